	.target	sm_100a

	.elftype	@"ET_EXEC"


//--------------------- .note.nv.tkinfo           --------------------------
	.section	.note.nv.tkinfo,"",@"SHT_NOTE"
	.sectionflags	@"SHF_NOTE_NV_TKINFO"
	.tkinfo
        /*0018*/ 	.word	0x00000002
        /*0030*/ 	.string	""
        /*0030*/ 	.string	"ptxas"
        /*0030*/ 	.string	"Cuda compilation tools, release 13.0, V13.0.88"
        /*0030*/ 	.string	"Build cuda_13.0.r13.0/compiler.36424714_0"
        /*0030*/ 	.string	"-arch sm_100a -m 64 "



//--------------------- .note.nv.cuinfo           --------------------------
	.section	.note.nv.cuinfo,"",@"SHT_NOTE"
	.sectionflags	@"SHF_NOTE_NV_CUINFO"
        /*0018*/ 	.short	0x0002
        /*001a*/ 	.short	0x0064
        /*001c*/ 	.short	0x0082
	.zero		2


//--------------------- .nv.info                  --------------------------
	.section	.nv.info,"",@"SHT_CUDA_INFO"
	.align	4


	//----- nvinfo : EIATTR_REGCOUNT
	.align		4
        /*0000*/ 	.byte	0x04, 0x2f
        /*0002*/ 	.short	(.L_19 - .L_18)
	.align		4
.L_18:
        /*0004*/ 	.word	index@(_ZN7cutlass13device_kernelINS_4gemm6kernel13GemmUniversalINS1_17GroupProblemShapeIN4cute5tupleIJiiiEEEEENS1_10collective13CollectiveMmaINS1_40MainloopSm100ArrayTmaUmmaWarpSpecializedILi2ELi8ELi2ENS6_IJNS5_1CILi2EEENSC_ILi1EEESE_EEEEENS6_IJNSC_ILi256EEESH_NSC_ILi128EEEEEENS_10bfloat16_tEPNS6_IJlSE_NSC_ILi0EEEEEESK_SN_NS5_8TiledMMAINS5_8MMA_AtomIJNS5_26SM100_MMA_F16BF16_2x1SM_SSISK_SK_fLi256ELi256ELNS5_4UMMA5MajorE0ELSS_0ELNSR_7ScaleInE0ELST_0EEEEEENS5_6LayoutINS6_IJSE_SE_SE_EEENS6_IJSL_SL_SL_EEEEENS6_IJNS5_10UnderscoreES10_S10_EEEEENS5_18SM100_TMA_2SM_LOADENS5_14ComposedLayoutINS5_7SwizzleILi3ELi4ELi3EEENS5_18smem_ptr_flag_bitsILi16EEENSW_INS6_IJNSC_ILi8EEENSC_ILi64EEEEEENS6_IJS1A_SE_EEEEEEEvNS5_8identityES13_S1E_vS1F_EENS_8epilogue10collective18CollectiveEpilogueINS1H_31Sm100PtrArrayTmaWarpSpecializedILi4ELi2ELi64ELb1ELb0EEEJNS6_IJSI_SH_SI_EEENS6_IJNSW_ISI_SE_EENSW_IS1A_SE_EEEEENS_6half_tEPNS6_IJSE_lSL_EEES1Q_S1S_NS1H_6fusion15FusionCallbacksIS1L_NS1T_17LinearCombinationIS1Q_fS1Q_fLNS_15FloatRoundStyleE2EEES1M_S1P_JEEENS5_5SM1004TMEM4LOAD26SM100_TMEM_LOAD_16dp256b8xENS5_13SM90_TMA_LOADENS14_IS16_S18_NSW_INS6_IJS1A_S19_EEENS6_IJSE_S1A_EEEEEEENS5_17SM75_U16x8_LDSM_TENS5_14SM90_TMA_STOREES27_NS5_17SM90_U16x8_STSM_TENS5_39AutoVectorizingCopyWithAssumedAlignmentILi128EEEEEEvvEEEEvNT_6ParamsE)
        /*0008*/ 	.word	0x000000a8


	//----- nvinfo : EIATTR_FRAME_SIZE
	.align		4
.L_19:
        /*000c*/ 	.byte	0x04, 0x11
        /*000e*/ 	.short	(.L_21 - .L_20)
	.align		4
.L_20:
        /*0010*/ 	.word	index@($__internal_3_$__cuda_sm20_div_u64)
        /*0014*/ 	.word	0x00000000


	//----- nvinfo : EIATTR_FRAME_SIZE
	.align		4
.L_21:
        /*0018*/ 	.byte	0x04, 0x11
        /*001a*/ 	.short	(.L_23 - .L_22)
	.align		4
.L_22:
        /*001c*/ 	.word	index@($__internal_2_$__cuda_sm10x_tcgen05_guardrail_trap_unallocated_columns_being_dealloced)
        /*0020*/ 	.word	0x00000000


	//----- nvinfo : EIATTR_FRAME_SIZE
	.align		4
.L_23:
        /*0024*/ 	.byte	0x04, 0x11
        /*0026*/ 	.short	(.L_25 - .L_24)
	.align		4
.L_24:
        /*0028*/ 	.word	index@($__internal_1_$__cuda_sm10x_tcgen05_guardrail_trap_phase_invalid_during_alloc)
        /*002c*/ 	.word	0x00000000


	//----- nvinfo : EIATTR_FRAME_SIZE
	.align		4
.L_25:
        /*0030*/ 	.byte	0x04, 0x11
        /*0032*/ 	.short	(.L_27 - .L_26)
	.align		4
.L_26:
        /*0034*/ 	.word	index@($__internal_0_$__cuda_sm10x_tcgen05_guardrail_trap_col_being_dealloced_not_returned_by_alloc)
        /*0038*/ 	.word	0x00000000


	//----- nvinfo : EIATTR_FRAME_SIZE
	.align		4
.L_27:
        /*003c*/ 	.byte	0x04, 0x11
        /*003e*/ 	.short	(.L_29 - .L_28)
	.align		4
.L_28:
        /*0040*/ 	.word	index@(_ZN7cutlass13device_kernelINS_4gemm6kernel13GemmUniversalINS1_17GroupProblemShapeIN4cute5tupleIJiiiEEEEENS1_10collective13CollectiveMmaINS1_40MainloopSm100ArrayTmaUmmaWarpSpecializedILi2ELi8ELi2ENS6_IJNS5_1CILi2EEENSC_ILi1EEESE_EEEEENS6_IJNSC_ILi256EEESH_NSC_ILi128EEEEEENS_10bfloat16_tEPNS6_IJlSE_NSC_ILi0EEEEEESK_SN_NS5_8TiledMMAINS5_8MMA_AtomIJNS5_26SM100_MMA_F16BF16_2x1SM_SSISK_SK_fLi256ELi256ELNS5_4UMMA5MajorE0ELSS_0ELNSR_7ScaleInE0ELST_0EEEEEENS5_6LayoutINS6_IJSE_SE_SE_EEENS6_IJSL_SL_SL_EEEEENS6_IJNS5_10UnderscoreES10_S10_EEEEENS5_18SM100_TMA_2SM_LOADENS5_14ComposedLayoutINS5_7SwizzleILi3ELi4ELi3EEENS5_18smem_ptr_flag_bitsILi16EEENSW_INS6_IJNSC_ILi8EEENSC_ILi64EEEEEENS6_IJS1A_SE_EEEEEEEvNS5_8identityES13_S1E_vS1F_EENS_8epilogue10collective18CollectiveEpilogueINS1H_31Sm100PtrArrayTmaWarpSpecializedILi4ELi2ELi64ELb1ELb0EEEJNS6_IJSI_SH_SI_EEENS6_IJNSW_ISI_SE_EENSW_IS1A_SE_EEEEENS_6half_tEPNS6_IJSE_lSL_EEES1Q_S1S_NS1H_6fusion15FusionCallbacksIS1L_NS1T_17LinearCombinationIS1Q_fS1Q_fLNS_15FloatRoundStyleE2EEES1M_S1P_JEEENS5_5SM1004TMEM4LOAD26SM100_TMEM_LOAD_16dp256b8xENS5_13SM90_TMA_LOADENS14_IS16_S18_NSW_INS6_IJS1A_S19_EEENS6_IJSE_S1A_EEEEEEENS5_17SM75_U16x8_LDSM_TENS5_14SM90_TMA_STOREES27_NS5_17SM90_U16x8_STSM_TENS5_39AutoVectorizingCopyWithAssumedAlignmentILi128EEEEEEvvEEEEvNT_6ParamsE)
        /*0044*/ 	.word	0x00000000


	//----- nvinfo : EIATTR_MIN_STACK_SIZE
	.align		4
.L_29:
        /*0048*/ 	.byte	0x04, 0x12
        /*004a*/ 	.short	(.L_31 - .L_30)
	.align		4
.L_30:
        /*004c*/ 	.word	index@(_ZN7cutlass13device_kernelINS_4gemm6kernel13GemmUniversalINS1_17GroupProblemShapeIN4cute5tupleIJiiiEEEEENS1_10collective13CollectiveMmaINS1_40MainloopSm100ArrayTmaUmmaWarpSpecializedILi2ELi8ELi2ENS6_IJNS5_1CILi2EEENSC_ILi1EEESE_EEEEENS6_IJNSC_ILi256EEESH_NSC_ILi128EEEEEENS_10bfloat16_tEPNS6_IJlSE_NSC_ILi0EEEEEESK_SN_NS5_8TiledMMAINS5_8MMA_AtomIJNS5_26SM100_MMA_F16BF16_2x1SM_SSISK_SK_fLi256ELi256ELNS5_4UMMA5MajorE0ELSS_0ELNSR_7ScaleInE0ELST_0EEEEEENS5_6LayoutINS6_IJSE_SE_SE_EEENS6_IJSL_SL_SL_EEEEENS6_IJNS5_10UnderscoreES10_S10_EEEEENS5_18SM100_TMA_2SM_LOADENS5_14ComposedLayoutINS5_7SwizzleILi3ELi4ELi3EEENS5_18smem_ptr_flag_bitsILi16EEENSW_INS6_IJNSC_ILi8EEENSC_ILi64EEEEEENS6_IJS1A_SE_EEEEEEEvNS5_8identityES13_S1E_vS1F_EENS_8epilogue10collective18CollectiveEpilogueINS1H_31Sm100PtrArrayTmaWarpSpecializedILi4ELi2ELi64ELb1ELb0EEEJNS6_IJSI_SH_SI_EEENS6_IJNSW_ISI_SE_EENSW_IS1A_SE_EEEEENS_6half_tEPNS6_IJSE_lSL_EEES1Q_S1S_NS1H_6fusion15FusionCallbacksIS1L_NS1T_17LinearCombinationIS1Q_fS1Q_fLNS_15FloatRoundStyleE2EEES1M_S1P_JEEENS5_5SM1004TMEM4LOAD26SM100_TMEM_LOAD_16dp256b8xENS5_13SM90_TMA_LOADENS14_IS16_S18_NSW_INS6_IJS1A_S19_EEENS6_IJSE_S1A_EEEEEEENS5_17SM75_U16x8_LDSM_TENS5_14SM90_TMA_STOREES27_NS5_17SM90_U16x8_STSM_TENS5_39AutoVectorizingCopyWithAssumedAlignmentILi128EEEEEEvvEEEEvNT_6ParamsE)
        /*0050*/ 	.word	0x00000000
.L_31:


//--------------------- .nv.compat                --------------------------
	.section	.nv.compat,"",@"SHT_CUDA_COMPAT_INFO"
	.align	4
        /*0000*/ 	.byte	0x02, 0x09, 0x01, 0x00, 0x02, 0x02, 0x02, 0x00, 0x02, 0x05, 0x05, 0x00, 0x03, 0x07, 0x01, 0x01
        /*0010*/ 	.byte	0x02, 0x03, 0x03, 0x00, 0x02, 0x06, 0x01, 0x00, 0x04, 0x0b, 0x08, 0x00, 0x09, 0x00, 0x00, 0x00
        /*0020*/ 	.byte	0x00, 0x00, 0x00, 0x00


//--------------------- .nv.info._ZN7cutlass13device_kernelINS_4gemm6kernel13GemmUniversalINS1_17GroupProblemShapeIN4cute5tupleIJiiiEEEEENS1_10collective13CollectiveMmaINS1_40MainloopSm100ArrayTmaUmmaWarpSpecializedILi2ELi8ELi2ENS6_IJNS5_1CILi2EEENSC_ILi1EEESE_EEEEENS6_IJNSC_ILi256EEESH_NSC_ILi128EEEEEENS_10bfloat16_tEPNS6_IJlSE_NSC_ILi0EEEEEESK_SN_NS5_8TiledMMAINS5_8MMA_AtomIJNS5_26SM100_MMA_F16BF16_2x1SM_SSISK_SK_fLi256ELi256ELNS5_4UMMA5MajorE0ELSS_0ELNSR_7ScaleInE0ELST_0EEEEEENS5_6LayoutINS6_IJSE_SE_SE_EEENS6_IJSL_SL_SL_EEEEENS6_IJNS5_10UnderscoreES10_S10_EEEEENS5_18SM100_TMA_2SM_LOADENS5_14ComposedLayoutINS5_7SwizzleILi3ELi4ELi3EEENS5_18smem_ptr_flag_bitsILi16EEENSW_INS6_IJNSC_ILi8EEENSC_ILi64EEEEEENS6_IJS1A_SE_EEEEEEEvNS5_8identityES13_S1E_vS1F_EENS_8epilogue10collective18CollectiveEpilogueINS1H_31Sm100PtrArrayTmaWarpSpecializedILi4ELi2ELi64ELb1ELb0EEEJNS6_IJSI_SH_SI_EEENS6_IJNSW_ISI_SE_EENSW_IS1A_SE_EEEEENS_6half_tEPNS6_IJSE_lSL_EEES1Q_S1S_NS1H_6fusion15FusionCallbacksIS1L_NS1T_17LinearCombinationIS1Q_fS1Q_fLNS_15FloatRoundStyleE2EEES1M_S1P_JEEENS5_5SM1004TMEM4LOAD26SM100_TMEM_LOAD_16dp256b8xENS5_13SM90_TMA_LOADENS14_IS16_S18_NSW_INS6_IJS1A_S19_EEENS6_IJSE_S1A_EEEEEEENS5_17SM75_U16x8_LDSM_TENS5_14SM90_TMA_STOREES27_NS5_17SM90_U16x8_STSM_TENS5_39AutoVectorizingCopyWithAssumedAlignmentILi128EEEEEEvvEEEEvNT_6ParamsE --------------------------
	.section	.nv.info._ZN7cutlass13device_kernelINS_4gemm6kernel13GemmUniversalINS1_17GroupProblemShapeIN4cute5tupleIJiiiEEEEENS1_10collective13CollectiveMmaINS1_40MainloopSm100ArrayTmaUmmaWarpSpecializedILi2ELi8ELi2ENS6_IJNS5_1CILi2EEENSC_ILi1EEESE_EEEEENS6_IJNSC_ILi256EEESH_NSC_ILi128EEEEEENS_10bfloat16_tEPNS6_IJlSE_NSC_ILi0EEEEEESK_SN_NS5_8TiledMMAINS5_8MMA_AtomIJNS5_26SM100_MMA_F16BF16_2x1SM_SSISK_SK_fLi256ELi256ELNS5_4UMMA5MajorE0ELSS_0ELNSR_7ScaleInE0ELST_0EEEEEENS5_6LayoutINS6_IJSE_SE_SE_EEENS6_IJSL_SL_SL_EEEEENS6_IJNS5_10UnderscoreES10_S10_EEEEENS5_18SM100_TMA_2SM_LOADENS5_14ComposedLayoutINS5_7SwizzleILi3ELi4ELi3EEENS5_18smem_ptr_flag_bitsILi16EEENSW_INS6_IJNSC_ILi8EEENSC_ILi64EEEEEENS6_IJS1A_SE_EEEEEEEvNS5_8identityES13_S1E_vS1F_EENS_8epilogue10collective18CollectiveEpilogueINS1H_31Sm100PtrArrayTmaWarpSpecializedILi4ELi2ELi64ELb1ELb0EEEJNS6_IJSI_SH_SI_EEENS6_IJNSW_ISI_SE_EENSW_IS1A_SE_EEEEENS_6half_tEPNS6_IJSE_lSL_EEES1Q_S1S_NS1H_6fusion15FusionCallbacksIS1L_NS1T_17LinearCombinationIS1Q_fS1Q_fLNS_15FloatRoundStyleE2EEES1M_S1P_JEEENS5_5SM1004TMEM4LOAD26SM100_TMEM_LOAD_16dp256b8xENS5_13SM90_TMA_LOADENS14_IS16_S18_NSW_INS6_IJS1A_S19_EEENS6_IJSE_S1A_EEEEEEENS5_17SM75_U16x8_LDSM_TENS5_14SM90_TMA_STOREES27_NS5_17SM90_U16x8_STSM_TENS5_39AutoVectorizingCopyWithAssumedAlignmentILi128EEEEEEvvEEEEvNT_6ParamsE,"",@"SHT_CUDA_INFO"
	.sectionflags	@""
	.align	4


	//----- nvinfo : EIATTR_CUDA_API_VERSION
	.align		4
        /*0000*/ 	.byte	0x04, 0x37
        /*0002*/ 	.short	(.L_33 - .L_32)
.L_32:
        /*0004*/ 	.word	0x00000082


	//----- nvinfo : EIATTR_KPARAM_INFO
	.align		4
.L_33:
        /*0008*/ 	.byte	0x04, 0x17
        /*000a*/ 	.short	(.L_35 - .L_34)
.L_34:
        /*000c*/ 	.word	0x00000000
        /*0010*/ 	.short	0x0000
        /*0012*/ 	.short	0x0000
        /*0014*/ 	.byte	0x00, 0xf0, 0x01, 0x24


	//----- nvinfo : EIATTR_AT_ENTRY_FRAGMENTS
	.align		4
.L_35:
        /*0018*/ 	.byte	0x04, 0x4f
        /*001a*/ 	.short	(.L_37 - .L_36)


	//   ....[0]....
.L_36:
        /*001c*/ 	.word	0x00000007


	//----- nvinfo : EIATTR_RESERVED_SMEM_USED
	.align		4
.L_37:
        /*0020*/ 	.byte	0x01, 0x41
	.zero		2


	//----- nvinfo : EIATTR_SPARSE_MMA_MASK
	.align		4
        /*0024*/ 	.byte	0x03, 0x50
        /*0026*/ 	.short	0x0000


	//----- nvinfo : EIATTR_TCGEN05_2CTA_USED
	.align		4
        /*0028*/ 	.byte	0x01, 0x52
	.zero		2


	//----- nvinfo : EIATTR_MAXREG_COUNT
	.align		4
        /*002c*/ 	.byte	0x03, 0x1b
        /*002e*/ 	.short	0x00a8


	//----- nvinfo : EIATTR_NUM_BARRIERS
	.align		4
        /*0030*/ 	.byte	0x02, 0x4c
        /*0032*/ 	.byte	0x07
	.zero		1


	//----- nvinfo : EIATTR_EXTERNS
	.align		4
        /*0034*/ 	.byte	0x04, 0x0f
        /*0036*/ 	.short	(.L_39 - .L_38)


	//   ....[0]....
	.align		4
.L_38:
        /*0038*/ 	.word	index@(__assertfail)


	//----- nvinfo : EIATTR_MERCURY_ISA_VERSION
	.align		4
.L_39:
        /*003c*/ 	.byte	0x03, 0x5f
        /*003e*/ 	.short	0x0101


	//----- nvinfo : EIATTR_INT_WARP_WIDE_INSTR_OFFSETS
	.align		4
        /*0040*/ 	.byte	0x04, 0x31
        /*0042*/ 	.short	(.L_41 - .L_40)


	//   ....[0]....
.L_40:
        /*0044*/ 	.word	0x00001040


	//   ....[1]....
        /*0048*/ 	.word	0x000010e0


	//   ....[2]....
        /*004c*/ 	.word	0x00013a30


	//   ....[3]....
        /*0050*/ 	.word	0x00013a50


	//   ....[4]....
        /*0054*/ 	.word	0x00013a80


	//----- nvinfo : EIATTR_COOP_GROUP_MASK_REGIDS
	.align		4
.L_41:
        /*0058*/ 	.byte	0x04, 0x29
        /*005a*/ 	.short	(.L_43 - .L_42)


	//   ....[0]....
.L_42:
        /*005c*/ 	.word	0xffffffff


	//   ....[1]....
        /*0060*/ 	.word	0xffffffff


	//   ....[2]....
        /*0064*/ 	.word	0xffffffff


	//   ....[3]....
        /*0068*/ 	.word	0xffffffff


	//   ....[4]....
        /*006c*/ 	.word	0xffffffff


	//   ....[5]....
        /*0070*/ 	.word	0xffffffff


	//   ....[6]....
        /*0074*/ 	.word	0xffffffff


	//   ....[7]....
        /*0078*/ 	.word	0xffffffff


	//   ....[8]....
        /*007c*/ 	.word	0xffffffff


	//   ....[9]....
        /*0080*/ 	.word	0xffffffff


	//   ....[10]....
        /*0084*/ 	.word	0xffffffff


	//   ....[11]....
        /*0088*/ 	.word	0xffffffff


	//   ....[12]....
        /*008c*/ 	.word	0xffffffff


	//   ....[13]....
        /*0090*/ 	.word	0xffffffff


	//   ....[14]....
        /*0094*/ 	.word	0xffffffff


	//   ....[15]....
        /*0098*/ 	.word	0xffffffff


	//   ....[16]....
        /*009c*/ 	.word	0xffffffff


	//   ....[17]....
        /*00a0*/ 	.word	0xffffffff


	//   ....[18]....
        /*00a4*/ 	.word	0xffffffff


	//   ....[19]....
        /*00a8*/ 	.word	0xffffffff


	//   ....[20]....
        /*00ac*/ 	.word	0xffffffff


	//   ....[21]....
        /*00b0*/ 	.word	0xffffffff


	//   ....[22]....
        /*00b4*/ 	.word	0xffffffff


	//   ....[23]....
        /*00b8*/ 	.word	0xffffffff


	//   ....[24]....
        /*00bc*/ 	.word	0xffffffff


	//   ....[25]....
        /*00c0*/ 	.word	0xffffffff


	//   ....[26]....
        /*00c4*/ 	.word	0xffffffff


	//   ....[27]....
        /*00c8*/ 	.word	0xffffffff


	//   ....[28]....
        /*00cc*/ 	.word	0xffffffff


	//   ....[29]....
        /*00d0*/ 	.word	0xffffffff


	//   ....[30]....
        /*00d4*/ 	.word	0xffffffff


	//   ....[31]....
        /*00d8*/ 	.word	0xffffffff


	//   ....[32]....
        /*00dc*/ 	.word	0xffffffff


	//   ....[33]....
        /*00e0*/ 	.word	0xffffffff


	//   ....[34]....
        /*00e4*/ 	.word	0xffffffff


	//   ....[35]....
        /*00e8*/ 	.word	0xffffffff


	//   ....[36]....
        /*00ec*/ 	.word	0xffffffff


	//   ....[37]....
        /*00f0*/ 	.word	0xffffffff


	//   ....[38]....
        /*00f4*/ 	.word	0xffffffff


	//   ....[39]....
        /*00f8*/ 	.word	0xffffffff


	//   ....[40]....
        /*00fc*/ 	.word	0xffffffff


	//   ....[41]....
        /*0100*/ 	.word	0xffffffff


	//   ....[42]....
        /*0104*/ 	.word	0xffffffff


	//   ....[43]....
        /*0108*/ 	.word	0xffffffff


	//   ....[44]....
        /*010c*/ 	.word	0xffffffff


	//   ....[45]....
        /*0110*/ 	.word	0xffffffff


	//   ....[46]....
        /*0114*/ 	.word	0xffffffff


	//   ....[47]....
        /*0118*/ 	.word	0xffffffff


	//   ....[48]....
        /*011c*/ 	.word	0xffffffff


	//   ....[49]....
        /*0120*/ 	.word	0xffffffff


	//   ....[50]....
        /*0124*/ 	.word	0xffffffff


	//   ....[51]....
        /*0128*/ 	.word	0xffffffff


	//   ....[52]....
        /*012c*/ 	.word	0xffffffff


	//   ....[53]....
        /*0130*/ 	.word	0xffffffff


	//   ....[54]....
        /*0134*/ 	.word	0xffffffff


	//   ....[55]....
        /*0138*/ 	.word	0xffffffff


	//   ....[56]....
        /*013c*/ 	.word	0xffffffff


	//   ....[57]....
        /*0140*/ 	.word	0xffffffff


	//   ....[58]....
        /*0144*/ 	.word	0xffffffff


	//   ....[59]....
        /*0148*/ 	.word	0xffffffff


	//   ....[60]....
        /*014c*/ 	.word	0xffffffff


	//   ....[61]....
        /*0150*/ 	.word	0xffffffff


	//   ....[62]....
        /*0154*/ 	.word	0xffffffff


	//   ....[63]....
        /*0158*/ 	.word	0xffffffff


	//   ....[64]....
        /*015c*/ 	.word	0xffffffff


	//   ....[65]....
        /*0160*/ 	.word	0xffffffff


	//   ....[66]....
        /*0164*/ 	.word	0xffffffff


	//   ....[67]....
        /*0168*/ 	.word	0xffffffff


	//   ....[68]....
        /*016c*/ 	.word	0xffffffff


	//   ....[69]....
        /*0170*/ 	.word	0xffffffff


	//   ....[70]....
        /*0174*/ 	.word	0xffffffff


	//   ....[71]....
        /*0178*/ 	.word	0xffffffff


	//   ....[72]....
        /*017c*/ 	.word	0xffffffff


	//   ....[73]....
        /*0180*/ 	.word	0xffffffff


	//   ....[74]....
        /*0184*/ 	.word	0xffffffff


	//   ....[75]....
        /*0188*/ 	.word	0xffffffff


	//   ....[76]....
        /*018c*/ 	.word	0xffffffff


	//   ....[77]....
        /*0190*/ 	.word	0xffffffff


	//   ....[78]....
        /*0194*/ 	.word	0xffffffff


	//   ....[79]....
        /*0198*/ 	.word	0xffffffff


	//   ....[80]....
        /*019c*/ 	.word	0xffffffff


	//   ....[81]....
        /*01a0*/ 	.word	0xffffffff


	//   ....[82]....
        /*01a4*/ 	.word	0xffffffff


	//   ....[83]....
        /*01a8*/ 	.word	0xffffffff


	//   ....[84]....
        /*01ac*/ 	.word	0xffffffff


	//   ....[85]....
        /*01b0*/ 	.word	0xffffffff


	//   ....[86]....
        /*01b4*/ 	.word	0xffffffff


	//   ....[87]....
        /*01b8*/ 	.word	0xffffffff


	//   ....[88]....
        /*01bc*/ 	.word	0xffffffff


	//   ....[89]....
        /*01c0*/ 	.word	0xffffffff


	//   ....[90]....
        /*01c4*/ 	.word	0xffffffff


	//   ....[91]....
        /*01c8*/ 	.word	0xffffffff


	//   ....[92]....
        /*01cc*/ 	.word	0xffffffff


	//   ....[93]....
        /*01d0*/ 	.word	0xffffffff


	//   ....[94]....
        /*01d4*/ 	.word	0xffffffff


	//   ....[95]....
        /*01d8*/ 	.word	0xffffffff


	//   ....[96]....
        /*01dc*/ 	.word	0xffffffff


	//   ....[97]....
        /*01e0*/ 	.word	0xffffffff


	//   ....[98]....
        /*01e4*/ 	.word	0xffffffff


	//   ....[99]....
        /*01e8*/ 	.word	0xffffffff


	//   ....[100]....
        /*01ec*/ 	.word	0xffffffff


	//   ....[101]....
        /*01f0*/ 	.word	0xffffffff


	//   ....[102]....
        /*01f4*/ 	.word	0xffffffff


	//   ....[103]....
        /*01f8*/ 	.word	0xffffffff


	//   ....[104]....
        /*01fc*/ 	.word	0xffffffff


	//   ....[105]....
        /*0200*/ 	.word	0xffffffff


	//   ....[106]....
        /*0204*/ 	.word	0xffffffff


	//   ....[107]....
        /*0208*/ 	.word	0xffffffff


	//   ....[108]....
        /*020c*/ 	.word	0xffffffff


	//   ....[109]....
        /*0210*/ 	.word	0xffffffff


	//   ....[110]....
        /*0214*/ 	.word	0xffffffff


	//   ....[111]....
        /*0218*/ 	.word	0xffffffff


	//   ....[112]....
        /*021c*/ 	.word	0xffffffff


	//   ....[113]....
        /*0220*/ 	.word	0xffffffff


	//   ....[114]....
        /*0224*/ 	.word	0xffffffff


	//   ....[115]....
        /*0228*/ 	.word	0xffffffff


	//   ....[116]....
        /*022c*/ 	.word	0xffffffff


	//   ....[117]....
        /*0230*/ 	.word	0xffffffff


	//   ....[118]....
        /*0234*/ 	.word	0xffffffff


	//   ....[119]....
        /*0238*/ 	.word	0xffffffff


	//   ....[120]....
        /*023c*/ 	.word	0xffffffff


	//----- nvinfo : EIATTR_COOP_GROUP_INSTR_OFFSETS
	.align		4
.L_43:
        /*0240*/ 	.byte	0x04, 0x28
        /*0242*/ 	.short	(.L_45 - .L_44)


	//   ....[0]....
.L_44:
        /*0244*/ 	.word	0x000000b0


	//   ....[1]....
        /*0248*/ 	.word	0x00000520


	//   ....[2]....
        /*024c*/ 	.word	0x00000730


	//   ....[3]....
        /*0250*/ 	.word	0x00000740


	//   ....[4]....
        /*0254*/ 	.word	0x00000840


	//   ....[5]....
        /*0258*/ 	.word	0x000009d0


	//   ....[6]....
        /*025c*/ 	.word	0x00000ac0


	//   ....[7]....
        /*0260*/ 	.word	0x00000cd0


	//   ....[8]....
        /*0264*/ 	.word	0x00000ee0


	//   ....[9]....
        /*0268*/ 	.word	0x000011a0


	//   ....[10]....
        /*026c*/ 	.word	0x00002550


	//   ....[11]....
        /*0270*/ 	.word	0x00002580


	//   ....[12]....
        /*0274*/ 	.word	0x00002600


	//   ....[13]....
        /*0278*/ 	.word	0x00002610


	//   ....[14]....
        /*027c*/ 	.word	0x00002650


	//   ....[15]....
        /*0280*/ 	.word	0x00002670


	//   ....[16]....
        /*0284*/ 	.word	0x000026b0


	//   ....[17]....
        /*0288*/ 	.word	0x000026d0


	//   ....[18]....
        /*028c*/ 	.word	0x00002720


	//   ....[19]....
        /*0290*/ 	.word	0x00002740


	//   ....[20]....
        /*0294*/ 	.word	0x000027e0


	//   ....[21]....
        /*0298*/ 	.word	0x000028f0


	//   ....[22]....
        /*029c*/ 	.word	0x00002920


	//   ....[23]....
        /*02a0*/ 	.word	0x00002ef0


	//   ....[24]....
        /*02a4*/ 	.word	0x00002f00


	//   ....[25]....
        /*02a8*/ 	.word	0x00002f50


	//   ....[26]....
        /*02ac*/ 	.word	0x00002f60


	//   ....[27]....
        /*02b0*/ 	.word	0x00002fb0


	//   ....[28]....
        /*02b4*/ 	.word	0x00002fc0


	//   ....[29]....
        /*02b8*/ 	.word	0x00003010


	//   ....[30]....
        /*02bc*/ 	.word	0x00003020


	//   ....[31]....
        /*02c0*/ 	.word	0x00003080


	//   ....[32]....
        /*02c4*/ 	.word	0x00003090


	//   ....[33]....
        /*02c8*/ 	.word	0x00003120


	//   ....[34]....
        /*02cc*/ 	.word	0x00003170


	//   ....[35]....
        /*02d0*/ 	.word	0x000031f0


	//   ....[36]....
        /*02d4*/ 	.word	0x00003210


	//   ....[37]....
        /*02d8*/ 	.word	0x00003220


	//   ....[38]....
        /*02dc*/ 	.word	0x00003230


	//   ....[39]....
        /*02e0*/ 	.word	0x00003240


	//   ....[40]....
        /*02e4*/ 	.word	0x00003250


	//   ....[41]....
        /*02e8*/ 	.word	0x00003e50


	//   ....[42]....
        /*02ec*/ 	.word	0x00004940


	//   ....[43]....
        /*02f0*/ 	.word	0x000055f0


	//   ....[44]....
        /*02f4*/ 	.word	0x00005620


	//   ....[45]....
        /*02f8*/ 	.word	0x000056a0


	//   ....[46]....
        /*02fc*/ 	.word	0x000056b0


	//   ....[47]....
        /*0300*/ 	.word	0x00005700


	//   ....[48]....
        /*0304*/ 	.word	0x00005710


	//   ....[49]....
        /*0308*/ 	.word	0x00005750


	//   ....[50]....
        /*030c*/ 	.word	0x00005780


	//   ....[51]....
        /*0310*/ 	.word	0x000057c0


	//   ....[52]....
        /*0314*/ 	.word	0x000057e0


	//   ....[53]....
        /*0318*/ 	.word	0x00005870


	//   ....[54]....
        /*031c*/ 	.word	0x00005960


	//   ....[55]....
        /*0320*/ 	.word	0x00005990


	//   ....[56]....
        /*0324*/ 	.word	0x00005f50


	//   ....[57]....
        /*0328*/ 	.word	0x00005f80


	//   ....[58]....
        /*032c*/ 	.word	0x00005fd0


	//   ....[59]....
        /*0330*/ 	.word	0x00005fe0


	//   ....[60]....
        /*0334*/ 	.word	0x00006030


	//   ....[61]....
        /*0338*/ 	.word	0x00006040


	//   ....[62]....
        /*033c*/ 	.word	0x00006090


	//   ....[63]....
        /*0340*/ 	.word	0x000060a0


	//   ....[64]....
        /*0344*/ 	.word	0x000060f0


	//   ....[65]....
        /*0348*/ 	.word	0x00006100


	//   ....[66]....
        /*034c*/ 	.word	0x000061a0


	//   ....[67]....
        /*0350*/ 	.word	0x000061f0


	//   ....[68]....
        /*0354*/ 	.word	0x00006270


	//   ....[69]....
        /*0358*/ 	.word	0x00006290


	//   ....[70]....
        /*035c*/ 	.word	0x000062a0


	//   ....[71]....
        /*0360*/ 	.word	0x000062b0


	//   ....[72]....
        /*0364*/ 	.word	0x000062c0


	//   ....[73]....
        /*0368*/ 	.word	0x000062d0


	//   ....[74]....
        /*036c*/ 	.word	0x000071d0


	//   ....[75]....
        /*0370*/ 	.word	0x00007200


	//   ....[76]....
        /*0374*/ 	.word	0x00007280


	//   ....[77]....
        /*0378*/ 	.word	0x00007290


	//   ....[78]....
        /*037c*/ 	.word	0x000072d0


	//   ....[79]....
        /*0380*/ 	.word	0x000072f0


	//   ....[80]....
        /*0384*/ 	.word	0x00007340


	//   ....[81]....
        /*0388*/ 	.word	0x00007360


	//   ....[82]....
        /*038c*/ 	.word	0x000073a0


	//   ....[83]....
        /*0390*/ 	.word	0x000073c0


	//   ....[84]....
        /*0394*/ 	.word	0x00007450


	//   ....[85]....
        /*0398*/ 	.word	0x00007540


	//   ....[86]....
        /*039c*/ 	.word	0x00007570


	//   ....[87]....
        /*03a0*/ 	.word	0x00007b30


	//   ....[88]....
        /*03a4*/ 	.word	0x00007b60


	//   ....[89]....
        /*03a8*/ 	.word	0x00007bb0


	//   ....[90]....
        /*03ac*/ 	.word	0x00007bc0


	//   ....[91]....
        /*03b0*/ 	.word	0x00007c10


	//   ....[92]....
        /*03b4*/ 	.word	0x00007c20


	//   ....[93]....
        /*03b8*/ 	.word	0x00007c70


	//   ....[94]....
        /*03bc*/ 	.word	0x00007c80


	//   ....[95]....
        /*03c0*/ 	.word	0x00007cd0


	//   ....[96]....
        /*03c4*/ 	.word	0x00007cf0


	//   ....[97]....
        /*03c8*/ 	.word	0x00007d80


	//   ....[98]....
        /*03cc*/ 	.word	0x00007dd0


	//   ....[99]....
        /*03d0*/ 	.word	0x00007e50


	//   ....[100]....
        /*03d4*/ 	.word	0x00007e70


	//   ....[101]....
        /*03d8*/ 	.word	0x00007e80


	//   ....[102]....
        /*03dc*/ 	.word	0x00007e90


	//   ....[103]....
        /*03e0*/ 	.word	0x00007ea0


	//   ....[104]....
        /*03e4*/ 	.word	0x00007eb0


	//   ....[105]....
        /*03e8*/ 	.word	0x00008c00


	//   ....[106]....
        /*03ec*/ 	.word	0x00009a20


	//   ....[107]....
        /*03f0*/ 	.word	0x00009dc0


	//   ....[108]....
        /*03f4*/ 	.word	0x0000a2d0


	//   ....[109]....
        /*03f8*/ 	.word	0x00010970


	//   ....[110]....
        /*03fc*/ 	.word	0x00010dc0


	//   ....[111]....
        /*0400*/ 	.word	0x00011010


	//   ....[112]....
        /*0404*/ 	.word	0x000111b0


	//   ....[113]....
        /*0408*/ 	.word	0x000119c0


	//   ....[114]....
        /*040c*/ 	.word	0x00011e60


	//   ....[115]....
        /*0410*/ 	.word	0x00012230


	//   ....[116]....
        /*0414*/ 	.word	0x00012600


	//   ....[117]....
        /*0418*/ 	.word	0x00012b00


	//   ....[118]....
        /*041c*/ 	.word	0x00012b30


	//   ....[119]....
        /*0420*/ 	.word	0x00013920


	//   ....[120]....
        /*0424*/ 	.word	0x00013b40


	//----- nvinfo : EIATTR_REG_RECONFIG
	.align		4
.L_45:
        /*0428*/ 	.byte	0x01, 0x54
	.zero		2


	//----- nvinfo : EIATTR_VRC_CTA_INIT_COUNT
	.align		4
        /*042c*/ 	.byte	0x02, 0x4a
        /*042e*/ 	.byte	0x80
	.zero		1


	//----- nvinfo : EIATTR_SYSCALL_OFFSETS
	.align		4
        /*0430*/ 	.byte	0x04, 0x46
        /*0432*/ 	.short	(.L_47 - .L_46)


	//   ....[0]....
.L_46:
        /*0434*/ 	.word	0x0000a690


	//   ....[1]....
        /*0438*/ 	.word	0x0000a780


	//   ....[2]....
        /*043c*/ 	.word	0x0000b0b0


	//   ....[3]....
        /*0440*/ 	.word	0x0000b220


	//   ....[4]....
        /*0444*/ 	.word	0x0000c7a0


	//   ....[5]....
        /*0448*/ 	.word	0x0000c910


	//   ....[6]....
        /*044c*/ 	.word	0x0000de20


	//   ....[7]....
        /*0450*/ 	.word	0x0000df90


	//   ....[8]....
        /*0454*/ 	.word	0x0000f4e0


	//   ....[9]....
        /*0458*/ 	.word	0x0000f650


	//----- nvinfo : EIATTR_MBARRIER_INSTR_OFFSETS
	.align		4
.L_47:
        /*045c*/ 	.byte	0x04, 0x39
        /*045e*/ 	.short	(.L_49 - .L_48)


	//   ....[0]....
.L_48:
        /*0460*/ 	.word	0x000007f0
        /*0464*/ 	.word	0x000000ff
        /*0468*/ 	.word	0x00000000
        /*046c*/ 	.short	0x0100
        /*046e*/ 	.byte	0x05
	.zero		1


	//   ....[1]....
        /*0470*/ 	.word	0x00000800
        /*0474*/ 	.word	0x000000ff
        /*0478*/ 	.word	0x00000010
        /*047c*/ 	.short	0x0100
        /*047e*/ 	.byte	0x05
	.zero		1


	//   ....[2]....
        /*0480*/ 	.word	0x00000810
        /*0484*/ 	.word	0x000000ff
        /*0488*/ 	.word	0x00000008
        /*048c*/ 	.short	0x0100
        /*048e*/ 	.byte	0x05
	.zero		1


	//   ....[3]....
        /*0490*/ 	.word	0x00000820
        /*0494*/ 	.word	0x000000ff
        /*0498*/ 	.word	0x00000018
        /*049c*/ 	.short	0x0100
        /*049e*/ 	.byte	0x05
	.zero		1


	//   ....[4]....
        /*04a0*/ 	.word	0x00000940
        /*04a4*/ 	.word	0x000000ff
        /*04a8*/ 	.word	0x00000020
        /*04ac*/ 	.short	0x0100
        /*04ae*/ 	.byte	0x06
	.zero		1


	//   ....[5]....
        /*04b0*/ 	.word	0x00000950
        /*04b4*/ 	.word	0x000000ff
        /*04b8*/ 	.word	0x00000040
        /*04bc*/ 	.short	0x0100
        /*04be*/ 	.byte	0x06
	.zero		1


	//   ....[6]....
        /*04c0*/ 	.word	0x00000960
        /*04c4*/ 	.word	0x000000ff
        /*04c8*/ 	.word	0x00000028
        /*04cc*/ 	.short	0x0100
        /*04ce*/ 	.byte	0x06
	.zero		1


	//   ....[7]....
        /*04d0*/ 	.word	0x00000970
        /*04d4*/ 	.word	0x000000ff
        /*04d8*/ 	.word	0x00000048
        /*04dc*/ 	.short	0x0100
        /*04de*/ 	.byte	0x06
	.zero		1


	//   ....[8]....
        /*04e0*/ 	.word	0x00000980
        /*04e4*/ 	.word	0x000000ff
        /*04e8*/ 	.word	0x00000030
        /*04ec*/ 	.short	0x0100
        /*04ee*/ 	.byte	0x06
	.zero		1


	//   ....[9]....
        /*04f0*/ 	.word	0x00000990
        /*04f4*/ 	.word	0x000000ff
        /*04f8*/ 	.word	0x00000050
        /*04fc*/ 	.short	0x0100
        /*04fe*/ 	.byte	0x06
	.zero		1


	//   ....[10]....
        /*0500*/ 	.word	0x000009a0
        /*0504*/ 	.word	0x000000ff
        /*0508*/ 	.word	0x00000038
        /*050c*/ 	.short	0x0100
        /*050e*/ 	.byte	0x06
	.zero		1


	//   ....[11]....
        /*0510*/ 	.word	0x000009b0
        /*0514*/ 	.word	0x000000ff
        /*0518*/ 	.word	0x00000058
        /*051c*/ 	.short	0x0100
        /*051e*/ 	.byte	0x06
	.zero		1


	//   ....[12]....
        /*0520*/ 	.word	0x00000a90
        /*0524*/ 	.word	0x000000ff
        /*0528*/ 	.word	0x00000060
        /*052c*/ 	.short	0x0100
        /*052e*/ 	.byte	0x05
	.zero		1


	//   ....[13]....
        /*0530*/ 	.word	0x00000aa0
        /*0534*/ 	.word	0x000000ff
        /*0538*/ 	.word	0x00000068
        /*053c*/ 	.short	0x0100
        /*053e*/ 	.byte	0x05
	.zero		1


	//   ....[14]....
        /*0540*/ 	.word	0x00000bc0
        /*0544*/ 	.word	0x000000ff
        /*0548*/ 	.word	0x00000070
        /*054c*/ 	.short	0x0100
        /*054e*/ 	.byte	0x06
	.zero		1


	//   ....[15]....
        /*0550*/ 	.word	0x00000bd0
        /*0554*/ 	.word	0x000000ff
        /*0558*/ 	.word	0x000000b0
        /*055c*/ 	.short	0x0100
        /*055e*/ 	.byte	0x06
	.zero		1


	//   ....[16]....
        /*0560*/ 	.word	0x00000be0
        /*0564*/ 	.word	0x000000ff
        /*0568*/ 	.word	0x00000078
        /*056c*/ 	.short	0x0100
        /*056e*/ 	.byte	0x06
	.zero		1


	//   ....[17]....
        /*0570*/ 	.word	0x00000bf0
        /*0574*/ 	.word	0x000000ff
        /*0578*/ 	.word	0x000000b8
        /*057c*/ 	.short	0x0100
        /*057e*/ 	.byte	0x06
	.zero		1


	//   ....[18]....
        /*0580*/ 	.word	0x00000c00
        /*0584*/ 	.word	0x000000ff
        /*0588*/ 	.word	0x00000080
        /*058c*/ 	.short	0x0100
        /*058e*/ 	.byte	0x06
	.zero		1


	//   ....[19]....
        /*0590*/ 	.word	0x00000c10
        /*0594*/ 	.word	0x000000ff
        /*0598*/ 	.word	0x000000c0
        /*059c*/ 	.short	0x0100
        /*059e*/ 	.byte	0x06
	.zero		1


	//   ....[20]....
        /*05a0*/ 	.word	0x00000c20
        /*05a4*/ 	.word	0x000000ff
        /*05a8*/ 	.word	0x00000088
        /*05ac*/ 	.short	0x0100
        /*05ae*/ 	.byte	0x06
	.zero		1


	//   ....[21]....
        /*05b0*/ 	.word	0x00000c30
        /*05b4*/ 	.word	0x000000ff
        /*05b8*/ 	.word	0x000000c8
        /*05bc*/ 	.short	0x0100
        /*05be*/ 	.byte	0x06
	.zero		1


	//   ....[22]....
        /*05c0*/ 	.word	0x00000c40
        /*05c4*/ 	.word	0x000000ff
        /*05c8*/ 	.word	0x00000090
        /*05cc*/ 	.short	0x0100
        /*05ce*/ 	.byte	0x06
	.zero		1


	//   ....[23]....
        /*05d0*/ 	.word	0x00000c50
        /*05d4*/ 	.word	0x000000ff
        /*05d8*/ 	.word	0x000000d0
        /*05dc*/ 	.short	0x0100
        /*05de*/ 	.byte	0x06
	.zero		1


	//   ....[24]....
        /*05e0*/ 	.word	0x00000c60
        /*05e4*/ 	.word	0x000000ff
        /*05e8*/ 	.word	0x00000098
        /*05ec*/ 	.short	0x0100
        /*05ee*/ 	.byte	0x06
	.zero		1


	//   ....[25]....
        /*05f0*/ 	.word	0x00000c70
        /*05f4*/ 	.word	0x000000ff
        /*05f8*/ 	.word	0x000000d8
        /*05fc*/ 	.short	0x0100
        /*05fe*/ 	.byte	0x06
	.zero		1


	//   ....[26]....
        /*0600*/ 	.word	0x00000c80
        /*0604*/ 	.word	0x000000ff
        /*0608*/ 	.word	0x000000a0
        /*060c*/ 	.short	0x0100
        /*060e*/ 	.byte	0x06
	.zero		1


	//   ....[27]....
        /*0610*/ 	.word	0x00000c90
        /*0614*/ 	.word	0x000000ff
        /*0618*/ 	.word	0x000000e0
        /*061c*/ 	.short	0x0100
        /*061e*/ 	.byte	0x06
	.zero		1


	//   ....[28]....
        /*0620*/ 	.word	0x00000ca0
        /*0624*/ 	.word	0x000000ff
        /*0628*/ 	.word	0x000000a8
        /*062c*/ 	.short	0x0100
        /*062e*/ 	.byte	0x06
	.zero		1


	//   ....[29]....
        /*0630*/ 	.word	0x00000cb0
        /*0634*/ 	.word	0x000000ff
        /*0638*/ 	.word	0x000000e8
        /*063c*/ 	.short	0x0100
        /*063e*/ 	.byte	0x06
	.zero		1


	//   ....[30]....
        /*0640*/ 	.word	0x00000dd0
        /*0644*/ 	.word	0x000000ff
        /*0648*/ 	.word	0x00000130
        /*064c*/ 	.short	0x0100
        /*064e*/ 	.byte	0x06
	.zero		1


	//   ....[31]....
        /*0650*/ 	.word	0x00000de0
        /*0654*/ 	.word	0x000000ff
        /*0658*/ 	.word	0x00000170
        /*065c*/ 	.short	0x0100
        /*065e*/ 	.byte	0x06
	.zero		1


	//   ....[32]....
        /*0660*/ 	.word	0x00000df0
        /*0664*/ 	.word	0x000000ff
        /*0668*/ 	.word	0x00000138
        /*066c*/ 	.short	0x0100
        /*066e*/ 	.byte	0x06
	.zero		1


	//   ....[33]....
        /*0670*/ 	.word	0x00000e00
        /*0674*/ 	.word	0x000000ff
        /*0678*/ 	.word	0x00000178
        /*067c*/ 	.short	0x0100
        /*067e*/ 	.byte	0x06
	.zero		1


	//   ....[34]....
        /*0680*/ 	.word	0x00000e10
        /*0684*/ 	.word	0x000000ff
        /*0688*/ 	.word	0x00000140
        /*068c*/ 	.short	0x0100
        /*068e*/ 	.byte	0x06
	.zero		1


	//   ....[35]....
        /*0690*/ 	.word	0x00000e20
        /*0694*/ 	.word	0x000000ff
        /*0698*/ 	.word	0x00000180
        /*069c*/ 	.short	0x0100
        /*069e*/ 	.byte	0x06
	.zero		1


	//   ....[36]....
        /*06a0*/ 	.word	0x00000e30
        /*06a4*/ 	.word	0x000000ff
        /*06a8*/ 	.word	0x00000148
        /*06ac*/ 	.short	0x0100
        /*06ae*/ 	.byte	0x06
	.zero		1


	//   ....[37]....
        /*06b0*/ 	.word	0x00000e40
        /*06b4*/ 	.word	0x000000ff
        /*06b8*/ 	.word	0x00000188
        /*06bc*/ 	.short	0x0100
        /*06be*/ 	.byte	0x06
	.zero		1


	//   ....[38]....
        /*06c0*/ 	.word	0x00000e50
        /*06c4*/ 	.word	0x000000ff
        /*06c8*/ 	.word	0x00000150
        /*06cc*/ 	.short	0x0100
        /*06ce*/ 	.byte	0x06
	.zero		1


	//   ....[39]....
        /*06d0*/ 	.word	0x00000e60
        /*06d4*/ 	.word	0x000000ff
        /*06d8*/ 	.word	0x00000190
        /*06dc*/ 	.short	0x0100
        /*06de*/ 	.byte	0x06
	.zero		1


	//   ....[40]....
        /*06e0*/ 	.word	0x00000e70
        /*06e4*/ 	.word	0x000000ff
        /*06e8*/ 	.word	0x00000158
        /*06ec*/ 	.short	0x0100
        /*06ee*/ 	.byte	0x06
	.zero		1


	//   ....[41]....
        /*06f0*/ 	.word	0x00000e80
        /*06f4*/ 	.word	0x000000ff
        /*06f8*/ 	.word	0x00000198
        /*06fc*/ 	.short	0x0100
        /*06fe*/ 	.byte	0x06
	.zero		1


	//   ....[42]....
        /*0700*/ 	.word	0x00000e90
        /*0704*/ 	.word	0x000000ff
        /*0708*/ 	.word	0x00000160
        /*070c*/ 	.short	0x0100
        /*070e*/ 	.byte	0x06
	.zero		1


	//   ....[43]....
        /*0710*/ 	.word	0x00000ea0
        /*0714*/ 	.word	0x000000ff
        /*0718*/ 	.word	0x000001a0
        /*071c*/ 	.short	0x0100
        /*071e*/ 	.byte	0x06
	.zero		1


	//   ....[44]....
        /*0720*/ 	.word	0x00000eb0
        /*0724*/ 	.word	0x000000ff
        /*0728*/ 	.word	0x00000168
        /*072c*/ 	.short	0x0100
        /*072e*/ 	.byte	0x06
	.zero		1


	//   ....[45]....
        /*0730*/ 	.word	0x00000ec0
        /*0734*/ 	.word	0x000000ff
        /*0738*/ 	.word	0x000001a8
        /*073c*/ 	.short	0x0100
        /*073e*/ 	.byte	0x06
	.zero		1


	//   ....[46]....
        /*0740*/ 	.word	0x00000ff0
        /*0744*/ 	.word	0x000000ff
        /*0748*/ 	.word	0x000000f0
        /*074c*/ 	.short	0x0100
        /*074e*/ 	.byte	0x06
	.zero		1


	//   ....[47]....
        /*0750*/ 	.word	0x00001000
        /*0754*/ 	.word	0x000000ff
        /*0758*/ 	.word	0x00000100
        /*075c*/ 	.short	0x0100
        /*075e*/ 	.byte	0x06
	.zero		1


	//   ....[48]....
        /*0760*/ 	.word	0x00001010
        /*0764*/ 	.word	0x000000ff
        /*0768*/ 	.word	0x000000f8
        /*076c*/ 	.short	0x0100
        /*076e*/ 	.byte	0x06
	.zero		1


	//   ....[49]....
        /*0770*/ 	.word	0x00001020
        /*0774*/ 	.word	0x000000ff
        /*0778*/ 	.word	0x00000108
        /*077c*/ 	.short	0x0100
        /*077e*/ 	.byte	0x06
	.zero		1


	//   ....[50]....
        /*0780*/ 	.word	0x00001120
        /*0784*/ 	.word	0x000000ff
        /*0788*/ 	.word	0x00000120
        /*078c*/ 	.short	0x0100
        /*078e*/ 	.byte	0x05
	.zero		1


	//   ....[51]....
        /*0790*/ 	.word	0x00004180
        /*0794*/ 	.word	0x000000ff
        /*0798*/ 	.word	0x00000010
        /*079c*/ 	.short	0x010a
        /*079e*/ 	.byte	0x05
	.zero		1


	//   ....[52]....
        /*07a0*/ 	.word	0x00004300
        /*07a4*/ 	.word	0x000000ff
        /*07a8*/ 	.word	0x00000010
        /*07ac*/ 	.short	0x010a
        /*07ae*/ 	.byte	0x11
	.zero		1


	//   ....[53]....
        /*07b0*/ 	.word	0x000044a0
        /*07b4*/ 	.word	0x000000ff
        /*07b8*/ 	.word	0x00000010
        /*07bc*/ 	.short	0x010a
        /*07be*/ 	.byte	0x04
	.zero		1


	//   ....[54]....
        /*07c0*/ 	.word	0x000045d0
        /*07c4*/ 	.word	0x000000ff
        /*07c8*/ 	.word	0x00000068
        /*07cc*/ 	.short	0x0101
        /*07ce*/ 	.byte	0x14
	.zero		1


	//   ....[55]....
        /*07d0*/ 	.word	0x000045f0
        /*07d4*/ 	.word	0x000000ff
        /*07d8*/ 	.word	0x00000010
        /*07dc*/ 	.short	0x010a
        /*07de*/ 	.byte	0x04
	.zero		1


	//   ....[56]....
        /*07e0*/ 	.word	0x00004670
        /*07e4*/ 	.word	0x000000ff
        /*07e8*/ 	.word	0x00000010
        /*07ec*/ 	.short	0x010a
        /*07ee*/ 	.byte	0x09
	.zero		1


	//   ....[57]....
        /*07f0*/ 	.word	0x00004800
        /*07f4*/ 	.word	0x000000ff
        /*07f8*/ 	.word	0x00000010
        /*07fc*/ 	.short	0x010a
        /*07fe*/ 	.byte	0x04
	.zero		1


	//   ....[58]....
        /*0800*/ 	.word	0x00004990
        /*0804*/ 	.word	0x000000ff
        /*0808*/ 	.word	0x00000130
        /*080c*/ 	.short	0x010a
        /*080e*/ 	.byte	0x04
	.zero		1


	//   ....[59]....
        /*0810*/ 	.word	0x00004b20
        /*0814*/ 	.word	0x000000ff
        /*0818*/ 	.word	0x00000000
        /*081c*/ 	.short	0x0101
        /*081e*/ 	.byte	0x04
	.zero		1


	//   ....[60]....
        /*0820*/ 	.word	0x00004b90
        /*0824*/ 	.word	0x000000ff
        /*0828*/ 	.word	0x00000000
        /*082c*/ 	.short	0x010a
        /*082e*/ 	.byte	0x04
	.zero		1


	//   ....[61]....
        /*0830*/ 	.word	0x00004c30
        /*0834*/ 	.word	0x00000000
        /*0838*/ 	.word	0x00000000
        /*083c*/ 	.short	0x010a
        /*083e*/ 	.byte	0xff
	.zero		1


	//   ....[62]....
        /*0840*/ 	.word	0x000067b0
        /*0844*/ 	.word	0x000000ff
        /*0848*/ 	.word	0x000000b0
        /*084c*/ 	.short	0x010a
        /*084e*/ 	.byte	0x04
	.zero		1


	//   ....[63]....
        /*0850*/ 	.word	0x00006950
        /*0854*/ 	.word	0x000000ff
        /*0858*/ 	.word	0x00000070
        /*085c*/ 	.short	0x0101
        /*085e*/ 	.byte	0x04
	.zero		1


	//   ....[64]....
        /*0860*/ 	.word	0x000083d0
        /*0864*/ 	.word	0x000000ff
        /*0868*/ 	.word	0x000000b0
        /*086c*/ 	.short	0x010a
        /*086e*/ 	.byte	0x04
	.zero		1


	//   ....[65]....
        /*0870*/ 	.word	0x00008550
        /*0874*/ 	.word	0x000000ff
        /*0878*/ 	.word	0x00000070
        /*087c*/ 	.short	0x0101
        /*087e*/ 	.byte	0x04
	.zero		1


	//   ....[66]....
        /*0880*/ 	.word	0x00008c70
        /*0884*/ 	.word	0x0000000f
        /*0888*/ 	.word	0x00000068
        /*088c*/ 	.short	0x010a
        /*088e*/ 	.byte	0xff
	.zero		1


	//   ....[67]....
        /*0890*/ 	.word	0x00008ee0
        /*0894*/ 	.word	0x000000ff
        /*0898*/ 	.word	0x00000040
        /*089c*/ 	.short	0x010a
        /*089e*/ 	.byte	0x18
	.zero		1


	//   ....[68]....
        /*08a0*/ 	.word	0x00008ff0
        /*08a4*/ 	.word	0x000000ff
        /*08a8*/ 	.word	0x00000020
        /*08ac*/ 	.short	0x010b
        /*08ae*/ 	.byte	0x18
	.zero		1


	//   ....[69]....
        /*08b0*/ 	.word	0x00009050
        /*08b4*/ 	.word	0x000000ff
        /*08b8*/ 	.word	0x00000000
        /*08bc*/ 	.short	0x0101
        /*08be*/ 	.byte	0x04
	.zero		1


	//   ....[70]....
        /*08c0*/ 	.word	0x00009080
        /*08c4*/ 	.word	0x000000ff
        /*08c8*/ 	.word	0x00000048
        /*08cc*/ 	.short	0x010a
        /*08ce*/ 	.byte	0x18
	.zero		1


	//   ....[71]....
        /*08d0*/ 	.word	0x000091b0
        /*08d4*/ 	.word	0x000000ff
        /*08d8*/ 	.word	0x00000028
        /*08dc*/ 	.short	0x010b
        /*08de*/ 	.byte	0x18
	.zero		1


	//   ....[72]....
        /*08e0*/ 	.word	0x00009210
        /*08e4*/ 	.word	0x000000ff
        /*08e8*/ 	.word	0x00000000
        /*08ec*/ 	.short	0x0101
        /*08ee*/ 	.byte	0x04
	.zero		1


	//   ....[73]....
        /*08f0*/ 	.word	0x00009240
        /*08f4*/ 	.word	0x000000ff
        /*08f8*/ 	.word	0x00000050
        /*08fc*/ 	.short	0x010a
        /*08fe*/ 	.byte	0x18
	.zero		1


	//   ....[74]....
        /*0900*/ 	.word	0x00009370
        /*0904*/ 	.word	0x000000ff
        /*0908*/ 	.word	0x00000030
        /*090c*/ 	.short	0x010b
        /*090e*/ 	.byte	0x18
	.zero		1


	//   ....[75]....
        /*0910*/ 	.word	0x000093d0
        /*0914*/ 	.word	0x000000ff
        /*0918*/ 	.word	0x00000000
        /*091c*/ 	.short	0x0101
        /*091e*/ 	.byte	0x04
	.zero		1


	//   ....[76]....
        /*0920*/ 	.word	0x00009400
        /*0924*/ 	.word	0x000000ff
        /*0928*/ 	.word	0x00000058
        /*092c*/ 	.short	0x010a
        /*092e*/ 	.byte	0x18
	.zero		1


	//   ....[77]....
        /*0930*/ 	.word	0x00009530
        /*0934*/ 	.word	0x000000ff
        /*0938*/ 	.word	0x00000038
        /*093c*/ 	.short	0x010b
        /*093e*/ 	.byte	0x18
	.zero		1


	//   ....[78]....
        /*0940*/ 	.word	0x000095b0
        /*0944*/ 	.word	0x000000ff
        /*0948*/ 	.word	0x00000000
        /*094c*/ 	.short	0x0101
        /*094e*/ 	.byte	0x04
	.zero		1


	//   ....[79]....
        /*0950*/ 	.word	0x00009600
        /*0954*/ 	.word	0x000000ff
        /*0958*/ 	.word	0x00000130
        /*095c*/ 	.short	0x010a
        /*095e*/ 	.byte	0x08
	.zero		1


	//   ....[80]....
        /*0960*/ 	.word	0x00009760
        /*0964*/ 	.word	0x000000ff
        /*0968*/ 	.word	0x00000000
        /*096c*/ 	.short	0x0101
        /*096e*/ 	.byte	0x08
	.zero		1


	//   ....[81]....
        /*0970*/ 	.word	0x00009810
        /*0974*/ 	.word	0x000000ff
        /*0978*/ 	.word	0x00000040
        /*097c*/ 	.short	0x010a
        /*097e*/ 	.byte	0x18
	.zero		1


	//   ....[82]....
        /*0980*/ 	.word	0x00009850
        /*0984*/ 	.word	0x000000ff
        /*0988*/ 	.word	0x00000048
        /*098c*/ 	.short	0x010a
        /*098e*/ 	.byte	0x18
	.zero		1


	//   ....[83]....
        /*0990*/ 	.word	0x00009890
        /*0994*/ 	.word	0x000000ff
        /*0998*/ 	.word	0x00000050
        /*099c*/ 	.short	0x010a
        /*099e*/ 	.byte	0x18
	.zero		1


	//   ....[84]....
        /*09a0*/ 	.word	0x000098f0
        /*09a4*/ 	.word	0x00000000
        /*09a8*/ 	.word	0x00000058
        /*09ac*/ 	.short	0x010a
        /*09ae*/ 	.byte	0xff
	.zero		1


	//   ....[85]....
        /*09b0*/ 	.word	0x0000a370
        /*09b4*/ 	.word	0x000000ff
        /*09b8*/ 	.word	0x00000130
        /*09bc*/ 	.short	0x010a
        /*09be*/ 	.byte	0x06
	.zero		1


	//   ....[86]....
        /*09c0*/ 	.word	0x0000a500
        /*09c4*/ 	.word	0x000000ff
        /*09c8*/ 	.word	0x00000000
        /*09cc*/ 	.short	0x0101
        /*09ce*/ 	.byte	0x04
	.zero		1


	//   ....[87]....
        /*09d0*/ 	.word	0x0000aa90
        /*09d4*/ 	.word	0x000000ff
        /*09d8*/ 	.word	0x00000020
        /*09dc*/ 	.short	0x010a
        /*09de*/ 	.byte	0x2b
	.zero		1


	//   ....[88]....
        /*09e0*/ 	.word	0x0000aaf0
        /*09e4*/ 	.word	0x00000091
        /*09e8*/ 	.word	0x000000f0
        /*09ec*/ 	.short	0x010a
        /*09ee*/ 	.byte	0xff
	.zero		1


	//   ....[89]....
        /*09f0*/ 	.word	0x0000ab10
        /*09f4*/ 	.word	0x000000ff
        /*09f8*/ 	.word	0x00000020
        /*09fc*/ 	.short	0x010a
        /*09fe*/ 	.byte	0x2b
	.zero		1


	//   ....[90]....
        /*0a00*/ 	.word	0x0000af80
        /*0a04*/ 	.word	0x00000091
        /*0a08*/ 	.word	0x000000f0
        /*0a0c*/ 	.short	0x010a
        /*0a0e*/ 	.byte	0xff
	.zero		1


	//   ....[91]....
        /*0a10*/ 	.word	0x0000c300
        /*0a14*/ 	.word	0x000000ff
        /*0a18*/ 	.word	0x00000000
        /*0a1c*/ 	.short	0x0101
        /*0a1e*/ 	.byte	0x04
	.zero		1


	//   ....[92]....
        /*0a20*/ 	.word	0x0000c350
        /*0a24*/ 	.word	0x000000ff
        /*0a28*/ 	.word	0x00000028
        /*0a2c*/ 	.short	0x010a
        /*0a2e*/ 	.byte	0x2b
	.zero		1


	//   ....[93]....
        /*0a30*/ 	.word	0x0000c380
        /*0a34*/ 	.word	0x000000ff
        /*0a38*/ 	.word	0x00000028
        /*0a3c*/ 	.short	0x010a
        /*0a3e*/ 	.byte	0x2b
	.zero		1


	//   ....[94]....
        /*0a40*/ 	.word	0x0000d9d0
        /*0a44*/ 	.word	0x000000ff
        /*0a48*/ 	.word	0x00000000
        /*0a4c*/ 	.short	0x0101
        /*0a4e*/ 	.byte	0x04
	.zero		1


	//   ....[95]....
        /*0a50*/ 	.word	0x0000d9f0
        /*0a54*/ 	.word	0x000000ff
        /*0a58*/ 	.word	0x00000030
        /*0a5c*/ 	.short	0x010a
        /*0a5e*/ 	.byte	0x2b
	.zero		1


	//   ....[96]....
        /*0a60*/ 	.word	0x0000da10
        /*0a64*/ 	.word	0x000000ff
        /*0a68*/ 	.word	0x00000030
        /*0a6c*/ 	.short	0x010a
        /*0a6e*/ 	.byte	0x2b
	.zero		1


	//   ....[97]....
        /*0a70*/ 	.word	0x0000f090
        /*0a74*/ 	.word	0x000000ff
        /*0a78*/ 	.word	0x00000000
        /*0a7c*/ 	.short	0x0101
        /*0a7e*/ 	.byte	0x04
	.zero		1


	//   ....[98]....
        /*0a80*/ 	.word	0x0000f0b0
        /*0a84*/ 	.word	0x000000ff
        /*0a88*/ 	.word	0x00000038
        /*0a8c*/ 	.short	0x010a
        /*0a8e*/ 	.byte	0x2b
	.zero		1


	//   ....[99]....
        /*0a90*/ 	.word	0x0000f0d0
        /*0a94*/ 	.word	0x000000ff
        /*0a98*/ 	.word	0x00000038
        /*0a9c*/ 	.short	0x010a
        /*0a9e*/ 	.byte	0x2b
	.zero		1


	//   ....[100]....
        /*0aa0*/ 	.word	0x0000f840
        /*0aa4*/ 	.word	0x00000091
        /*0aa8*/ 	.word	0x00000000
        /*0aac*/ 	.short	0x0101
        /*0aae*/ 	.byte	0xff
	.zero		1


	//   ....[101]....
        /*0ab0*/ 	.word	0x00010860
        /*0ab4*/ 	.word	0x000000ff
        /*0ab8*/ 	.word	0x00000000
        /*0abc*/ 	.short	0x0101
        /*0abe*/ 	.byte	0x04
	.zero		1


	//   ....[102]....
        /*0ac0*/ 	.word	0x00010900
        /*0ac4*/ 	.word	0x000000ff
        /*0ac8*/ 	.word	0x00000000
        /*0acc*/ 	.short	0x0101
        /*0ace*/ 	.byte	0x04
	.zero		1


	//   ....[103]....
        /*0ad0*/ 	.word	0x00011210
        /*0ad4*/ 	.word	0x000000ff
        /*0ad8*/ 	.word	0x00000070
        /*0adc*/ 	.short	0x010a
        /*0ade*/ 	.byte	0x19
	.zero		1


	//   ....[104]....
        /*0ae0*/ 	.word	0x00011350
        /*0ae4*/ 	.word	0x000000ff
        /*0ae8*/ 	.word	0x00000000
        /*0aec*/ 	.short	0x0101
        /*0aee*/ 	.byte	0x06
	.zero		1


	//   ....[105]....
        /*0af0*/ 	.word	0x000113c0
        /*0af4*/ 	.word	0x000000ff
        /*0af8*/ 	.word	0x00000170
        /*0afc*/ 	.short	0x010a
        /*0afe*/ 	.byte	0x19
	.zero		1


	//   ....[106]....
        /*0b00*/ 	.word	0x00012500
        /*0b04*/ 	.word	0x000000ff
        /*0b08*/ 	.word	0x00000130
        /*0b0c*/ 	.short	0x0101
        /*0b0e*/ 	.byte	0x19
	.zero		1


	//   ....[107]....
        /*0b10*/ 	.word	0x00012800
        /*0b14*/ 	.word	0x000000ff
        /*0b18*/ 	.word	0x00000008
        /*0b1c*/ 	.short	0x010a
        /*0b1e*/ 	.byte	0x06
	.zero		1


	//   ....[108]....
        /*0b20*/ 	.word	0x00012820
        /*0b24*/ 	.word	0x000000ff
        /*0b28*/ 	.word	0x00000008
        /*0b2c*/ 	.short	0x010a
        /*0b2e*/ 	.byte	0x06
	.zero		1


	//   ....[109]....
        /*0b30*/ 	.word	0x000129b0
        /*0b34*/ 	.word	0x000000ff
        /*0b38*/ 	.word	0x00000008
        /*0b3c*/ 	.short	0x010a
        /*0b3e*/ 	.byte	0x06
	.zero		1


	//   ....[110]....
        /*0b40*/ 	.word	0x000129d0
        /*0b44*/ 	.word	0x000000ff
        /*0b48*/ 	.word	0x00000008
        /*0b4c*/ 	.short	0x010a
        /*0b4e*/ 	.byte	0x06
	.zero		1


	//   ....[111]....
        /*0b50*/ 	.word	0x00012a90
        /*0b54*/ 	.word	0x000000ff
        /*0b58*/ 	.word	0x00000000
        /*0b5c*/ 	.short	0x0101
        /*0b5e*/ 	.byte	0x05
	.zero		1


	//   ....[112]....
        /*0b60*/ 	.word	0x00012d70
        /*0b64*/ 	.word	0x000000ff
        /*0b68*/ 	.word	0x00000000
        /*0b6c*/ 	.short	0x010a
        /*0b6e*/ 	.byte	0x09
	.zero		1


	//   ....[113]....
        /*0b70*/ 	.word	0x00012dd0
        /*0b74*/ 	.word	0x000000ff
        /*0b78*/ 	.word	0x00000100
        /*0b7c*/ 	.short	0x010a
        /*0b7e*/ 	.byte	0x0b
	.zero		1


	//   ....[114]....
        /*0b80*/ 	.word	0x00012fb0
        /*0b84*/ 	.word	0x000000ff
        /*0b88*/ 	.word	0x00000000
        /*0b8c*/ 	.short	0x010a
        /*0b8e*/ 	.byte	0x0e
	.zero		1


	//   ....[115]....
        /*0b90*/ 	.word	0x000130e0
        /*0b94*/ 	.word	0x000000ff
        /*0b98*/ 	.word	0x00000000
        /*0b9c*/ 	.short	0x010a
        /*0b9e*/ 	.byte	0x28
	.zero		1


	//   ....[116]....
        /*0ba0*/ 	.word	0x000134c0
        /*0ba4*/ 	.word	0x000000ff
        /*0ba8*/ 	.word	0x00000130
        /*0bac*/ 	.short	0x010a
        /*0bae*/ 	.byte	0x09
	.zero		1


	//   ....[117]....
        /*0bb0*/ 	.word	0x000135f0
        /*0bb4*/ 	.word	0x000000ff
        /*0bb8*/ 	.word	0x00000000
        /*0bbc*/ 	.short	0x0101
        /*0bbe*/ 	.byte	0x09
	.zero		1


	//   ....[118]....
        /*0bc0*/ 	.word	0x00013720
        /*0bc4*/ 	.word	0x000000ff
        /*0bc8*/ 	.word	0x00000100
        /*0bcc*/ 	.short	0x010a
        /*0bce*/ 	.byte	0x06
	.zero		1


	//   ....[119]....
        /*0bd0*/ 	.word	0x000137e0
        /*0bd4*/ 	.word	0x00000000
        /*0bd8*/ 	.word	0x00000100
        /*0bdc*/ 	.short	0x010a
        /*0bde*/ 	.byte	0xff
	.zero		1


	//   ....[120]....
        /*0be0*/ 	.word	0x00013820
        /*0be4*/ 	.word	0x00000000
        /*0be8*/ 	.word	0x00000100
        /*0bec*/ 	.short	0x010a
        /*0bee*/ 	.byte	0xff
	.zero		1


	//   ....[121]....
        /*0bf0*/ 	.word	0x00013890
        /*0bf4*/ 	.word	0x000000ff
        /*0bf8*/ 	.word	0x00000000
        /*0bfc*/ 	.short	0x0101
        /*0bfe*/ 	.byte	0x06
	.zero		1


	//   ....[122]....
        /*0c00*/ 	.word	0x000138d0
        /*0c04*/ 	.word	0x000000ff
        /*0c08*/ 	.word	0x00000120
        /*0c0c*/ 	.short	0x010a
        /*0c0e*/ 	.byte	0x04
	.zero		1


	//   ....[123]....
        /*0c10*/ 	.word	0x00013910
        /*0c14*/ 	.word	0x000000ff
        /*0c18*/ 	.word	0x00000000
        /*0c1c*/ 	.short	0x0101
        /*0c1e*/ 	.byte	0x06
	.zero		1


	//   ....[124]....
        /*0c20*/ 	.word	0x00013b70
        /*0c24*/ 	.word	0x00000000
        /*0c28*/ 	.word	0x00000010
        /*0c2c*/ 	.short	0x010a
        /*0c2e*/ 	.byte	0xff
	.zero		1


	//   ....[125]....
        /*0c30*/ 	.word	0x00013bd0
        /*0c34*/ 	.word	0x00000000
        /*0c38*/ 	.word	0x00000010
        /*0c3c*/ 	.short	0x010a
        /*0c3e*/ 	.byte	0xff
	.zero		1


	//   ....[126]....
        /*0c40*/ 	.word	0x00013c30
        /*0c44*/ 	.word	0x00000000
        /*0c48*/ 	.word	0x00000130
        /*0c4c*/ 	.short	0x010a
        /*0c4e*/ 	.byte	0xff
	.zero		1


	//   ....[127]....
        /*0c50*/ 	.word	0x00013c90
        /*0c54*/ 	.word	0x00000000
        /*0c58*/ 	.word	0x00000000
        /*0c5c*/ 	.short	0x010a
        /*0c5e*/ 	.byte	0xff
	.zero		1


	//   ....[128]....
        /*0c60*/ 	.word	0x00013cf0
        /*0c64*/ 	.word	0x00000010
        /*0c68*/ 	.word	0x000000b0
        /*0c6c*/ 	.short	0x010a
        /*0c6e*/ 	.byte	0xff
	.zero		1


	//   ....[129]....
        /*0c70*/ 	.word	0x00013d50
        /*0c74*/ 	.word	0x0000000b
        /*0c78*/ 	.word	0x000000b0
        /*0c7c*/ 	.short	0x010a
        /*0c7e*/ 	.byte	0xff
	.zero		1


	//   ....[130]....
        /*0c80*/ 	.word	0x00013da0
        /*0c84*/ 	.word	0x0000000f
        /*0c88*/ 	.word	0x00000068
        /*0c8c*/ 	.short	0x010a
        /*0c8e*/ 	.byte	0xff
	.zero		1


	//   ....[131]....
        /*0c90*/ 	.word	0x00013e00
        /*0c94*/ 	.word	0x00000000
        /*0c98*/ 	.word	0x00000040
        /*0c9c*/ 	.short	0x010a
        /*0c9e*/ 	.byte	0xff
	.zero		1


	//   ....[132]....
        /*0ca0*/ 	.word	0x00013e60
        /*0ca4*/ 	.word	0x00000000
        /*0ca8*/ 	.word	0x00000048
        /*0cac*/ 	.short	0x010a
        /*0cae*/ 	.byte	0xff
	.zero		1


	//   ....[133]....
        /*0cb0*/ 	.word	0x00013ec0
        /*0cb4*/ 	.word	0x00000000
        /*0cb8*/ 	.word	0x00000050
        /*0cbc*/ 	.short	0x010a
        /*0cbe*/ 	.byte	0xff
	.zero		1


	//   ....[134]....
        /*0cc0*/ 	.word	0x00013f20
        /*0cc4*/ 	.word	0x00000000
        /*0cc8*/ 	.word	0x00000058
        /*0ccc*/ 	.short	0x010a
        /*0cce*/ 	.byte	0xff
	.zero		1


	//   ....[135]....
        /*0cd0*/ 	.word	0x00013f80
        /*0cd4*/ 	.word	0x00000000
        /*0cd8*/ 	.word	0x00000130
        /*0cdc*/ 	.short	0x010a
        /*0cde*/ 	.byte	0xff
	.zero		1


	//   ....[136]....
        /*0ce0*/ 	.word	0x00013fe0
        /*0ce4*/ 	.word	0x00000000
        /*0ce8*/ 	.word	0x00000040
        /*0cec*/ 	.short	0x010a
        /*0cee*/ 	.byte	0xff
	.zero		1


	//   ....[137]....
        /*0cf0*/ 	.word	0x00014040
        /*0cf4*/ 	.word	0x00000000
        /*0cf8*/ 	.word	0x00000048
        /*0cfc*/ 	.short	0x010a
        /*0cfe*/ 	.byte	0xff
	.zero		1


	//   ....[138]....
        /*0d00*/ 	.word	0x000140a0
        /*0d04*/ 	.word	0x00000000
        /*0d08*/ 	.word	0x00000050
        /*0d0c*/ 	.short	0x010a
        /*0d0e*/ 	.byte	0xff
	.zero		1


	//   ....[139]....
        /*0d10*/ 	.word	0x00014100
        /*0d14*/ 	.word	0x00000000
        /*0d18*/ 	.word	0x00000130
        /*0d1c*/ 	.short	0x010a
        /*0d1e*/ 	.byte	0xff
	.zero		1


	//   ....[140]....
        /*0d20*/ 	.word	0x000141c0
        /*0d24*/ 	.word	0x00000003
        /*0d28*/ 	.word	0x00000020
        /*0d2c*/ 	.short	0x010a
        /*0d2e*/ 	.byte	0xff
	.zero		1


	//   ....[141]....
        /*0d30*/ 	.word	0x00014210
        /*0d34*/ 	.word	0x00000091
        /*0d38*/ 	.word	0x000000f0
        /*0d3c*/ 	.short	0x010a
        /*0d3e*/ 	.byte	0xff
	.zero		1


	//   ....[142]....
        /*0d40*/ 	.word	0x00014270
        /*0d44*/ 	.word	0x00000003
        /*0d48*/ 	.word	0x00000028
        /*0d4c*/ 	.short	0x010a
        /*0d4e*/ 	.byte	0xff
	.zero		1


	//   ....[143]....
        /*0d50*/ 	.word	0x000142d0
        /*0d54*/ 	.word	0x00000000
        /*0d58*/ 	.word	0x00000030
        /*0d5c*/ 	.short	0x010a
        /*0d5e*/ 	.byte	0xff
	.zero		1


	//   ....[144]....
        /*0d60*/ 	.word	0x00014330
        /*0d64*/ 	.word	0x00000000
        /*0d68*/ 	.word	0x00000038
        /*0d6c*/ 	.short	0x010a
        /*0d6e*/ 	.byte	0xff
	.zero		1


	//   ....[145]....
        /*0d70*/ 	.word	0x00014390
        /*0d74*/ 	.word	0x00000004
        /*0d78*/ 	.word	0x00000070
        /*0d7c*/ 	.short	0x010a
        /*0d7e*/ 	.byte	0xff
	.zero		1


	//   ....[146]....
        /*0d80*/ 	.word	0x000143f0
        /*0d84*/ 	.word	0x00000004
        /*0d88*/ 	.word	0x00000170
        /*0d8c*/ 	.short	0x010a
        /*0d8e*/ 	.byte	0xff
	.zero		1


	//   ....[147]....
        /*0d90*/ 	.word	0x00014450
        /*0d94*/ 	.word	0x00000000
        /*0d98*/ 	.word	0x00000008
        /*0d9c*/ 	.short	0x010a
        /*0d9e*/ 	.byte	0xff
	.zero		1


	//   ....[148]....
        /*0da0*/ 	.word	0x00014530
        /*0da4*/ 	.word	0x00000000
        /*0da8*/ 	.word	0x00000008
        /*0dac*/ 	.short	0x010a
        /*0dae*/ 	.byte	0xff
	.zero		1


	//   ....[149]....
        /*0db0*/ 	.word	0x00014590
        /*0db4*/ 	.word	0x00000003
        /*0db8*/ 	.word	0x00000100
        /*0dbc*/ 	.short	0x010a
        /*0dbe*/ 	.byte	0xff
	.zero		1


	//   ....[150]....
        /*0dc0*/ 	.word	0x000145f0
        /*0dc4*/ 	.word	0x00000003
        /*0dc8*/ 	.word	0x00000000
        /*0dcc*/ 	.short	0x010a
        /*0dce*/ 	.byte	0xff
	.zero		1


	//   ....[151]....
        /*0dd0*/ 	.word	0x00014650
        /*0dd4*/ 	.word	0x00000003
        /*0dd8*/ 	.word	0x00000130
        /*0ddc*/ 	.short	0x010a
        /*0dde*/ 	.byte	0xff
	.zero		1


	//   ....[152]....
        /*0de0*/ 	.word	0x000146b0
        /*0de4*/ 	.word	0x00000000
        /*0de8*/ 	.word	0x00000100
        /*0dec*/ 	.short	0x010a
        /*0dee*/ 	.byte	0xff
	.zero		1


	//   ....[153]....
        /*0df0*/ 	.word	0x00014710
        /*0df4*/ 	.word	0x00000000
        /*0df8*/ 	.word	0x00000120
        /*0dfc*/ 	.short	0x010a
        /*0dfe*/ 	.byte	0xff
	.zero		1


	//----- nvinfo : EIATTR_NUM_MBARRIERS
	.align		4
.L_49:
        /*0e00*/ 	.byte	0x03, 0x38
        /*0e02*/ 	.short	0x0033


	//----- nvinfo : EIATTR_EXIT_INSTR_OFFSETS
	.align		4
        /*0e04*/ 	.byte	0x04, 0x1c
        /*0e06*/ 	.short	(.L_51 - .L_50)


	//   ....[0]....
.L_50:
        /*0e08*/ 	.word	0x00003790


	//   ....[1]....
        /*0e0c*/ 	.word	0x00004c60


	//   ....[2]....
        /*0e10*/ 	.word	0x000085f0


	//   ....[3]....
        /*0e14*/ 	.word	0x00009920


	//   ....[4]....
        /*0e18*/ 	.word	0x00010910


	//   ....[5]....
        /*0e1c*/ 	.word	0x00010940


	//   ....[6]....
        /*0e20*/ 	.word	0x000125d0


	//   ....[7]....
        /*0e24*/ 	.word	0x00013b50


	//----- nvinfo : EIATTR_INDIRECT_BRANCH_TARGETS
	.align		4
.L_51:
        /*0e28*/ 	.byte	0x04, 0x34
        /*0e2a*/ 	.short	(.L_53 - .L_52)


	//   ....[0]....
.L_52:
        /*0e2c*/ 	.word	.L_x_280@srel
        /*0e30*/ 	.short	0x0
        /*0e32*/ 	.short	0x0
        /*0e34*/ 	.word	0xa
        /*0e38*/ 	.word	.L_x_281@srel
        /* <DEDUP_REMOVED lines=9> */


	//----- nvinfo : EIATTR_MAX_THREADS
	.align		4
.L_53:
        /*0e60*/ 	.byte	0x04, 0x05
        /*0e62*/ 	.short	(.L_55 - .L_54)
.L_54:
        /*0e64*/ 	.word	0x00000180
        /*0e68*/ 	.word	0x00000001
        /*0e6c*/ 	.word	0x00000001


	//----- nvinfo : EIATTR_CRS_STACK_SIZE
	.align		4
.L_55:
        /*0e70*/ 	.byte	0x04, 0x1e
        /*0e72*/ 	.short	(.L_57 - .L_56)
.L_56:
        /*0e74*/ 	.word	0x00000000


	//----- nvinfo : EIATTR_CBANK_PARAM_SIZE
	.align		4
.L_57:
        /*0e78*/ 	.byte	0x03, 0x19
        /*0e7a*/ 	.short	0x0900


	//----- nvinfo : EIATTR_PARAM_CBANK
	.align		4
        /*0e7c*/ 	.byte	0x04, 0x0a
        /*0e7e*/ 	.short	(.L_59 - .L_58)
	.align		4
.L_58:
        /*0e80*/ 	.word	index@(.nv.constant0._ZN7cutlass13device_kernelINS_4gemm6kernel13GemmUniversalINS1_17GroupProblemShapeIN4cute5tupleIJiiiEEEEENS1_10collective13CollectiveMmaINS1_40MainloopSm100ArrayTmaUmmaWarpSpecializedILi2ELi8ELi2ENS6_IJNS5_1CILi2EEENSC_ILi1EEESE_EEEEENS6_IJNSC_ILi256EEESH_NSC_ILi128EEEEEENS_10bfloat16_tEPNS6_IJlSE_NSC_ILi0EEEEEESK_SN_NS5_8TiledMMAINS5_8MMA_AtomIJNS5_26SM100_MMA_F16BF16_2x1SM_SSISK_SK_fLi256ELi256ELNS5_4UMMA5MajorE0ELSS_0ELNSR_7ScaleInE0ELST_0EEEEEENS5_6LayoutINS6_IJSE_SE_SE_EEENS6_IJSL_SL_SL_EEEEENS6_IJNS5_10UnderscoreES10_S10_EEEEENS5_18SM100_TMA_2SM_LOADENS5_14ComposedLayoutINS5_7SwizzleILi3ELi4ELi3EEENS5_18smem_ptr_flag_bitsILi16EEENSW_INS6_IJNSC_ILi8EEENSC_ILi64EEEEEENS6_IJS1A_SE_EEEEEEEvNS5_8identityES13_S1E_vS1F_EENS_8epilogue10collective18CollectiveEpilogueINS1H_31Sm100PtrArrayTmaWarpSpecializedILi4ELi2ELi64ELb1ELb0EEEJNS6_IJSI_SH_SI_EEENS6_IJNSW_ISI_SE_EENSW_IS1A_SE_EEEEENS_6half_tEPNS6_IJSE_lSL_EEES1Q_S1S_NS1H_6fusion15FusionCallbacksIS1L_NS1T_17LinearCombinationIS1Q_fS1Q_fLNS_15FloatRoundStyleE2EEES1M_S1P_JEEENS5_5SM1004TMEM4LOAD26SM100_TMEM_LOAD_16dp256b8xENS5_13SM90_TMA_LOADENS14_IS16_S18_NSW_INS6_IJS1A_S19_EEENS6_IJSE_S1A_EEEEEEENS5_17SM75_U16x8_LDSM_TENS5_14SM90_TMA_STOREES27_NS5_17SM90_U16x8_STSM_TENS5_39AutoVectorizingCopyWithAssumedAlignmentILi128EEEEEEvvEEEEvNT_6ParamsE)
        /*0e84*/ 	.short	0x0380
        /*0e86*/ 	.short	0x0900


	//----- nvinfo : EIATTR_SW_WAR
	.align		4
.L_59:
        /*0e88*/ 	.byte	0x04, 0x36
        /*0e8a*/ 	.short	(.L_61 - .L_60)
.L_60:
        /*0e8c*/ 	.word	0x00000008
.L_61:


//--------------------- .nv.callgraph             --------------------------
	.section	.nv.callgraph,"",@"SHT_CUDA_CALLGRAPH"
	.align	4
	.sectionentsize	8
	.align		4
        /*0000*/ 	.word	0x00000000
	.align		4
        /*0004*/ 	.word	0xffffffff
	.align		4
        /*0008*/ 	.word	index@(_ZN7cutlass13device_kernelINS_4gemm6kernel13GemmUniversalINS1_17GroupProblemShapeIN4cute5tupleIJiiiEEEEENS1_10collective13CollectiveMmaINS1_40MainloopSm100ArrayTmaUmmaWarpSpecializedILi2ELi8ELi2ENS6_IJNS5_1CILi2EEENSC_ILi1EEESE_EEEEENS6_IJNSC_ILi256EEESH_NSC_ILi128EEEEEENS_10bfloat16_tEPNS6_IJlSE_NSC_ILi0EEEEEESK_SN_NS5_8TiledMMAINS5_8MMA_AtomIJNS5_26SM100_MMA_F16BF16_2x1SM_SSISK_SK_fLi256ELi256ELNS5_4UMMA5MajorE0ELSS_0ELNSR_7ScaleInE0ELST_0EEEEEENS5_6LayoutINS6_IJSE_SE_SE_EEENS6_IJSL_SL_SL_EEEEENS6_IJNS5_10UnderscoreES10_S10_EEEEENS5_18SM100_TMA_2SM_LOADENS5_14ComposedLayoutINS5_7SwizzleILi3ELi4ELi3EEENS5_18smem_ptr_flag_bitsILi16EEENSW_INS6_IJNSC_ILi8EEENSC_ILi64EEEEEENS6_IJS1A_SE_EEEEEEEvNS5_8identityES13_S1E_vS1F_EENS_8epilogue10collective18CollectiveEpilogueINS1H_31Sm100PtrArrayTmaWarpSpecializedILi4ELi2ELi64ELb1ELb0EEEJNS6_IJSI_SH_SI_EEENS6_IJNSW_ISI_SE_EENSW_IS1A_SE_EEEEENS_6half_tEPNS6_IJSE_lSL_EEES1Q_S1S_NS1H_6fusion15FusionCallbacksIS1L_NS1T_17LinearCombinationIS1Q_fS1Q_fLNS_15FloatRoundStyleE2EEES1M_S1P_JEEENS5_5SM1004TMEM4LOAD26SM100_TMEM_LOAD_16dp256b8xENS5_13SM90_TMA_LOADENS14_IS16_S18_NSW_INS6_IJS1A_S19_EEENS6_IJSE_S1A_EEEEEEENS5_17SM75_U16x8_LDSM_TENS5_14SM90_TMA_STOREES27_NS5_17SM90_U16x8_STSM_TENS5_39AutoVectorizingCopyWithAssumedAlignmentILi128EEEEEEvvEEEEvNT_6ParamsE)
	.align		4
        /*000c*/ 	.word	index@(__assertfail)
	.align		4
        /*0010*/ 	.word	0x00000000
	.align		4
        /*0014*/ 	.word	0xfffffffe
	.align		4
        /*0018*/ 	.word	0x00000000
	.align		4
        /*001c*/ 	.word	0xfffffffd
	.align		4
        /*0020*/ 	.word	0x00000000
	.align		4
        /*0024*/ 	.word	0xfffffffc


//--------------------- .nv.constant4             --------------------------
	.section	.nv.constant4,"a",@progbits
	.align	8
	.align		8
.nv.constant4:
        /*0000*/ 	.dword	__assertfail
	.align		8
        /*0008*/ 	.dword	__unnamed_1
	.align		8
        /*0010*/ 	.dword	__unnamed_2
	.align		8
        /*0018*/ 	.dword	_ZN39_INTERNAL_8022cddd_4_k_cu_d06f5c7d_41204cuda3std3__45__cpo5beginE
	.align		8
        /*0020*/ 	.dword	_ZN39_INTERNAL_8022cddd_4_k_cu_d06f5c7d_41204cuda3std3__45__cpo3endE
	.align		8
        /*0028*/ 	.dword	_ZN39_INTERNAL_8022cddd_4_k_cu_d06f5c7d_41204cuda3std3__45__cpo6cbeginE
	.align		8
        /*0030*/ 	.dword	_ZN39_INTERNAL_8022cddd_4_k_cu_d06f5c7d_41204cuda3std3__45__cpo4cendE
	.align		8
        /*0038*/ 	.dword	_ZN39_INTERNAL_8022cddd_4_k_cu_d06f5c7d_41204cuda3std3__441_GLOBAL__N__8022cddd_4_k_cu_d06f5c7d_41206ignoreE
	.align		8
        /*0040*/ 	.dword	_ZN39_INTERNAL_8022cddd_4_k_cu_d06f5c7d_41204cuda3std3__419piecewise_constructE
	.align		8
        /*0048*/ 	.dword	_ZN39_INTERNAL_8022cddd_4_k_cu_d06f5c7d_41204cuda3std3__48in_placeE
	.align		8
        /*0050*/ 	.dword	_ZN39_INTERNAL_8022cddd_4_k_cu_d06f5c7d_41204cuda3std6ranges3__45__cpo4swapE
	.align		8
        /*0058*/ 	.dword	_ZN39_INTERNAL_8022cddd_4_k_cu_d06f5c7d_41204cuda3std6ranges3__45__cpo9iter_moveE
	.align		8
        /*0060*/ 	.dword	_ZN39_INTERNAL_8022cddd_4_k_cu_d06f5c7d_41204cute7productE
	.align		8
        /*0068*/ 	.dword	_ZN39_INTERNAL_8022cddd_4_k_cu_d06f5c7d_41204cute1_E
	.align		8
        /*0070*/ 	.dword	$str$24
	.align		8
        /*0078*/ 	.dword	$str$25
	.align		8
        /*0080*/ 	.dword	$str$26
	.align		8
        /*0088*/ 	.dword	$str$27


//--------------------- .nv.constant2._ZN7cutlass13device_kernelINS_4gemm6kernel13GemmUniversalINS1_17GroupProblemShapeIN4cute5tupleIJiiiEEEEENS1_10collective13CollectiveMmaINS1_40MainloopSm100ArrayTmaUmmaWarpSpecializedILi2ELi8ELi2ENS6_IJNS5_1CILi2EEENSC_ILi1EEESE_EEEEENS6_IJNSC_ILi256EEESH_NSC_ILi128EEEEEENS_10bfloat16_tEPNS6_IJlSE_NSC_ILi0EEEEEESK_SN_NS5_8TiledMMAINS5_8MMA_AtomIJNS5_26SM100_MMA_F16BF16_2x1SM_SSISK_SK_fLi256ELi256ELNS5_4UMMA5MajorE0ELSS_0ELNSR_7ScaleInE0ELST_0EEEEEENS5_6LayoutINS6_IJSE_SE_SE_EEENS6_IJSL_SL_SL_EEEEENS6_IJNS5_10UnderscoreES10_S10_EEEEENS5_18SM100_TMA_2SM_LOADENS5_14ComposedLayoutINS5_7SwizzleILi3ELi4ELi3EEENS5_18smem_ptr_flag_bitsILi16EEENSW_INS6_IJNSC_ILi8EEENSC_ILi64EEEEEENS6_IJS1A_SE_EEEEEEEvNS5_8identityES13_S1E_vS1F_EENS_8epilogue10collective18CollectiveEpilogueINS1H_31Sm100PtrArrayTmaWarpSpecializedILi4ELi2ELi64ELb1ELb0EEEJNS6_IJSI_SH_SI_EEENS6_IJNSW_ISI_SE_EENSW_IS1A_SE_EEEEENS_6half_tEPNS6_IJSE_lSL_EEES1Q_S1S_NS1H_6fusion15FusionCallbacksIS1L_NS1T_17LinearCombinationIS1Q_fS1Q_fLNS_15FloatRoundStyleE2EEES1M_S1P_JEEENS5_5SM1004TMEM4LOAD26SM100_TMEM_LOAD_16dp256b8xENS5_13SM90_TMA_LOADENS14_IS16_S18_NSW_INS6_IJS1A_S19_EEENS6_IJSE_S1A_EEEEEEENS5_17SM75_U16x8_LDSM_TENS5_14SM90_TMA_STOREES27_NS5_17SM90_U16x8_STSM_TENS5_39AutoVectorizingCopyWithAssumedAlignmentILi128EEEEEEvvEEEEvNT_6ParamsE --------------------------
	.section	.nv.constant2._ZN7cutlass13device_kernelINS_4gemm6kernel13GemmUniversalINS1_17GroupProblemShapeIN4cute5tupleIJiiiEEEEENS1_10collective13CollectiveMmaINS1_40MainloopSm100ArrayTmaUmmaWarpSpecializedILi2ELi8ELi2ENS6_IJNS5_1CILi2EEENSC_ILi1EEESE_EEEEENS6_IJNSC_ILi256EEESH_NSC_ILi128EEEEEENS_10bfloat16_tEPNS6_IJlSE_NSC_ILi0EEEEEESK_SN_NS5_8TiledMMAINS5_8MMA_AtomIJNS5_26SM100_MMA_F16BF16_2x1SM_SSISK_SK_fLi256ELi256ELNS5_4UMMA5MajorE0ELSS_0ELNSR_7ScaleInE0ELST_0EEEEEENS5_6LayoutINS6_IJSE_SE_SE_EEENS6_IJSL_SL_SL_EEEEENS6_IJNS5_10UnderscoreES10_S10_EEEEENS5_18SM100_TMA_2SM_LOADENS5_14ComposedLayoutINS5_7SwizzleILi3ELi4ELi3EEENS5_18smem_ptr_flag_bitsILi16EEENSW_INS6_IJNSC_ILi8EEENSC_ILi64EEEEEENS6_IJS1A_SE_EEEEEEEvNS5_8identityES13_S1E_vS1F_EENS_8epilogue10collective18CollectiveEpilogueINS1H_31Sm100PtrArrayTmaWarpSpecializedILi4ELi2ELi64ELb1ELb0EEEJNS6_IJSI_SH_SI_EEENS6_IJNSW_ISI_SE_EENSW_IS1A_SE_EEEEENS_6half_tEPNS6_IJSE_lSL_EEES1Q_S1S_NS1H_6fusion15FusionCallbacksIS1L_NS1T_17LinearCombinationIS1Q_fS1Q_fLNS_15FloatRoundStyleE2EEES1M_S1P_JEEENS5_5SM1004TMEM4LOAD26SM100_TMEM_LOAD_16dp256b8xENS5_13SM90_TMA_LOADENS14_IS16_S18_NSW_INS6_IJS1A_S19_EEENS6_IJSE_S1A_EEEEEEENS5_17SM75_U16x8_LDSM_TENS5_14SM90_TMA_STOREES27_NS5_17SM90_U16x8_STSM_TENS5_39AutoVectorizingCopyWithAssumedAlignmentILi128EEEEEEvvEEEEvNT_6ParamsE,"a",@progbits
	.sectionflags	@""
	.align	4
.nv.constant2._ZN7cutlass13device_kernelINS_4gemm6kernel13GemmUniversalINS1_17GroupProblemShapeIN4cute5tupleIJiiiEEEEENS1_10collective13CollectiveMmaINS1_40MainloopSm100ArrayTmaUmmaWarpSpecializedILi2ELi8ELi2ENS6_IJNS5_1CILi2EEENSC_ILi1EEESE_EEEEENS6_IJNSC_ILi256EEESH_NSC_ILi128EEEEEENS_10bfloat16_tEPNS6_IJlSE_NSC_ILi0EEEEEESK_SN_NS5_8TiledMMAINS5_8MMA_AtomIJNS5_26SM100_MMA_F16BF16_2x1SM_SSISK_SK_fLi256ELi256ELNS5_4UMMA5MajorE0ELSS_0ELNSR_7ScaleInE0ELST_0EEEEEENS5_6LayoutINS6_IJSE_SE_SE_EEENS6_IJSL_SL_SL_EEEEENS6_IJNS5_10UnderscoreES10_S10_EEEEENS5_18SM100_TMA_2SM_LOADENS5_14ComposedLayoutINS5_7SwizzleILi3ELi4ELi3EEENS5_18smem_ptr_flag_bitsILi16EEENSW_INS6_IJNSC_ILi8EEENSC_ILi64EEEEEENS6_IJS1A_SE_EEEEEEEvNS5_8identityES13_S1E_vS1F_EENS_8epilogue10collective18CollectiveEpilogueINS1H_31Sm100PtrArrayTmaWarpSpecializedILi4ELi2ELi64ELb1ELb0EEEJNS6_IJSI_SH_SI_EEENS6_IJNSW_ISI_SE_EENSW_IS1A_SE_EEEEENS_6half_tEPNS6_IJSE_lSL_EEES1Q_S1S_NS1H_6fusion15FusionCallbacksIS1L_NS1T_17LinearCombinationIS1Q_fS1Q_fLNS_15FloatRoundStyleE2EEES1M_S1P_JEEENS5_5SM1004TMEM4LOAD26SM100_TMEM_LOAD_16dp256b8xENS5_13SM90_TMA_LOADENS14_IS16_S18_NSW_INS6_IJS1A_S19_EEENS6_IJSE_S1A_EEEEEEENS5_17SM75_U16x8_LDSM_TENS5_14SM90_TMA_STOREES27_NS5_17SM90_U16x8_STSM_TENS5_39AutoVectorizingCopyWithAssumedAlignmentILi128EEEEEEvvEEEEvNT_6ParamsE:
        /*0000*/ 	.byte	0xf0, 0x25, 0x01, 0x00, 0xe0, 0x4c, 0x00, 0x00, 0xe0, 0x4c, 0x00, 0x00, 0xe0, 0x4c, 0x00, 0x00
        /*0010*/ 	.byte	0xe0, 0x4c, 0x00, 0x00, 0xe0, 0x4c, 0x00, 0x00, 0xe0, 0x4c, 0x00, 0x00, 0xe0, 0x4c, 0x00, 0x00
        /*0020*/ 	.byte	0x50, 0x09, 0x01, 0x00, 0xe0, 0x4c, 0x00, 0x00


//--------------------- .text._ZN7cutlass13device_kernelINS_4gemm6kernel13GemmUniversalINS1_17GroupProblemShapeIN4cute5tupleIJiiiEEEEENS1_10collective13CollectiveMmaINS1_40MainloopSm100ArrayTmaUmmaWarpSpecializedILi2ELi8ELi2ENS6_IJNS5_1CILi2EEENSC_ILi1EEESE_EEEEENS6_IJNSC_ILi256EEESH_NSC_ILi128EEEEEENS_10bfloat16_tEPNS6_IJlSE_NSC_ILi0EEEEEESK_SN_NS5_8TiledMMAINS5_8MMA_AtomIJNS5_26SM100_MMA_F16BF16_2x1SM_SSISK_SK_fLi256ELi256ELNS5_4UMMA5MajorE0ELSS_0ELNSR_7ScaleInE0ELST_0EEEEEENS5_6LayoutINS6_IJSE_SE_SE_EEENS6_IJSL_SL_SL_EEEEENS6_IJNS5_10UnderscoreES10_S10_EEEEENS5_18SM100_TMA_2SM_LOADENS5_14ComposedLayoutINS5_7SwizzleILi3ELi4ELi3EEENS5_18smem_ptr_flag_bitsILi16EEENSW_INS6_IJNSC_ILi8EEENSC_ILi64EEEEEENS6_IJS1A_SE_EEEEEEEvNS5_8identityES13_S1E_vS1F_EENS_8epilogue10collective18CollectiveEpilogueINS1H_31Sm100PtrArrayTmaWarpSpecializedILi4ELi2ELi64ELb1ELb0EEEJNS6_IJSI_SH_SI_EEENS6_IJNSW_ISI_SE_EENSW_IS1A_SE_EEEEENS_6half_tEPNS6_IJSE_lSL_EEES1Q_S1S_NS1H_6fusion15FusionCallbacksIS1L_NS1T_17LinearCombinationIS1Q_fS1Q_fLNS_15FloatRoundStyleE2EEES1M_S1P_JEEENS5_5SM1004TMEM4LOAD26SM100_TMEM_LOAD_16dp256b8xENS5_13SM90_TMA_LOADENS14_IS16_S18_NSW_INS6_IJS1A_S19_EEENS6_IJSE_S1A_EEEEEEENS5_17SM75_U16x8_LDSM_TENS5_14SM90_TMA_STOREES27_NS5_17SM90_U16x8_STSM_TENS5_39AutoVectorizingCopyWithAssumedAlignmentILi128EEEEEEvvEEEEvNT_6ParamsE --------------------------
	.section	.text._ZN7cutlass13device_kernelINS_4gemm6kernel13GemmUniversalINS1_17GroupProblemShapeIN4cute5tupleIJiiiEEEEENS1_10collective13CollectiveMmaINS1_40MainloopSm100ArrayTmaUmmaWarpSpecializedILi2ELi8ELi2ENS6_IJNS5_1CILi2EEENSC_ILi1EEESE_EEEEENS6_IJNSC_ILi256EEESH_NSC_ILi128EEEEEENS_10bfloat16_tEPNS6_IJlSE_NSC_ILi0EEEEEESK_SN_NS5_8TiledMMAINS5_8MMA_AtomIJNS5_26SM100_MMA_F16BF16_2x1SM_SSISK_SK_fLi256ELi256ELNS5_4UMMA5MajorE0ELSS_0ELNSR_7ScaleInE0ELST_0EEEEEENS5_6LayoutINS6_IJSE_SE_SE_EEENS6_IJSL_SL_SL_EEEEENS6_IJNS5_10UnderscoreES10_S10_EEEEENS5_18SM100_TMA_2SM_LOADENS5_14ComposedLayoutINS5_7SwizzleILi3ELi4ELi3EEENS5_18smem_ptr_flag_bitsILi16EEENSW_INS6_IJNSC_ILi8EEENSC_ILi64EEEEEENS6_IJS1A_SE_EEEEEEEvNS5_8identityES13_S1E_vS1F_EENS_8epilogue10collective18CollectiveEpilogueINS1H_31Sm100PtrArrayTmaWarpSpecializedILi4ELi2ELi64ELb1ELb0EEEJNS6_IJSI_SH_SI_EEENS6_IJNSW_ISI_SE_EENSW_IS1A_SE_EEEEENS_6half_tEPNS6_IJSE_lSL_EEES1Q_S1S_NS1H_6fusion15FusionCallbacksIS1L_NS1T_17LinearCombinationIS1Q_fS1Q_fLNS_15FloatRoundStyleE2EEES1M_S1P_JEEENS5_5SM1004TMEM4LOAD26SM100_TMEM_LOAD_16dp256b8xENS5_13SM90_TMA_LOADENS14_IS16_S18_NSW_INS6_IJS1A_S19_EEENS6_IJSE_S1A_EEEEEEENS5_17SM75_U16x8_LDSM_TENS5_14SM90_TMA_STOREES27_NS5_17SM90_U16x8_STSM_TENS5_39AutoVectorizingCopyWithAssumedAlignmentILi128EEEEEEvvEEEEvNT_6ParamsE,"ax",@progbits
	.align	128
.text._ZN7cutlass13device_kernelINS_4gemm6kernel13GemmUniversalINS1_17GroupProblemShapeIN4cute5tupleIJiiiEEEEENS1_10collective13CollectiveMmaINS1_40MainloopSm100ArrayTmaUmmaWarpSpecializedILi2ELi8ELi2ENS6_IJNS5_1CILi2EEENSC_ILi1EEESE_EEEEENS6_IJNSC_ILi256EEESH_NSC_ILi128EEEEEENS_10bfloat16_tEPNS6_IJlSE_NSC_ILi0EEEEEESK_SN_NS5_8TiledMMAINS5_8MMA_AtomIJNS5_26SM100_MMA_F16BF16_2x1SM_SSISK_SK_fLi256ELi256ELNS5_4UMMA5MajorE0ELSS_0ELNSR_7ScaleInE0ELST_0EEEEEENS5_6LayoutINS6_IJSE_SE_SE_EEENS6_IJSL_SL_SL_EEEEENS6_IJNS5_10UnderscoreES10_S10_EEEEENS5_18SM100_TMA_2SM_LOADENS5_14ComposedLayoutINS5_7SwizzleILi3ELi4ELi3EEENS5_18smem_ptr_flag_bitsILi16EEENSW_INS6_IJNSC_ILi8EEENSC_ILi64EEEEEENS6_IJS1A_SE_EEEEEEEvNS5_8identityES13_S1E_vS1F_EENS_8epilogue10collective18CollectiveEpilogueINS1H_31Sm100PtrArrayTmaWarpSpecializedILi4ELi2ELi64ELb1ELb0EEEJNS6_IJSI_SH_SI_EEENS6_IJNSW_ISI_SE_EENSW_IS1A_SE_EEEEENS_6half_tEPNS6_IJSE_lSL_EEES1Q_S1S_NS1H_6fusion15FusionCallbacksIS1L_NS1T_17LinearCombinationIS1Q_fS1Q_fLNS_15FloatRoundStyleE2EEES1M_S1P_JEEENS5_5SM1004TMEM4LOAD26SM100_TMEM_LOAD_16dp256b8xENS5_13SM90_TMA_LOADENS14_IS16_S18_NSW_INS6_IJS1A_S19_EEENS6_IJSE_S1A_EEEEEEENS5_17SM75_U16x8_LDSM_TENS5_14SM90_TMA_STOREES27_NS5_17SM90_U16x8_STSM_TENS5_39AutoVectorizingCopyWithAssumedAlignmentILi128EEEEEEvvEEEEvNT_6ParamsE:
        .type           _ZN7cutlass13device_kernelINS_4gemm6kernel13GemmUniversalINS1_17GroupProblemShapeIN4cute5tupleIJiiiEEEEENS1_10collective13CollectiveMmaINS1_40MainloopSm100ArrayTmaUmmaWarpSpecializedILi2ELi8ELi2ENS6_IJNS5_1CILi2EEENSC_ILi1EEESE_EEEEENS6_IJNSC_ILi256EEESH_NSC_ILi128EEEEEENS_10bfloat16_tEPNS6_IJlSE_NSC_ILi0EEEEEESK_SN_NS5_8TiledMMAINS5_8MMA_AtomIJNS5_26SM100_MMA_F16BF16_2x1SM_SSISK_SK_fLi256ELi256ELNS5_4UMMA5MajorE0ELSS_0ELNSR_7ScaleInE0ELST_0EEEEEENS5_6LayoutINS6_IJSE_SE_SE_EEENS6_IJSL_SL_SL_EEEEENS6_IJNS5_10UnderscoreES10_S10_EEEEENS5_18SM100_TMA_2SM_LOADENS5_14ComposedLayoutINS5_7SwizzleILi3ELi4ELi3EEENS5_18smem_ptr_flag_bitsILi16EEENSW_INS6_IJNSC_ILi8EEENSC_ILi64EEEEEENS6_IJS1A_SE_EEEEEEEvNS5_8identityES13_S1E_vS1F_EENS_8epilogue10collective18CollectiveEpilogueINS1H_31Sm100PtrArrayTmaWarpSpecializedILi4ELi2ELi64ELb1ELb0EEEJNS6_IJSI_SH_SI_EEENS6_IJNSW_ISI_SE_EENSW_IS1A_SE_EEEEENS_6half_tEPNS6_IJSE_lSL_EEES1Q_S1S_NS1H_6fusion15FusionCallbacksIS1L_NS1T_17LinearCombinationIS1Q_fS1Q_fLNS_15FloatRoundStyleE2EEES1M_S1P_JEEENS5_5SM1004TMEM4LOAD26SM100_TMEM_LOAD_16dp256b8xENS5_13SM90_TMA_LOADENS14_IS16_S18_NSW_INS6_IJS1A_S19_EEENS6_IJSE_S1A_EEEEEEENS5_17SM75_U16x8_LDSM_TENS5_14SM90_TMA_STOREES27_NS5_17SM90_U16x8_STSM_TENS5_39AutoVectorizingCopyWithAssumedAlignmentILi128EEEEEEvvEEEEvNT_6ParamsE,@function
        .size           _ZN7cutlass13device_kernelINS_4gemm6kernel13GemmUniversalINS1_17GroupProblemShapeIN4cute5tupleIJiiiEEEEENS1_10collective13CollectiveMmaINS1_40MainloopSm100ArrayTmaUmmaWarpSpecializedILi2ELi8ELi2ENS6_IJNS5_1CILi2EEENSC_ILi1EEESE_EEEEENS6_IJNSC_ILi256EEESH_NSC_ILi128EEEEEENS_10bfloat16_tEPNS6_IJlSE_NSC_ILi0EEEEEESK_SN_NS5_8TiledMMAINS5_8MMA_AtomIJNS5_26SM100_MMA_F16BF16_2x1SM_SSISK_SK_fLi256ELi256ELNS5_4UMMA5MajorE0ELSS_0ELNSR_7ScaleInE0ELST_0EEEEEENS5_6LayoutINS6_IJSE_SE_SE_EEENS6_IJSL_SL_SL_EEEEENS6_IJNS5_10UnderscoreES10_S10_EEEEENS5_18SM100_TMA_2SM_LOADENS5_14ComposedLayoutINS5_7SwizzleILi3ELi4ELi3EEENS5_18smem_ptr_flag_bitsILi16EEENSW_INS6_IJNSC_ILi8EEENSC_ILi64EEEEEENS6_IJS1A_SE_EEEEEEEvNS5_8identityES13_S1E_vS1F_EENS_8epilogue10collective18CollectiveEpilogueINS1H_31Sm100PtrArrayTmaWarpSpecializedILi4ELi2ELi64ELb1ELb0EEEJNS6_IJSI_SH_SI_EEENS6_IJNSW_ISI_SE_EENSW_IS1A_SE_EEEEENS_6half_tEPNS6_IJSE_lSL_EEES1Q_S1S_NS1H_6fusion15FusionCallbacksIS1L_NS1T_17LinearCombinationIS1Q_fS1Q_fLNS_15FloatRoundStyleE2EEES1M_S1P_JEEENS5_5SM1004TMEM4LOAD26SM100_TMEM_LOAD_16dp256b8xENS5_13SM90_TMA_LOADENS14_IS16_S18_NSW_INS6_IJS1A_S19_EEENS6_IJSE_S1A_EEEEEEENS5_17SM75_U16x8_LDSM_TENS5_14SM90_TMA_STOREES27_NS5_17SM90_U16x8_STSM_TENS5_39AutoVectorizingCopyWithAssumedAlignmentILi128EEEEEEvvEEEEvNT_6ParamsE,(.L_x_291 - _ZN7cutlass13device_kernelINS_4gemm6kernel13GemmUniversalINS1_17GroupProblemShapeIN4cute5tupleIJiiiEEEEENS1_10collective13CollectiveMmaINS1_40MainloopSm100ArrayTmaUmmaWarpSpecializedILi2ELi8ELi2ENS6_IJNS5_1CILi2EEENSC_ILi1EEESE_EEEEENS6_IJNSC_ILi256EEESH_NSC_ILi128EEEEEENS_10bfloat16_tEPNS6_IJlSE_NSC_ILi0EEEEEESK_SN_NS5_8TiledMMAINS5_8MMA_AtomIJNS5_26SM100_MMA_F16BF16_2x1SM_SSISK_SK_fLi256ELi256ELNS5_4UMMA5MajorE0ELSS_0ELNSR_7ScaleInE0ELST_0EEEEEENS5_6LayoutINS6_IJSE_SE_SE_EEENS6_IJSL_SL_SL_EEEEENS6_IJNS5_10UnderscoreES10_S10_EEEEENS5_18SM100_TMA_2SM_LOADENS5_14ComposedLayoutINS5_7SwizzleILi3ELi4ELi3EEENS5_18smem_ptr_flag_bitsILi16EEENSW_INS6_IJNSC_ILi8EEENSC_ILi64EEEEEENS6_IJS1A_SE_EEEEEEEvNS5_8identityES13_S1E_vS1F_EENS_8epilogue10collective18CollectiveEpilogueINS1H_31Sm100PtrArrayTmaWarpSpecializedILi4ELi2ELi64ELb1ELb0EEEJNS6_IJSI_SH_SI_EEENS6_IJNSW_ISI_SE_EENSW_IS1A_SE_EEEEENS_6half_tEPNS6_IJSE_lSL_EEES1Q_S1S_NS1H_6fusion15FusionCallbacksIS1L_NS1T_17LinearCombinationIS1Q_fS1Q_fLNS_15FloatRoundStyleE2EEES1M_S1P_JEEENS5_5SM1004TMEM4LOAD26SM100_TMEM_LOAD_16dp256b8xENS5_13SM90_TMA_LOADENS14_IS16_S18_NSW_INS6_IJS1A_S19_EEENS6_IJSE_S1A_EEEEEEENS5_17SM75_U16x8_LDSM_TENS5_14SM90_TMA_STOREES27_NS5_17SM90_U16x8_STSM_TENS5_39AutoVectorizingCopyWithAssumedAlignmentILi128EEEEEEvvEEEEvNT_6ParamsE)
        .other          _ZN7cutlass13device_kernelINS_4gemm6kernel13GemmUniversalINS1_17GroupProblemShapeIN4cute5tupleIJiiiEEEEENS1_10collective13CollectiveMmaINS1_40MainloopSm100ArrayTmaUmmaWarpSpecializedILi2ELi8ELi2ENS6_IJNS5_1CILi2EEENSC_ILi1EEESE_EEEEENS6_IJNSC_ILi256EEESH_NSC_ILi128EEEEEENS_10bfloat16_tEPNS6_IJlSE_NSC_ILi0EEEEEESK_SN_NS5_8TiledMMAINS5_8MMA_AtomIJNS5_26SM100_MMA_F16BF16_2x1SM_SSISK_SK_fLi256ELi256ELNS5_4UMMA5MajorE0ELSS_0ELNSR_7ScaleInE0ELST_0EEEEEENS5_6LayoutINS6_IJSE_SE_SE_EEENS6_IJSL_SL_SL_EEEEENS6_IJNS5_10UnderscoreES10_S10_EEEEENS5_18SM100_TMA_2SM_LOADENS5_14ComposedLayoutINS5_7SwizzleILi3ELi4ELi3EEENS5_18smem_ptr_flag_bitsILi16EEENSW_INS6_IJNSC_ILi8EEENSC_ILi64EEEEEENS6_IJS1A_SE_EEEEEEEvNS5_8identityES13_S1E_vS1F_EENS_8epilogue10collective18CollectiveEpilogueINS1H_31Sm100PtrArrayTmaWarpSpecializedILi4ELi2ELi64ELb1ELb0EEEJNS6_IJSI_SH_SI_EEENS6_IJNSW_ISI_SE_EENSW_IS1A_SE_EEEEENS_6half_tEPNS6_IJSE_lSL_EEES1Q_S1S_NS1H_6fusion15FusionCallbacksIS1L_NS1T_17LinearCombinationIS1Q_fS1Q_fLNS_15FloatRoundStyleE2EEES1M_S1P_JEEENS5_5SM1004TMEM4LOAD26SM100_TMEM_LOAD_16dp256b8xENS5_13SM90_TMA_LOADENS14_IS16_S18_NSW_INS6_IJS1A_S19_EEENS6_IJSE_S1A_EEEEEEENS5_17SM75_U16x8_LDSM_TENS5_14SM90_TMA_STOREES27_NS5_17SM90_U16x8_STSM_TENS5_39AutoVectorizingCopyWithAssumedAlignmentILi128EEEEEEvvEEEEvNT_6ParamsE,@"STO_CUDA_ENTRY STV_DEFAULT"
_ZN7cutlass13device_kernelINS_4gemm6kernel13GemmUniversalINS1_17GroupProblemShapeIN4cute5tupleIJiiiEEEEENS1_10collective13CollectiveMmaINS1_40MainloopSm100ArrayTmaUmmaWarpSpecializedILi2ELi8ELi2ENS6_IJNS5_1CILi2EEENSC_ILi1EEESE_EEEEENS6_IJNSC_ILi256EEESH_NSC_ILi128EEEEEENS_10bfloat16_tEPNS6_IJlSE_NSC_ILi0EEEEEESK_SN_NS5_8TiledMMAINS5_8MMA_AtomIJNS5_26SM100_MMA_F16BF16_2x1SM_SSISK_SK_fLi256ELi256ELNS5_4UMMA5MajorE0ELSS_0ELNSR_7ScaleInE0ELST_0EEEEEENS5_6LayoutINS6_IJSE_SE_SE_EEENS6_IJSL_SL_SL_EEEEENS6_IJNS5_10UnderscoreES10_S10_EEEEENS5_18SM100_TMA_2SM_LOADENS5_14ComposedLayoutINS5_7SwizzleILi3ELi4ELi3EEENS5_18smem_ptr_flag_bitsILi16EEENSW_INS6_IJNSC_ILi8EEENSC_ILi64EEEEEENS6_IJS1A_SE_EEEEEEEvNS5_8identityES13_S1E_vS1F_EENS_8epilogue10collective18CollectiveEpilogueINS1H_31Sm100PtrArrayTmaWarpSpecializedILi4ELi2ELi64ELb1ELb0EEEJNS6_IJSI_SH_SI_EEENS6_IJNSW_ISI_SE_EENSW_IS1A_SE_EEEEENS_6half_tEPNS6_IJSE_lSL_EEES1Q_S1S_NS1H_6fusion15FusionCallbacksIS1L_NS1T_17LinearCombinationIS1Q_fS1Q_fLNS_15FloatRoundStyleE2EEES1M_S1P_JEEENS5_5SM1004TMEM4LOAD26SM100_TMEM_LOAD_16dp256b8xENS5_13SM90_TMA_LOADENS14_IS16_S18_NSW_INS6_IJS1A_S19_EEENS6_IJSE_S1A_EEEEEEENS5_17SM75_U16x8_LDSM_TENS5_14SM90_TMA_STOREES27_NS5_17SM90_U16x8_STSM_TENS5_39AutoVectorizingCopyWithAssumedAlignmentILi128EEEEEEvvEEEEvNT_6ParamsE:
[----:B------:R-:W1:Y:S01]  /*0000*/  LDC R1, c[0x0][0x37c] ;  /* 0x0000df00ff017b82 */ /* 0x000e620000000800 */
[----:B------:R-:W2:Y:S07]  /*0010*/  S2R R142, SR_TID.X ;  /* 0x00000000008e7919 */ /* 0x000eae0000002100 */
[----:B------:R-:W3:Y:S01]  /*0020*/  S2UR UR35, SR_CgaCtaId ;  /* 0x00000000002379c3 */ /* 0x000ee20000008800 */
[----:B------:R-:W-:Y:S01]  /*0030*/  UMOV UR37, 0x4 ;  /* 0x0000000400257882 */ /* 0x000fe20000000000 */
[----:B------:R-:W4:Y:S01]  /*0040*/  LDCU UR34, c[0x0][0x370] ;  /* 0x00006e00ff2277ac */ /* 0x000f220008000800 */
[----:B------:R-:W-:-:S05]  /*0050*/  ELECT P2, URZ, PT ;  /* 0x0000000000ff782f */ /* 0x000fca0003840000 */
[----:B------:R-:W-:Y:S08]  /*0060*/  S2UR UR42, SR_CTAID.X ;  /* 0x00000000002a79c3 */ /* 0x000ff00000002500 */
[----:B------:R-:W4:Y:S01]  /*0070*/  S2UR UR58, SR_CTAID.Y ;  /* 0x00000000003a79c3 */ /* 0x000f220000002600 */
[----:B---3--:R-:W-:Y:S02]  /*0080*/  ULOP3.LUT UR44, UR35, 0x1, URZ, 0xc0, !UPT ;  /* 0x00000001232c7892 */ /* 0x008fe4000f8ec0ff */
[----:B------:R-:W-:Y:S01]  /*0090*/  ULOP3.LUT UR43, UR35, 0x1, URZ, 0x3c, !UPT ;  /* 0x00000001232b7892 */ /* 0x000fe2000f8e3cff */
[----:B--2---:R-:W-:-:S05]  /*00a0*/  SHF.R.U32.HI R128, RZ, 0x5, R142 ;  /* 0x00000005ff807819 */ /* 0x004fca000001168e */
[----:B------:R-:W2:Y:S01]  /*00b0*/  SHFL.IDX PT, R0, R128, RZ, 0x1f ;  /* 0x00001fff80007589 */ /* 0x000ea200000e0000 */
[----:B----4-:R-:W-:Y:S01]  /*00c0*/  UIMAD UR16, UR58, UR34, UR42 ;  /* 0x000000223a1072a4 */ /* 0x010fe2000f8e022a */
[----:B--2---:R-:W-:-:S13]  /*00d0*/  R2UR UR21, R0 ;  /* 0x00000000001572ca */ /* 0x004fda00000e0000 */
[----:B------:R-:W-:Y:S02]  /*00e0*/  UISETP.GE.AND UP0, UPT, UR21, 0x8, UPT ;  /* 0x000000081500788c */ /* 0x000fe4000bf06270 */
[----:B------:R-:W-:Y:S02]  /*00f0*/  UISETP.GT.AND UP1, UPT, UR21, 0x3, UPT ;  /* 0x000000031500788c */ /* 0x000fe4000bf24270 */
[----:B------:R-:W-:-:S04]  /*0100*/  USEL UR37, UR37, 0x8, !UP0 ;  /* 0x0000000825257887 */ /* 0x000fc8000c000000 */
[----:B------:R-:W-:Y:S02]  /*0110*/  USEL UR37, UR37, UR21, UP1 ;  /* 0x0000001525257287 */ /* 0x000fe40008800000 */
[----:B------:R-:W-:Y:S02]  /*0120*/  ULOP3.LUT UR21, UR21, 0xfffffffc, URZ, 0xc0, !UPT ;  /* 0xfffffffc15157892 */ /* 0x000fe4000f8ec0ff */
[----:B------:R-:W-:-:S09]  /*0130*/  UISETP.NE.AND UP0, UPT, UR37, 0x2, UPT ;  /* 0x000000022500788c */ /* 0x000fd2000bf05270 */
[----:B-1----:R-:W-:Y:S05]  /*0140*/  BRA.U UP0, `(.L_x_0) ;  /* 0x0000000100f87547 */ /* 0x002fea000b800000 */
[----:B------:R-:W1:Y:S01]  /*0150*/  LDCU UR26, c[0x0][0xc1c] ;  /* 0x00018380ff1a77ac */ /* 0x000e620008000800 */
[----:B------:R-:W-:Y:S01]  /*0160*/  BSSY.RECONVERGENT B0, `(.L_x_1) ;  /* 0x000003b000007945 */ /* 0x000fe20003800200 */
[----:B------:R-:W2:Y:S01]  /*0170*/  LDCU.64 UR4, c[0x0][0x820] ;  /* 0x00010400ff0477ac */ /* 0x000ea20008000a00 */
[----:B------:R-:W-:Y:S01]  /*0180*/  ELECT P0, URZ, PT ;  /* 0x0000000000ff782f */ /* 0x000fe20003800000 */
[----:B------:R-:W-:Y:S02]  /*0190*/  UIMAD UR28, UR16, 0xc, URZ ;  /* 0x0000000c101c78a4 */ /* 0x000fe4000f8e02ff */
[----:B-1----:R-:W-:-:S04]  /*01a0*/  UIADD3 UR26, UPT, UPT, UR16, UR26, URZ ;  /* 0x0000001a101a7290 */ /* 0x002fc8000fffe0ff */
[----:B------:R-:W-:Y:S02]  /*01b0*/  UIMAD UR26, UR26, 0xc, URZ ;  /* 0x0000000c1a1a78a4 */ /* 0x000fe4000f8e02ff */
[----:B--2---:R-:W-:Y:S02]  /*01c0*/  UIMAD.WIDE.U32 UR28, UR28, 0x80, UR4 ;  /* 0x000000801c1c78a5 */ /* 0x004fe4000f8e0004 */
[----:B------:R-:W-:Y:S02]  /*01d0*/  UIMAD.WIDE.U32 UR26, UR26, 0x80, UR4 ;  /* 0x000000801a1a78a5 */ /* 0x000fe4000f8e0004 */
[----:B------:R-:W-:Y:S10]  /*01e0*/  @!P0 BRA `(.L_x_2) ;  /* 0x0000000000c88947 */ /* 0x000ff40003800000 */
[----:B------:R-:W1:Y:S01]  /*01f0*/  LDC.64 R64, c[0x0][0x400] ;  /* 0x00010000ff407b82 */ /* 0x000e620000000a00 */
[----:B------:R-:W-:Y:S02]  /*0200*/  UMOV UR4, 0x400 ;  /* 0x0000040000047882 */ /* 0x000fe40000000000 */
[----:B------:R-:W-:-:S05]  /*0210*/  ULEA UR4, UR35, UR4, 0x18 ;  /* 0x0000000423047291 */ /* 0x000fca000f8ec0ff */
[----:B------:R-:W1:Y:S08]  /*0220*/  LDC.64 R66, c[0x0][0x408] ;  /* 0x00010200ff427b82 */ /* 0x000e700000000a00 */
[----:B------:R-:W2:Y:S08]  /*0230*/  LDC.64 R60, c[0x0][0x410] ;  /* 0x00010400ff3c7b82 */ /* 0x000eb00000000a00 */
[----:B------:R-:W2:Y:S08]  /*0240*/  LDC.64 R62, c[0x0][0x418] ;  /* 0x00010600ff3e7b82 */ /* 0x000eb00000000a00 */
[----:B------:R-:W3:Y:S01]  /*0250*/  LDC.64 R56, c[0x0][0x420] ;  /* 0x00010800ff387b82 */ /* 0x000ee20000000a00 */
[----:B-1----:R1:W-:Y:S07]  /*0260*/  STS.128 [UR4+0x400], R64 ;  /* 0x00040040ff007988 */ /* 0x0023ee0008000c04 */
[----:B------:R-:W3:Y:S08]  /*0270*/  LDC.64 R58, c[0x0][0x428] ;  /* 0x00010a00ff3a7b82 */ /* 0x000ef00000000a00 */
[----:B------:R-:W4:Y:S01]  /*0280*/  LDC.64 R52, c[0x0][0x430] ;  /* 0x00010c00ff347b82 */ /* 0x000f220000000a00 */
[----:B--2---:R1:W-:Y:S07]  /*0290*/  STS.128 [UR4+0x410], R60 ;  /* 0x0004103cff007988 */ /* 0x0043ee0008000c04 */
[----:B------:R-:W4:Y:S08]  /*02a0*/  LDC.64 R54, c[0x0][0x438] ;  /* 0x00010e00ff367b82 */ /* 0x000f300000000a00 */
[----:B------:R-:W2:Y:S01]  /*02b0*/  LDC.64 R48, c[0x0][0x440] ;  /* 0x00011000ff307b82 */ /* 0x000ea20000000a00 */
[----:B---3--:R1:W-:Y:S07]  /*02c0*/  STS.128 [UR4+0x420], R56 ;  /* 0x00042038ff007988 */ /* 0x0083ee0008000c04 */
[----:B------:R-:W2:Y:S08]  /*02d0*/  LDC.64 R50, c[0x0][0x448] ;  /* 0x00011200ff327b82 */ /* 0x000eb00000000a00 */
[----:B------:R-:W3:Y:S01]  /*02e0*/  LDC.64 R44, c[0x0][0x450] ;  /* 0x00011400ff2c7b82 */ /* 0x000ee20000000a00 */
[----:B----4-:R1:W-:Y:S07]  /*02f0*/  STS.128 [UR4+0x430], R52 ;  /* 0x00043034ff007988 */ /* 0x0103ee0008000c04 */
        /* <DEDUP_REMOVED lines=30> */
[----:B------:R-:W4:Y:S01]  /*04e0*/  LDC.64 R6, c[0x0][0x578] ;  /* 0x00015e00ff067b82 */ /* 0x000f220000000a00 */
[----:B---3--:R1:W-:Y:S04]  /*04f0*/  STS.128 [UR4+0x4e0], R8 ;  /* 0x0004e008ff007988 */ /* 0x0083e80008000c04 */
[----:B----4-:R1:W-:Y:S02]  /*0500*/  STS.128 [UR4+0x4f0], R4 ;  /* 0x0004f004ff007988 */ /* 0x0103e40008000c04 */
.L_x_2:
[----:B------:R-:W-:Y:S05]  /*0510*/  BSYNC.RECONVERGENT B0 ;  /* 0x0000000000007941 */ /* 0x000fea0003800200 */
.L_x_1:
[----:B------:R-:W-:Y:S01]  /*0520*/  NOP ;  /* 0x0000000000007918 */ /* 0x000fe20000000000 */
.L_x_0:
[----:B------:R-:W-:-:S09]  /*0530*/  UISETP.NE.AND UP0, UPT, UR37, 0x3, UPT ;  /* 0x000000032500788c */ /* 0x000fd2000bf05270 */
[----:B------:R-:W-:Y:S05]  /*0540*/  BRA.U UP0, `(.L_x_3) ;  /* 0x00000001007c7547 */ /* 0x000fea000b800000 */
[----:B-1----:R-:W1:Y:S01]  /*0550*/  LDC.64 R32, c[0x0][0x900] ;  /* 0x00024000ff207b82 */ /* 0x002e620000000a00 */
[----:B------:R-:W2:Y:S01]  /*0560*/  LDCU.64 UR6, c[0x0][0xb00] ;  /* 0x00016000ff0677ac */ /* 0x000ea20008000a00 */
[----:B------:R-:W-:Y:S01]  /*0570*/  ELECT P0, URZ, PT ;  /* 0x0000000000ff782f */ /* 0x000fe20003800000 */
[----:B------:R-:W-:-:S05]  /*0580*/  UMOV UR4, 0x400 ;  /* 0x0000040000047882 */ /* 0x000fca0000000000 */
[----:B------:R-:W1:Y:S01]  /*0590*/  LDC.64 R34, c[0x0][0x908] ;  /* 0x00024200ff227b82 */ /* 0x000e620000000a00 */
[----:B------:R-:W-:Y:S02]  /*05a0*/  ULEA UR4, UR35, UR4, 0x18 ;  /* 0x0000000423047291 */ /* 0x000fe4000f8ec0ff */
[----:B------:R-:W-:-:S05]  /*05b0*/  UIMAD UR22, UR16, 0xe, URZ ;  /* 0x0000000e101678a4 */ /* 0x000fca000f8e02ff */
[----:B------:R-:W3:Y:S01]  /*05c0*/  LDC.64 R28, c[0x0][0x910] ;  /* 0x00024400ff1c7b82 */ /* 0x000ee20000000a00 */
[----:B--2---:R-:W-:-:S07]  /*05d0*/  UIMAD.WIDE.U32 UR22, UR22, 0x80, UR6 ;  /* 0x00000080161678a5 */ /* 0x004fce000f8e0006 */
[----:B------:R-:W3:Y:S08]  /*05e0*/  LDC.64 R30, c[0x0][0x918] ;  /* 0x00024600ff1e7b82 */ /* 0x000ef00000000a00 */
[----:B------:R-:W2:Y:S01]  /*05f0*/  LDC.64 R24, c[0x0][0x920] ;  /* 0x00024800ff187b82 */ /* 0x000ea20000000a00 */
[----:B-1----:R4:W-:Y:S07]  /*0600*/  @P0 STS.128 [UR4+0x300], R32 ;  /* 0x00030020ff000988 */ /* 0x0029ee0008000c04 */
[----:B------:R-:W2:Y:S08]  /*0610*/  LDC.64 R26, c[0x0][0x928] ;  /* 0x00024a00ff1a7b82 */ /* 0x000eb00000000a00 */
[----:B------:R-:W1:Y:S01]  /*0620*/  LDC.64 R20, c[0x0][0x930] ;  /* 0x00024c00ff147b82 */ /* 0x000e620000000a00 */
[----:B---3--:R4:W-:Y:S07]  /*0630*/  @P0 STS.128 [UR4+0x310], R28 ;  /* 0x0003101cff000988 */ /* 0x0089ee0008000c04 */
[----:B------:R-:W1:Y:S08]  /*0640*/  LDC.64 R22, c[0x0][0x938] ;  /* 0x00024e00ff167b82 */ /* 0x000e700000000a00 */
[----:B------:R-:W3:Y:S01]  /*0650*/  LDC.64 R16, c[0x0][0x940] ;  /* 0x00025000ff107b82 */ /* 0x000ee20000000a00 */
[----:B--2---:R4:W-:Y:S07]  /*0660*/  @P0 STS.128 [UR4+0x320], R24 ;  /* 0x00032018ff000988 */ /* 0x0049ee0008000c04 */
        /* <DEDUP_REMOVED lines=9> */
[----:B------:R-:W3:Y:S01]  /*0700*/  LDC.64 R6, c[0x0][0x978] ;  /* 0x00025e00ff067b82 */ /* 0x000ee20000000a00 */
[----:B-1----:R4:W-:Y:S04]  /*0710*/  @P0 STS.128 [UR4+0x360], R8 ;  /* 0x00036008ff000988 */ /* 0x0029e80008000c04 */
[----:B---3--:R4:W-:Y:S01]  /*0720*/  @P0 STS.128 [UR4+0x370], R4 ;  /* 0x00037004ff000988 */ /* 0x0089e20008000c04 */
[----:B------:R-:W-:Y:S01]  /*0730*/  NOP ;  /* 0x0000000000007918 */ /* 0x000fe20000000000 */
.L_x_3:
[----:B------:R-:W2:Y:S02]  /*0740*/  SHFL.IDX PT, R0, R128, RZ, 0x1f ;  /* 0x00001fff80007589 */ /* 0x000ea400000e0000 */
[----:B--2---:R-:W-:-:S13]  /*0750*/  ISETP.NE.AND P0, PT, R0, RZ, PT ;  /* 0x000000ff0000720c */ /* 0x004fda0003f05270 */
[----:B------:R-:W-:Y:S05]  /*0760*/  @P0 BRA `(.L_x_4) ;  /* 0x0000000000340947 */ /* 0x000fea0003800000 */
[----:B------:R-:W-:Y:S01]  /*0770*/  UMOV UR5, 0x400 ;  /* 0x0000040000057882 */ /* 0x000fe20000000000 */
[----:B------:R-:W-:Y:S01]  /*0780*/  UMOV UR4, 0x1 ;  /* 0x0000000100047882 */ /* 0x000fe20000000000 */
[----:B------:R-:W-:Y:S02]  /*0790*/  ULEA UR5, UR35, UR5, 0x18 ;  /* 0x0000000523057291 */ /* 0x000fe4000f8ec0ff */
[----:B------:R-:W-:-:S04]  /*07a0*/  UIADD3 UR6, UPT, UPT, -UR4, 0x100000, URZ ;  /* 0x0010000004067890 */ /* 0x000fc8000fffe1ff */
[----:B------:R-:W-:Y:S02]  /*07b0*/  USHF.L.U32 UR7, UR6, 0xb, URZ ;  /* 0x0000000b06077899 */ /* 0x000fe400080006ff */
[----:B------:R-:W-:Y:S01]  /*07c0*/  USHF.L.U32 UR6, UR6, 0x1, URZ ;  /* 0x0000000106067899 */ /* 0x000fe200080006ff */
[----:B------:R-:W-:Y:S01]  /*07d0*/  ELECT P0, URZ, PT ;  /* 0x0000000000ff782f */ /* 0x000fe20003800000 */
[----:B------:R-:W2:Y:S10]  /*07e0*/  FENCE.VIEW.ASYNC.S ;  /* 0x00000000000073c6 */ /* 0x000eb40000000000 */
[----:B--2---:R2:W3:Y:S01]  /*07f0*/  SYNCS.EXCH.64 URZ, [UR5], UR6 ;  /* 0x0000000605ff75b2 */ /* 0x0044e20008000100 */
[----:B------:R2:W1:Y:S01]  /*0800*/  SYNCS.EXCH.64 URZ, [UR5+0x10], UR6 ;  /* 0x0000100605ff75b2 */ /* 0x0004620008000100 */
[----:B------:R2:W1:Y:S01]  /*0810*/  SYNCS.EXCH.64 URZ, [UR5+0x8], UR6 ;  /* 0x0000080605ff75b2 */ /* 0x0004620008000100 */
[----:B------:R2:W1:Y:S01]  /*0820*/  SYNCS.EXCH.64 URZ, [UR5+0x18], UR6 ;  /* 0x0000180605ff75b2 */ /* 0x0004620008000100 */
[----:B------:R-:W-:Y:S01]  /*0830*/  NOP ;  /* 0x0000000000007918 */ /* 0x000fe20000000000 */
.L_x_4:
[----:B------:R-:W5:Y:S01]  /*0840*/  SHFL.IDX PT, R0, R128, RZ, 0x1f ;  /* 0x00001fff80007589 */ /* 0x000f6200000e0000 */
[----:B------:R-:W-:Y:S01]  /*0850*/  NOP ;  /* 0x0000000000007918 */ /* 0x000fe20000000000 */
[----:B-----5:R-:W-:-:S13]  /*0860*/  ISETP.NE.AND P0, PT, R0, 0x1, PT ;  /* 0x000000010000780c */ /* 0x020fda0003f05270 */
[----:B------:R-:W-:Y:S05]  /*0870*/  @P0 BRA `(.L_x_5) ;  /* 0x0000000000540947 */ /* 0x000fea0003800000 */
[----:B--2---:R-:W-:Y:S01]  /*0880*/  UMOV UR6, 0x400 ;  /* 0x0000040000067882 */ /* 0x004fe20000000000 */
[----:B------:R-:W-:Y:S01]  /*0890*/  UMOV UR5, 0x20 ;  /* 0x0000002000057882 */ /* 0x000fe20000000000 */
[----:B------:R-:W-:Y:S01]  /*08a0*/  UMOV UR4, 0x80 ;  /* 0x0000008000047882 */ /* 0x000fe20000000000 */
[----:B------:R-:W-:Y:S02]  /*08b0*/  ULEA UR6, UR35, UR6, 0x18 ;  /* 0x0000000623067291 */ /* 0x000fe4000f8ec0ff */
[----:B------:R-:W-:-:S04]  /*08c0*/  UIADD3 UR8, UPT, UPT, -UR5, 0x100000, URZ ;  /* 0x0010000005087890 */ /* 0x000fc8000fffe1ff */
[----:B------:R-:W-:Y:S02]  /*08d0*/  USHF.L.U32 UR9, UR8, 0xb, URZ ;  /* 0x0000000b08097899 */ /* 0x000fe400080006ff */
[----:B------:R-:W-:Y:S02]  /*08e0*/  USHF.L.U32 UR8, UR8, 0x1, URZ ;  /* 0x0000000108087899 */ /* 0x000fe400080006ff */
[----:B------:R-:W-:-:S04]  /*08f0*/  UIADD3 UR4, UPT, UPT, -UR4, 0x100000, URZ ;  /* 0x0010000004047890 */ /* 0x000fc8000fffe1ff */
[----:B------:R-:W-:Y:S02]  /*0900*/  USHF.L.U32 UR5, UR4, 0xb, URZ ;  /* 0x0000000b04057899 */ /* 0x000fe400080006ff */
[----:B------:R-:W-:Y:S01]  /*0910*/  USHF.L.U32 UR4, UR4, 0x1, URZ ;  /* 0x0000000104047899 */ /* 0x000fe200080006ff */
[----:B------:R-:W-:Y:S01]  /*0920*/  ELECT P0, URZ, PT ;  /* 0x0000000000ff782f */ /* 0x000fe20003800000 */
[----:B------:R-:W2:Y:S02]  /*0930*/  FENCE.VIEW.ASYNC.S ;  /* 0x00000000000073c6 */ /* 0x000ea40000000000 */
[----:B--2---:R2:W1:Y:S08]  /*0940*/  SYNCS.EXCH.64 URZ, [UR6+0x20], UR8 ;  /* 0x0000200806ff75b2 */ /* 0x0044700008000100 */
[----:B------:R2:W1:Y:S01]  /*0950*/  SYNCS.EXCH.64 URZ, [UR6+0x40], UR4 ;  /* 0x0000400406ff75b2 */ /* 0x0004620008000100 */
[----:B------:R2:W1:Y:S01]  /*0960*/  SYNCS.EXCH.64 URZ, [UR6+0x28], UR8 ;  /* 0x0000280806ff75b2 */ /* 0x0004620008000100 */
[----:B------:R2:W1:Y:S01]  /*0970*/  SYNCS.EXCH.64 URZ, [UR6+0x48], UR4 ;  /* 0x0000480406ff75b2 */ /* 0x0004620008000100 */
[----:B------:R2:W1:Y:S01]  /*0980*/  SYNCS.EXCH.64 URZ, [UR6+0x30], UR8 ;  /* 0x0000300806ff75b2 */ /* 0x0004620008000100 */
[----:B------:R2:W1:Y:S01]  /*0990*/  SYNCS.EXCH.64 URZ, [UR6+0x50], UR4 ;  /* 0x0000500406ff75b2 */ /* 0x0004620008000100 */
[----:B------:R2:W1:Y:S01]  /*09a0*/  SYNCS.EXCH.64 URZ, [UR6+0x38], UR8 ;  /* 0x0000380806ff75b2 */ /* 0x0004620008000100 */
[----:B------:R2:W1:Y:S01]  /*09b0*/  SYNCS.EXCH.64 URZ, [UR6+0x58], UR4 ;  /* 0x0000580406ff75b2 */ /* 0x0004620008000100 */
[----:B------:R-:W-:Y:S01]  /*09c0*/  NOP ;  /* 0x0000000000007918 */ /* 0x000fe20000000000 */
.L_x_5:
[----:B------:R-:W5:Y:S01]  /*09d0*/  SHFL.IDX PT, R0, R128, RZ, 0x1f ;  /* 0x00001fff80007589 */ /* 0x000f6200000e0000 */
[----:B------:R-:W-:Y:S01]  /*09e0*/  NOP ;  /* 0x0000000000007918 */ /* 0x000fe20000000000 */
[----:B-----5:R-:W-:-:S13]  /*09f0*/  ISETP.NE.AND P0, PT, R0, 0x3, PT ;  /* 0x000000030000780c */ /* 0x020fda0003f05270 */
[----:B------:R-:W-:Y:S05]  /*0a00*/  @P0 BRA `(.L_x_6) ;  /* 0x00000000002c0947 */ /* 0x000fea0003800000 */
[----:B--2---:R-:W-:Y:S01]  /*0a10*/  UMOV UR5, 0x400 ;  /* 0x0000040000057882 */ /* 0x004fe20000000000 */
[----:B------:R-:W-:Y:S01]  /*0a20*/  UMOV UR4, 0x20 ;  /* 0x0000002000047882 */ /* 0x000fe20000000000 */
[----:B------:R-:W-:Y:S02]  /*0a30*/  ULEA UR5, UR35, UR5, 0x18 ;  /* 0x0000000523057291 */ /* 0x000fe4000f8ec0ff */
[----:B------:R-:W-:-:S04]  /*0a40*/  UIADD3 UR6, UPT, UPT, -UR4, 0x100000, URZ ;  /* 0x0010000004067890 */ /* 0x000fc8000fffe1ff */
[----:B------:R-:W-:Y:S02]  /*0a50*/  USHF.L.U32 UR7, UR6, 0xb, URZ ;  /* 0x0000000b06077899 */ /* 0x000fe400080006ff */
[----:B------:R-:W-:Y:S01]  /*0a60*/  USHF.L.U32 UR6, UR6, 0x1, URZ ;  /* 0x0000000106067899 */ /* 0x000fe200080006ff */
[----:B------:R-:W-:Y:S01]  /*0a70*/  ELECT P0, URZ, PT ;  /* 0x0000000000ff782f */ /* 0x000fe20003800000 */
[----:B------:R-:W2:Y:S10]  /*0a80*/  FENCE.VIEW.ASYNC.S ;  /* 0x00000000000073c6 */ /* 0x000eb40000000000 */
[----:B--2---:R2:W1:Y:S01]  /*0a90*/  SYNCS.EXCH.64 URZ, [UR5+0x60], UR6 ;  /* 0x0000600605ff75b2 */ /* 0x0044620008000100 */
[----:B------:R2:W1:Y:S01]  /*0aa0*/  SYNCS.EXCH.64 URZ, [UR5+0x68], UR6 ;  /* 0x0000680605ff75b2 */ /* 0x0004620008000100 */
[----:B------:R-:W-:Y:S01]  /*0ab0*/  NOP ;  /* 0x0000000000007918 */ /* 0x000fe20000000000 */
.L_x_6:
        /* <DEDUP_REMOVED lines=31> */
[----:B------:R2:W1:Y:S02]  /*0cb0*/  SYNCS.EXCH.64 URZ, [UR6+0xe8], UR4 ;  /* 0x0000e80406ff75b2 */ /* 0x0004640008000100 */
[----:B--2---:R-:W-:Y:S01]  /*0cc0*/  NOP ;  /* 0x0000000000007918 */ /* 0x004fe20000000000 */
.L_x_7:
        /* <DEDUP_REMOVED lines=33> */
.L_x_8:
[----:B------:R-:W5:Y:S01]  /*0ee0*/  SHFL.IDX PT, R0, R128, RZ, 0x1f ;  /* 0x00001fff80007589 */ /* 0x000f6200000e0000 */
[----:B------:R-:W-:Y:S01]  /*0ef0*/  ISETP.NE.OR P0, PT, RZ, UR37, !P2 ;  /* 0x00000025ff007c0c */ /* 0x000fe2000d705670 */
        /* <DEDUP_REMOVED lines=19> */
[----:B------:R-:W-:Y:S01]  /*1030*/  NOP ;  /* 0x0000000000007918 */ /* 0x000fe20000000000 */
.L_x_9:
[----:B------:R-:W-:Y:S01]  /*1040*/  VOTEU.ALL UP0, P0 ;  /* 0x0000000000ff7886 */ /* 0x000fe20000000000 */
[----:B--2---:R-:W-:Y:S01]  /*1050*/  UMOV UR4, 0x20 ;  /* 0x0000002000047882 */ /* 0x004fe20000000000 */
[----:B------:R-:W-:Y:S01]  /*1060*/  UISETP.NE.AND UP1, UPT, UR37, 0x2, UPT ;  /* 0x000000022500788c */ /* 0x000fe2000bf25270 */
[----:B------:R-:W-:Y:S02]  /*1070*/  NOP ;  /* 0x0000000000007918 */ /* 0x000fe40000000000 */
[----:B------:R-:W-:Y:S01]  /*1080*/  @!UP0 UMOV UR5, 0x400 ;  /* 0x0000040000058882 */ /* 0x000fe20000000000 */
[----:B------:R-:W-:-:S04]  /*1090*/  @!UP0 UIADD3 UR6, UPT, UPT, -UR4, 0x100000, URZ ;  /* 0x0010000004068890 */ /* 0x000fc8000fffe1ff */
[----:B------:R-:W-:Y:S02]  /*10a0*/  @!UP0 USHF.L.U32 UR7, UR6, 0xb, URZ ;  /* 0x0000000b06078899 */ /* 0x000fe400080006ff */
[----:B------:R-:W-:Y:S02]  /*10b0*/  @!UP0 USHF.L.U32 UR6, UR6, 0x1, URZ ;  /* 0x0000000106068899 */ /* 0x000fe400080006ff */
[----:B------:R-:W-:Y:S01]  /*10c0*/  @!UP0 ULEA UR5, UR35, UR5, 0x18 ;  /* 0x0000000523058291 */ /* 0x000fe2000f8ec0ff */
[----:B------:R-:W2:Y:S01]  /*10d0*/  LDCU UR4, c[0x0][0x36c] ;  /* 0x00006d80ff0477ac */ /* 0x000ea20008000800 */
[----:B------:R-:W-:Y:S01]  /*10e0*/  VOTEU.ALL UP0, P0 ;  /* 0x0000000000ff7886 */ /* 0x000fe20000000000 */
[----:B------:R-:W-:Y:S02]  /*10f0*/  USEL UR20, URZ, 0x1, UP1 ;  /* 0x00000001ff147887 */ /* 0x000fe40008800000 */
[----:B------:R-:W-:Y:S01]  /*1100*/  UISETP.EQ.AND UP2, UPT, UR44, URZ, !UP1 ;  /* 0x000000ff2c00728c */ /* 0x000fe2000cf42270 */
[----:B------:R-:W5:Y:S06]  /*1110*/  FENCE.VIEW.ASYNC.S ;  /* 0x00000000000073c6 */ /* 0x000f6c0000000000 */
[----:B-----5:R1:W1:Y:S01]  /*1120*/  @!UP0 SYNCS.EXCH.64 URZ, [UR5+0x120], UR6 ;  /* 0x0001200605ff85b2 */ /* 0x0202620008000100 */
[----:B------:R-:W-:Y:S01]  /*1130*/  UISETP.NE.AND UP0, UPT, UR37, URZ, UPT ;  /* 0x000000ff2500728c */ /* 0x000fe2000bf05270 */
[----:B------:R-:W-:-:S03]  /*1140*/  PLOP3.LUT P2, PT, P2, PT, UP2, 0x80, 0x8 ;  /* 0x000000000008781c */ /* 0x000fc6000174f028 */
[----:B------:R-:W-:Y:S02]  /*1150*/  USEL UR24, UR20, 0x2, UP0 ;  /* 0x0000000214187887 */ /* 0x000fe40008000000 */
[----:B--2---:R-:W-:-:S09]  /*1160*/  UISETP.EQ.U32.AND UP0, UPT, UR4, 0x1, UPT ;  /* 0x000000010400788c */ /* 0x004fd2000bf02070 */
[----:B------:R-:W-:Y:S05]  /*1170*/  BRA.U !UP0, `(.L_x_10) ;  /* 0x0000000108087547 */ /* 0x000fea000b800000 */
[----:B-1-3--:R-:W-:Y:S01]  /*1180*/  UCGABAR_ARV ;  /* 0x00000000000079c7 */ /* 0x00afe20008000000 */
[----:B------:R-:W-:Y:S05]  /*1190*/  BRA `(.L_x_11) ;  /* 0x0000000000047947 */ /* 0x000fea0003800000 */
.L_x_10:
[----:B-1-3--:R-:W-:Y:S01]  /*11a0*/  NOP ;  /* 0x0000000000007918 */ /* 0x00afe20000000000 */
.L_x_11:
[----:B----4-:R-:W1:Y:S01]  /*11b0*/  LDC.64 R14, c[0x0][0xbf0] ;  /* 0x0002fc00ff0e7b82 */ /* 0x010e620000000a00 */
[----:B------:R-:W1:Y:S01]  /*11c0*/  LDCU.64 UR50, c[0x0][0x358] ;  /* 0x00006b00ff3277ac */ /* 0x000e620008000a00 */
[----:B------:R-:W2:Y:S01]  /*11d0*/  LDCU UR33, c[0x0][0xc0c] ;  /* 0x00018180ff2177ac */ /* 0x000ea20008000800 */
[----:B------:R-:W2:Y:S01]  /*11e0*/  LDCU UR4, c[0x0][0xbdc] ;  /* 0x00017b80ff0477ac */ /* 0x000ea20008000800 */
[----:B------:R-:W3:Y:S01]  /*11f0*/  LDCU UR32, c[0x0][0xc10] ;  /* 0x00018200ff2077ac */ /* 0x000ee20008000800 */
[----:B------:R-:W4:Y:S01]  /*1200*/  LDCU.128 UR12, c[0x0][0xba0] ;  /* 0x00017400ff0c77ac */ /* 0x000f220008000c00 */
[----:B------:R-:W4:Y:S01]  /*1210*/  LDCU.128 UR8, c[0x0][0xbb0] ;  /* 0x00017600ff0877ac */ /* 0x000f220008000c00 */
[----:B-1----:R-:W4:Y:S01]  /*1220*/  LDG.E R8, desc[UR50][R14.64] ;  /* 0x000000320e087981 */ /* 0x002f22000c1e1900 */
[----:B------:R-:W1:Y:S03]  /*1230*/  LDCU UR45, c[0x0][0xbe8] ;  /* 0x00017d00ff2d77ac */ /* 0x000e660008000800 */
[----:B------:R1:W4:Y:S01]  /*1240*/  LDG.E R3, desc[UR50][R14.64+0x4] ;  /* 0x000004320e037981 */ /* 0x000322000c1e1900 */
[----:B--2---:R-:W-:Y:S01]  /*1250*/  USHF.L.U32 UR33, UR33, UR4, URZ ;  /* 0x0000000421217299 */ /* 0x004fe200080006ff */
[----:B------:R-:W-:Y:S01]  /*1260*/  LOP3.LUT R7, R142, 0x1f, RZ, 0xc0, !PT ;  /* 0x0000001f8e077812 */ /* 0x000fe200078ec0ff */
[----:B---3--:R-:W-:Y:S01]  /*1270*/  USHF.L.U32 UR32, UR32, UR4, URZ ;  /* 0x0000000420207299 */ /* 0x008fe200080006ff */
[----:B------:R-:W-:Y:S01]  /*1280*/  IMAD.MOV.U32 R5, RZ, RZ, RZ ;  /* 0x000000ffff057224 */ /* 0x000fe200078e00ff */
[----:B------:R-:W2:Y:S01]  /*1290*/  LDCU.128 UR4, c[0x0][0xbc0] ;  /* 0x00017800ff0477ac */ /* 0x000ea20008000c00 */
[----:B------:R-:W-:-:S02]  /*12a0*/  IMAD.MOV.U32 R6, RZ, RZ, RZ ;  /* 0x000000ffff067224 */ /* 0x000fc400078e00ff */
[----:B------:R-:W-:Y:S01]  /*12b0*/  IMAD.U32 R4, RZ, RZ, UR33 ;  /* 0x00000021ff047e24 */ /* 0x000fe2000f8e00ff */
[----:B------:R-:W-:Y:S01]  /*12c0*/  UMOV UR36, 0x400 ;  /* 0x0000040000247882 */ /* 0x000fe20000000000 */
[----:B------:R-:W-:Y:S01]  /*12d0*/  IMAD.U32 R0, RZ, RZ, UR32 ;  /* 0x00000020ff007e24 */ /* 0x000fe2000f8e00ff */
[----:B------:R-:W-:Y:S02]  /*12e0*/  UISETP.NE.AND UP5, UPT, UR37, 0x8, UPT ;  /* 0x000000082500788c */ /* 0x000fe4000bfa5270 */
[----:B------:R-:W-:Y:S01]  /*12f0*/  IABS R2, R4 ;  /* 0x0000000400027213 */ /* 0x000fe20000000000 */
[----:B----4-:R-:W-:Y:S01]  /*1300*/  UISETP.NE.U32.AND UP3, UPT, UR14, URZ, UPT ;  /* 0x000000ff0e00728c */ /* 0x010fe2000bf65070 */
[----:B-1----:R-:W-:Y:S01]  /*1310*/  ISETP.GE.AND P0, PT, R7, UR45, PT ;  /* 0x0000002d07007c0c */ /* 0x002fe2000bf06270 */
[----:B------:R-:W1:Y:S01]  /*1320*/  LDCU UR40, c[0x0][0xbe0] ;  /* 0x00017c00ff2877ac */ /* 0x000e620008000800 */
[----:B------:R-:W-:Y:S02]  /*1330*/  R2UR UR48, R2 ;  /* 0x00000000023072ca */ /* 0x000fe400000e0000 */
[----:B------:R-:W-:Y:S01]  /*1340*/  IABS R2, R0 ;  /* 0x0000000000027213 */ /* 0x000fe20000000000 */
[----:B------:R-:W-:Y:S01]  /*1350*/  UISETP.NE.AND UP1, UPT, UR37, 0x1, UPT ;  /* 0x000000012500788c */ /* 0x000fe2000bf25270 */
[----:B------:R-:W-:-:S05]  /*1360*/  CS2R.32 R16, SR_CgaSize ;  /* 0x0000000000107805 */ /* 0x000fca0000008a00 */
[----:B------:R-:W-:-:S05]  /*1370*/  IMAD R16, R16, -0xa0, RZ ;  /* 0xffffff6010107824 */ /* 0x000fca00078e02ff */
[----:B------:R-:W-:-:S14]  /*1380*/  R2UR UR39, R16 ;  /* 0x00000000102772ca */ /* 0x000fdc00000e0000 */
[----:B------:R-:W3:Y:S01]  /*1390*/  LDCU UR39, c[0x0][UR39+0x2b0] ;  /* 0x00005600272777ac */ /* 0x000ee20008000800 */
[----:B------:R-:W-:Y:S01]  /*13a0*/  R2UR UR47, R2 ;  /* 0x00000000022f72ca */ /* 0x000fe200000e0000 */
[----:B------:R-:W-:Y:S02]  /*13b0*/  UISETP.NE.AND.EX UP3, UPT, UR15, URZ, UPT, UP3 ;  /* 0x000000ff0f00728c */ /* 0x000fe4000bf65330 */
[----:B------:R-:W-:Y:S01]  /*13c0*/  ULEA UR36, UR35, UR36, 0x18 ;  /* 0x0000002423247291 */ /* 0x000fe2000f8ec0ff */
[----:B------:R-:W4:Y:S01]  /*13d0*/  @!P0 LDC.64 R12, c[0x0][0xbf0] ;  /* 0x0002fc00ff0c8b82 */ /* 0x000f220000000a00 */
[----:B------:R-:W2:Y:S01]  /*13e0*/  I2F.RP R2, UR48 ;  /* 0x0000003000027d06 */ /* 0x000ea20008209400 */
[----:B------:R-:W-:-:S05]  /*13f0*/  CS2R.32 R16, SR_CgaSize ;  /* 0x0000000000107805 */ /* 0x000fca0000008a00 */
[----:B------:R-:W-:-:S05]  /*1400*/  IMAD R16, R16, -0xa0, RZ ;  /* 0xffffff6010107824 */ /* 0x000fca00078e02ff */
[----:B------:R-:W-:-:S14]  /*1410*/  R2UR UR30, R16 ;  /* 0x00000000101e72ca */ /* 0x000fdc00000e0000 */
[----:B------:R-:W1:Y:S01]  /*1420*/  LDCU UR30, c[0x0][UR30+0x2b4] ;  /* 0x000056801e1e77ac */ /* 0x000e620008000800 */
[----:B------:R-:W1:Y:S01]  /*1430*/  LDCU UR19, c[0x0][0x374] ;  /* 0x00006e80ff1377ac */ /* 0x000e620008000800 */
[----:B------:R-:W1:Y:S01]  /*1440*/  LDCU.U8 UR17, c[0x0][0xbd8] ;  /* 0x00017b00ff1177ac */ /* 0x000e620008000000 */
[----:B--2---:R-:W2:Y:S01]  /*1450*/  MUFU.RCP R2, R2 ;  /* 0x0000000200027308 */ /* 0x004ea20000001000 */
[----:B------:R-:W-:Y:S01]  /*1460*/  I2FP.F32.U32 R9, UR42 ;  /* 0x0000002a00097c45 */ /* 0x000fe20008201000 */
[----:B----4-:R-:W-:-:S04]  /*1470*/  @!P0 IMAD.WIDE.U32 R12, R7, 0xc, R12 ;  /* 0x0000000c070c8825 */ /* 0x010fc800078e000c */
[----:B--2---:R-:W-:Y:S02]  /*1480*/  VIADD R2, R2, 0xffffffe ;  /* 0x0ffffffe02027836 */ /* 0x004fe40000000000 */
[----:B---3--:R-:W-:Y:S01]  /*1490*/  FMUL R9, R9, UR39 ;  /* 0x0000002709097c20 */ /* 0x008fe20008400000 */
[----:B------:R2:W5:Y:S03]  /*14a0*/  @!P0 LDG.E R5, desc[UR50][R12.64] ;  /* 0x000000320c058981 */ /* 0x000566000c1e1900 */
[----:B------:R-:W-:Y:S01]  /*14b0*/  F2I.FTZ.U32.TRUNC.NTZ R2, R2 ;  /* 0x0000000200027305 */ /* 0x000fe2000021f000 */
[----:B------:R-:W-:Y:S01]  /*14c0*/  UMOV UR39, URZ ;  /* 0x000000ff00277c82 */ /* 0x000fe20008000000 */
[----:B------:R2:W5:Y:S01]  /*14d0*/  @!P0 LDG.E R6, desc[UR50][R12.64+0x4] ;  /* 0x000004320c068981 */ /* 0x000562000c1e1900 */
[----:B------:R-:W-:-:S05]  /*14e0*/  CS2R.32 R16, SR_CgaSize ;  /* 0x0000000000107805 */ /* 0x000fca0000008a00 */
[----:B------:R-:W-:-:S05]  /*14f0*/  IMAD R16, R16, -0xa0, RZ ;  /* 0xffffff6010107824 */ /* 0x000fca00078e02ff */
[----:B------:R-:W-:-:S14]  /*1500*/  R2UR UR56, R16 ;  /* 0x00000000103872ca */ /* 0x000fdc00000e0000 */
[----:B------:R-:W3:Y:S01]  /*1510*/  LDCU UR56, c[0x0][UR56+0x2a0] ;  /* 0x00005400383877ac */ /* 0x000ee20008000800 */
[----:B------:R-:W-:Y:S01]  /*1520*/  LOP3.LUT R10, R10, 0xfffffffd, RZ, 0xc0, !PT ;  /* 0xfffffffd0a0a7812 */ /* 0x000fe200078ec0ff */
[----:B------:R-:W-:Y:S01]  /*1530*/  IMAD.MOV.U32 R14, RZ, RZ, RZ ;  /* 0x000000ffff0e7224 */ /* 0x000fe200078e00ff */
[----:B-1----:R-:W-:Y:S02]  /*1540*/  ISETP.NE.AND P3, PT, RZ, UR17, PT ;  /* 0x00000011ff007c0c */ /* 0x002fe4000bf65270 */
[----:B------:R-:W-:-:S05]  /*1550*/  CS2R.32 R16, SR_CgaSize ;  /* 0x0000000000107805 */ /* 0x000fca0000008a00 */
[----:B------:R-:W-:-:S05]  /*1560*/  IMAD R16, R16, -0xa0, RZ ;  /* 0xffffff6010107824 */ /* 0x000fca00078e02ff */
[----:B------:R-:W-:-:S14]  /*1570*/  R2UR UR54, R16 ;  /* 0x00000000103672ca */ /* 0x000fdc00000e0000 */
[----:B------:R-:W1:Y:S01]  /*1580*/  LDCU UR54, c[0x0][UR54+0x2a4] ;  /* 0x00005480363677ac */ /* 0x000e620008000800 */
[----:B------:R-:W-:Y:S01]  /*1590*/  F2I.U32.TRUNC.NTZ R9, R9 ;  /* 0x0000000900097305 */ /* 0x000fe2000020f000 */
[----:B------:R-:W-:Y:S01]  /*15a0*/  IMAD.MOV.U32 R16, RZ, RZ, -0x1 ;  /* 0xffffffffff107424 */ /* 0x000fe200078e00ff */
[----:B------:R-:W-:Y:S01]  /*15b0*/  UISETP.NE.AND UP0, UPT, UR37, URZ, UPT ;  /* 0x000000ff2500728c */ /* 0x000fe2000bf05270 */
[----:B------:R-:W-:Y:S02]  /*15c0*/  R2UR UR59, R8 ;  /* 0x00000000083b72ca */ /* 0x000fe400000e0000 */
[----:B------:R-:W-:Y:S02]  /*15d0*/  I2FP.F32.U32 R8, UR58 ;  /* 0x0000003a00087c45 */ /* 0x000fe40008201000 */
[----:B------:R-:W-:Y:S02]  /*15e0*/  R2UR UR25, R3 ;  /* 0x00000000031972ca */ /* 0x000fe400000e0000 */
[----:B------:R-:W4:Y:S01]  /*15f0*/  I2F.RP R3, UR47 ;  /* 0x0000002f00037d06 */ /* 0x000f220008209400 */
[----:B------:R-:W-:-:S06]  /*1600*/  FMUL R8, R8, UR30 ;  /* 0x0000001e08087c20 */ /* 0x000fcc0008400000 */
[----:B------:R-:W-:Y:S01]  /*1610*/  UIADD3 UR38, UP2, UPT, UR59, UR12, URZ ;  /* 0x0000000c3b267290 */ /* 0x000fe2000ff5e0ff */
[----:B------:R-:W-:Y:S03]  /*1620*/  F2I.U32.TRUNC.NTZ R8, R8 ;  /* 0x0000000800087305 */ /* 0x000fe6000020f000 */
[----:B------:R-:W-:Y:S02]  /*1630*/  ULEA.HI.X.SX32 UR59, UR59, UR13, 0x1, UP2 ;  /* 0x0000000d3b3b7291 */ /* 0x000fe400090f0eff */
[----:B------:R-:W-:Y:S02]  /*1640*/  UIADD3 UR38, UP2, UPT, UR38, -0x1, URZ ;  /* 0xffffffff26267890 */ /* 0x000fe4000ff5e0ff */
[----:B------:R-:W-:Y:S01]  /*1650*/  UIADD3 UR31, UP4, UPT, UR25, UR10, URZ ;  /* 0x0000000a191f7290 */ /* 0x000fe2000ff9e0ff */
[----:B----4-:R-:W4:Y:S01]  /*1660*/  MUFU.RCP R3, R3 ;  /* 0x0000000300037308 */ /* 0x010f220000001000 */
[----:B------:R-:W-:-:S02]  /*1670*/  UIADD3.X UR59, UPT, UPT, UR59, -0x1, URZ, UP2, !UPT ;  /* 0xffffffff3b3b7890 */ /* 0x000fc400097fe4ff */
[----:B------:R-:W-:Y:S02]  /*1680*/  UIADD3 UR18, UP6, UPT, UR38, UR9, URZ ;  /* 0x0000000926127290 */ /* 0x000fe4000ffde0ff */
[----:B------:R-:W-:Y:S02]  /*1690*/  ULEA.HI.X.SX32 UR25, UR25, UR11, 0x1, UP4 ;  /* 0x0000000b19197291 */ /* 0x000fe4000a0f0eff */
[----:B------:R-:W-:Y:S02]  /*16a0*/  UIADD3.X UR41, UPT, UPT, URZ, UR59, URZ, UP6, !UPT ;  /* 0x0000003bff297290 */ /* 0x000fe4000b7fe4ff */
[----:B------:R-:W-:Y:S02]  /*16b0*/  UIADD3 UR31, UP4, UPT, UR31, -0x1, URZ ;  /* 0xffffffff1f1f7890 */ /* 0x000fe4000ff9e0ff */
[----:B------:R-:W-:Y:S02]  /*16c0*/  UIMAD.WIDE.U32 UR62, UR41, UR14, URZ ;  /* 0x0000000e293e72a5 */ /* 0x000fe4000f8e00ff */
[----:B------:R-:W-:-:S02]  /*16d0*/  UIADD3.X UR25, UPT, UPT, UR25, -0x1, URZ, UP4, !UPT ;  /* 0xffffffff19197890 */ /* 0x000fc4000a7fe4ff */
[----:B------:R-:W-:Y:S02]  /*16e0*/  UIADD3 UR46, UP4, UPT, UR31, UR7, URZ ;  /* 0x000000071f2e7290 */ /* 0x000fe4000ff9e0ff */
[----:B------:R-:W-:Y:S01]  /*16f0*/  UIMAD.WIDE.U32 UR52, UR18, UR14, URZ ;  /* 0x0000000e123472a5 */ /* 0x000fe2000f8e00ff */
[----:B----4-:R-:W-:Y:S01]  /*1700*/  VIADD R3, R3, 0xffffffe ;  /* 0x0ffffffe03037836 */ /* 0x010fe20000000000 */
[----:B------:R-:W-:Y:S02]  /*1710*/  UIMAD.WIDE.U32 UR62, UP6, UR18, UR15, UR62 ;  /* 0x0000000f123e72a5 */ /* 0x000fe4000f8c003e */
[----:B------:R-:W-:Y:S02]  /*1720*/  UIADD3.X UR18, UPT, UPT, URZ, UR25, URZ, UP4, !UPT ;  /* 0x00000019ff127290 */ /* 0x000fe4000a7fe4ff */
[----:B------:R-:W-:Y:S01]  /*1730*/  UIADD3.X UR61, UPT, UPT, URZ, URZ, URZ, UP6, !UPT ;  /* 0x000000ffff3d7290 */ /* 0x000fe2000b7fe4ff */
[----:B------:R-:W4:Y:S01]  /*1740*/  F2I.FTZ.U32.TRUNC.NTZ R3, R3 ;  /* 0x0000000300037305 */ /* 0x000f22000021f000 */
[----:B------:R-:W-:-:S02]  /*1750*/  UIMAD.WIDE.U32 UR64, UR18, UR4, URZ ;  /* 0x00000004124072a5 */ /* 0x000fc4000f8e00ff */
[----:B------:R-:W-:Y:S01]  /*1760*/  UIADD3 URZ, UP6, UPT, UR53, UR62, URZ ;  /* 0x0000003e35ff7290 */ /* 0x000fe2000ffde0ff */
[----:B------:R-:W-:Y:S01]  /*1770*/  UMOV UR60, UR63 ;  /* 0x0000003f003c7c82 */ /* 0x000fe20008000000 */
[----:B------:R-:W-:Y:S02]  /*1780*/  UIMAD.WIDE.U32 UR52, UP4, UR46, UR5, UR64 ;  /* 0x000000052e3472a5 */ /* 0x000fe4000f880040 */
[----:B------:R-:W-:Y:S02]  /*1790*/  UIMAD.WIDE.U32.X UR64, UR41, UR15, UR60, UP6 ;  /* 0x0000000f294072a5 */ /* 0x000fe4000b0e043c */
[----:B------:R-:W-:Y:S02]  /*17a0*/  UIMAD.WIDE.U32 UR62, UR46, UR4, URZ ;  /* 0x000000042e3e72a5 */ /* 0x000fe4000f8e00ff */
[----:B------:R-:W-:Y:S02]  /*17b0*/  USEL UR38, UR38, UR64, !UP3 ;  /* 0x0000004026267287 */ /* 0x000fe4000d800000 */
[----:B------:R-:W-:Y:S01]  /*17c0*/  USEL UR59, UR59, UR65, !UP3 ;  /* 0x000000413b3b7287 */ /* 0x000fe2000d800000 */
[----:B------:R-:W-:Y:S01]  /*17d0*/  R2UR UR65, R2 ;  /* 0x00000000024172ca */ /* 0x000fe200000e0000 */
[----:B------:R-:W-:Y:S01]  /*17e0*/  UIADD3.X UR61, UPT, UPT, URZ, URZ, URZ, UP4, !UPT ;  /* 0x000000ffff3d7290 */ /* 0x000fe2000a7fe4ff */
[----:B------:R-:W-:Y:S01]  /*17f0*/  IABS R2, R4 ;  /* 0x0000000400027213 */ /* 0x000fe20000000000 */
[----:B------:R-:W-:-:S02]  /*1800*/  UISETP.NE.U32.AND UP2, UPT, UR4, URZ, UPT ;  /* 0x000000ff0400728c */ /* 0x000fc4000bf45070 */
[----:B------:R-:W-:Y:S02]  /*1810*/  UIADD3 URZ, UP4, UPT, UR63, UR52, URZ ;  /* 0x000000343fff7290 */ /* 0x000fe4000ff9e0ff */
[----:B------:R-:W-:Y:S01]  /*1820*/  USHF.R.U64 UR59, UR38, UR8, UR59 ;  /* 0x00000008263b7299 */ /* 0x000fe2000800123b */
[----:B------:R-:W-:Y:S01]  /*1830*/  IMAD.MOV R2, RZ, RZ, -R2 ;  /* 0x000000ffff027224 */ /* 0x000fe200078e0a02 */
[----:B------:R-:W-:Y:S01]  /*1840*/  UMOV UR60, UR53 ;  /* 0x00000035003c7c82 */ /* 0x000fe20008000000 */
[----:B------:R-:W-:Y:S01]  /*1850*/  UISETP.NE.AND.EX UP2, UPT, UR5, URZ, UPT, UP2 ;  /* 0x000000ff0500728c */ /* 0x000fe2000bf45320 */
[----:B----4-:R-:W-:Y:S01]  /*1860*/  R2UR UR53, R3 ;  /* 0x00000000033572ca */ /* 0x010fe200000e0000 */
[----:B------:R-:W-:Y:S02]  /*1870*/  UIMAD.WIDE.U32.X UR60, UR18, UR5, UR60, UP4 ;  /* 0x00000005123c72a5 */ /* 0x000fe4000a0e043c */
[----:B------:R-:W-:Y:S02]  /*1880*/  UIADD3 UR59, UPT, UPT, UR33, -0x1, UR59 ;  /* 0xffffffff213b7890 */ /* 0x000fe4000fffe03b */
[----:B------:R-:W-:-:S02]  /*1890*/  USEL UR31, UR31, UR60, !UP2 ;  /* 0x0000003c1f1f7287 */ /* 0x000fc4000d000000 */
[----:B------:R-:W-:Y:S01]  /*18a0*/  USEL UR25, UR25, UR61, !UP2 ;  /* 0x0000003d19197287 */ /* 0x000fe2000d000000 */
[----:B------:R-:W-:Y:S01]  /*18b0*/  R2UR UR60, R2 ;  /* 0x00000000023c72ca */ /* 0x000fe200000e0000 */
[----:B------:R-:W-:Y:S01]  /*18c0*/  IMAD.U32 R3, RZ, RZ, UR59 ;  /* 0x0000003bff037e24 */ /* 0x000fe2000f8e00ff */
[----:B------:R-:W-:Y:S01]  /*18d0*/  UIADD3 UR38, UPT, UPT, URZ, -UR65, URZ ;  /* 0x80000041ff267290 */ /* 0x000fe2000fffe0ff */
[----:B------:R-:W-:Y:S01]  /*18e0*/  IABS R2, R0 ;  /* 0x0000000000027213 */ /* 0x000fe20000000000 */
[----:B------:R-:W-:Y:S02]  /*18f0*/  USHF.R.U64 UR25, UR31, UR6, UR25 ;  /* 0x000000061f197299 */ /* 0x000fe40008001219 */
[----:B------:R-:W-:Y:S01]  /*1900*/  IABS R3, R3 ;  /* 0x0000000300037213 */ /* 0x000fe20000000000 */
[----:B------:R-:W-:Y:S01]  /*1910*/  UIMAD UR38, UR38, UR48, URZ ;  /* 0x00000030262672a4 */ /* 0x000fe2000f8e02ff */
[----:B------:R-:W-:Y:S01]  /*1920*/  IMAD.MOV R2, RZ, RZ, -R2 ;  /* 0x000000ffff027224 */ /* 0x000fe200078e0a02 */
[----:B------:R-:W-:Y:S01]  /*1930*/  UIADD3 UR57, UPT, UPT, UR32, -0x1, UR25 ;  /* 0xffffffff20397890 */ /* 0x000fe2000fffe019 */
[----:B------:R-:W-:Y:S01]  /*1940*/  R2UR UR31, R3 ;  /* 0x00000000031f72ca */ /* 0x000fe200000e0000 */
[----:B------:R-:W-:Y:S01]  /*1950*/  UMOV UR64, URZ ;  /* 0x000000ff00407c82 */ /* 0x000fe20008000000 */
[----:B------:R-:W-:Y:S01]  /*1960*/  UIADD3 UR25, UPT, UPT, URZ, -UR53, URZ ;  /* 0x80000035ff197290 */ /* 0x000fe2000fffe0ff */
[----:B------:R-:W-:Y:S01]  /*1970*/  R2UR UR46, R2 ;  /* 0x00000000022e72ca */ /* 0x000fe200000e0000 */
[----:B------:R-:W-:Y:S01]  /*1980*/  UIMAD.WIDE.U32 UR62, UR65, UR38, UR64 ;  /* 0x00000026413e72a5 */ /* 0x000fe2000f8e0040 */
[----:B------:R-:W-:Y:S01]  /*1990*/  IMAD.U32 R3, RZ, RZ, UR57 ;  /* 0x00000039ff037e24 */ /* 0x000fe2000f8e00ff */
[----:B------:R-:W-:Y:S01]  /*19a0*/  UIMAD UR25, UR25, UR47, URZ ;  /* 0x0000002f191972a4 */ /* 0x000fe2000f8e02ff */
[----:B------:R-:W-:Y:S01]  /*19b0*/  UMOV UR52, URZ ;  /* 0x000000ff00347c82 */ /* 0x000fe20008000000 */
[----:B------:R-:W-:-:S02]  /*19c0*/  UISETP.NE.AND UP4, UPT, UR40, 0x1, UPT ;  /* 0x000000012800788c */ /* 0x000fc4000bf85270 */
[----:B------:R-:W-:Y:S01]  /*19d0*/  IABS R3, R3 ;  /* 0x0000000300037213 */ /* 0x000fe20000000000 */
[----:B------:R-:W-:Y:S01]  /*19e0*/  UMOV UR49, UR63 ;  /* 0x0000003f00317c82 */ /* 0x000fe20008000000 */
[----:B------:R-:W-:Y:S01]  /*19f0*/  UIMAD.WIDE.U32 UR52, UR53, UR25, UR52 ;  /* 0x00000019353472a5 */ /* 0x000fe2000f8e0034 */
[----:B------:R-:W-:Y:S01]  /*1a00*/  R2UR UR40, R9 ;  /* 0x00000000092872ca */ /* 0x000fe200000e0000 */
[----:B------:R-:W-:Y:S01]  /*1a10*/  UIMAD.WIDE.U32 UR62, UR49, UR31, URZ ;  /* 0x0000001f313e72a5 */ /* 0x000fe2000f8e00ff */
[----:B------:R-:W-:Y:S01]  /*1a20*/  R2UR UR55, R3 ;  /* 0x00000000033772ca */ /* 0x000fe200000e0000 */
[----:B------:R-:W-:Y:S01]  /*1a30*/  USEL UR38, UR42, UR58, !UP4 ;  /* 0x0000003a2a267287 */ /* 0x000fe2000e000000 */
[----:B------:R-:W4:Y:S01]  /*1a40*/  LDC.64 R2, c[0x0][0xbd0] ;  /* 0x0002f400ff027b82 */ /* 0x000f220000000a00 */
[----:B------:R-:W-:Y:S01]  /*1a50*/  ULOP3.LUT UR52, URZ, UR33, URZ, 0x33, !UPT ;  /* 0x00000021ff347292 */ /* 0x000fe2000f8e33ff */
[----:B------:R-:W-:Y:S01]  /*1a60*/  PRMT R9, RZ, 0x7610, R9 ;  /* 0x00007610ff097816 */ /* 0x000fe20000000009 */
[----:B------:R-:W-:Y:S01]  /*1a70*/  ULOP3.LUT UR49, URZ, UR32, URZ, 0x33, !UPT ;  /* 0x00000020ff317292 */ /* 0x000fe2000f8e33ff */
[----:B------:R-:W-:Y:S01]  /*1a80*/  UMOV UR25, UR63 ;  /* 0x0000003f00197c82 */ /* 0x000fe20008000000 */
[----:B------:R-:W-:-:S02]  /*1a90*/  UIMAD.WIDE.U32 UR62, UR34, UR19, URZ ;  /* 0x00000013223e72a5 */ /* 0x000fc4000f8e00ff */
[----:B------:R-:W-:Y:S02]  /*1aa0*/  UIMAD UR60, UR25, UR60, UR31 ;  /* 0x0000003c193c72a4 */ /* 0x000fe4000f8e021f */
[----:B------:R-:W-:Y:S02]  /*1ab0*/  UIADD3 UR25, UPT, UPT, UR36, 0x250, URZ ;  /* 0x0000025024197890 */ /* 0x000fe4000fffe0ff */
[----:B------:R-:W-:Y:S02]  /*1ac0*/  UIMAD.WIDE.U32 UR66, UR53, UR55, URZ ;  /* 0x00000037354272a5 */ /* 0x000fe4000f8e00ff */
[----:B------:R-:W-:Y:S02]  /*1ad0*/  UISETP.GT.U32.AND UP6, UPT, UR48, UR60, UPT ;  /* 0x0000003c3000728c */ /* 0x000fe4000bfc4070 */
[----:B------:R-:W-:Y:S01]  /*1ae0*/  UIADD3 UR36, UPT, UPT, UR36, 0x1b0, URZ ;  /* 0x000001b024247890 */ /* 0x000fe2000fffe0ff */
[----:B------:R-:W2:Y:S03]  /*1af0*/  LDCU UR31, c[0x0][0x378] ;  /* 0x00006f00ff1f77ac */ /* 0x000ea60008000800 */
[----:B------:R-:W-:-:S02]  /*1b00*/  @UP5 USEL UR36, UR36, UR25, !UP1 ;  /* 0x0000001924245287 */ /* 0x000fc4000c800000 */
[----:B------:R-:W-:Y:S01]  /*1b10*/  UISETP.GE.AND UP1, UPT, UR59, URZ, UPT ;  /* 0x000000ff3b00728c */ /* 0x000fe2000bf26270 */
[----:B------:R-:W-:Y:S02]  /*1b20*/  UMOV UR25, UR67 ;  /* 0x0000004300197c82 */ /* 0x000fe40008000000 */
[----:B------:R-:W-:Y:S02]  /*1b30*/  @!UP6 UIADD3 UR60, UPT, UPT, UR60, -UR48, URZ ;  /* 0x800000303c3ce290 */ /* 0x000fe4000fffe0ff */
[----:B------:R-:W-:Y:S02]  /*1b40*/  UIMAD UR55, UR25, UR46, UR55 ;  /* 0x0000002e193772a4 */ /* 0x000fe4000f8e0237 */
[----:B------:R-:W-:Y:S02]  /*1b50*/  UISETP.GT.U32.AND UP6, UPT, UR48, UR60, UPT ;  /* 0x0000003c3000728c */ /* 0x000fe4000bfc4070 */
[----:B------:R-:W-:Y:S02]  /*1b60*/  UISETP.GT.U32.AND UP5, UPT, UR47, UR55, UPT ;  /* 0x000000372f00728c */ /* 0x000fe4000bfa4070 */
[----:B------:R-:W-:-:S02]  /*1b70*/  USEL UR25, UR58, UR42, !UP4 ;  /* 0x0000002a3a197287 */ /* 0x000fc4000e000000 */
[----:B------:R-:W-:Y:S02]  /*1b80*/  USEL UR19, UR34, UR19, !UP4 ;  /* 0x0000001322137287 */ /* 0x000fe4000e000000 */
[----:B--2---:R-:W-:Y:S02]  /*1b90*/  UIMAD.WIDE.U32 UR34, UR62, UR31, URZ ;  /* 0x0000001f3e2272a5 */ /* 0x004fe4000f8e00ff */
[----:B------:R-:W-:Y:S02]  /*1ba0*/  UIMAD UR31, UR63, UR31, URZ ;  /* 0x0000001f3f1f72a4 */ /* 0x000fe4000f8e02ff */
[----:B------:R-:W-:Y:S02]  /*1bb0*/  @!UP6 UIADD3 UR60, UPT, UPT, UR60, -UR48, URZ ;  /* 0x800000303c3ce290 */ /* 0x000fe4000fffe0ff */
[----:B------:R-:W-:Y:S02]  /*1bc0*/  @!UP5 UIADD3 UR55, UPT, UPT, UR55, -UR47, URZ ;  /* 0x8000002f3737d290 */ /* 0x000fe4000fffe0ff */
[----:B------:R-:W-:Y:S01]  /*1bd0*/  UIMAD.WIDE.U32 UR62, UR25, UR19, UR38 ;  /* 0x00000013193e72a5 */ /* 0x000fe2000f8e0026 */
[----:B------:R-:W-:Y:S01]  /*1be0*/  R2UR UR19, R8 ;  /* 0x00000000081372ca */ /* 0x000fe200000e0000 */
[----:B------:R-:W-:Y:S01]  /*1bf0*/  UISETP.GT.U32.AND UP5, UPT, UR47, UR55, UPT ;  /* 0x000000372f00728c */ /* 0x000fe2000bfa4070 */
[----:B------:R-:W-:Y:S01]  /*1c00*/  PRMT R8, RZ, 0x7610, R8 ;  /* 0x00007610ff087816 */ /* 0x000fe20000000008 */
[----:B------:R-:W-:-:S02]  /*1c10*/  @!UP1 UIADD3 UR60, UPT, UPT, -UR60, URZ, URZ ;  /* 0x000000ff3c3c9290 */ /* 0x000fc4000fffe1ff */
[----:B------:R-:W-:Y:S01]  /*1c20*/  UISETP.GE.AND UP1, UPT, UR57, URZ, UPT ;  /* 0x000000ff3900728c */ /* 0x000fe2000bf26270 */
[----:B------:R-:W-:Y:S01]  /*1c30*/  UMOV UR30, UR62 ;  /* 0x0000003e001e7c82 */ /* 0x000fe20008000000 */
[----:B------:R-:W-:Y:S01]  /*1c40*/  UMOV UR25, UR63 ;  /* 0x0000003f00197c82 */ /* 0x000fe20008000000 */
[----:B----4-:R-:W-:Y:S01]  /*1c50*/  ISETP.LE.U32.AND P0, PT, R2, UR30, PT ;  /* 0x0000001e02007c0c */ /* 0x010fe2000bf03070 */
[----:B------:R-:W-:Y:S01]  /*1c60*/  IMAD.U32 R2, RZ, RZ, UR25 ;  /* 0x00000019ff027e24 */ /* 0x000fe2000f8e00ff */
[----:B------:R-:W-:Y:S02]  /*1c70*/  UISETP.NE.AND UP6, UPT, UR33, URZ, UPT ;  /* 0x000000ff2100728c */ /* 0x000fe4000bfc5270 */
[----:B------:R-:W-:Y:S02]  /*1c80*/  @!UP5 UIADD3 UR55, UPT, UPT, UR55, -UR47, URZ ;  /* 0x8000002f3737d290 */ /* 0x000fe4000fffe0ff */
[----:B------:R-:W-:Y:S01]  /*1c90*/  UISETP.NE.AND UP5, UPT, UR32, URZ, UPT ;  /* 0x000000ff2000728c */ /* 0x000fe2000bfa5270 */
[----:B------:R-:W-:Y:S01]  /*1ca0*/  ISETP.GE.U32.AND.EX P1, PT, R2, R3, PT, P0 ;  /* 0x000000030200720c */ /* 0x000fe20003f26100 */
[----:B------:R-:W-:Y:S01]  /*1cb0*/  @!UP1 UIADD3 UR55, UPT, UPT, -UR55, URZ, URZ ;  /* 0x000000ff37379290 */ /* 0x000fe2000fffe1ff */
[----:B------:R-:W-:Y:S01]  /*1cc0*/  PLOP3.LUT P0, PT, PT, PT, PT, 0x80, 0x8 ;  /* 0x000000000008781c */ /* 0x000fe20003f0f070 */
[----:B------:R-:W-:-:S02]  /*1cd0*/  USEL UR60, UR52, UR60, !UP6 ;  /* 0x0000003c343c7287 */ /* 0x000fc4000f000000 */
[----:B------:R-:W-:Y:S02]  /*1ce0*/  USEL UR55, UR49, UR55, !UP5 ;  /* 0x0000003731377287 */ /* 0x000fe4000e800000 */
[----:B------:R-:W-:Y:S02]  /*1cf0*/  UIADD3 UR60, UPT, UPT, UR59, -UR60, URZ ;  /* 0x8000003c3b3c7290 */ /* 0x000fe4000fffe0ff */
[----:B------:R-:W-:Y:S02]  /*1d00*/  UIADD3 UR55, UPT, UPT, UR57, -UR55, URZ ;  /* 0x8000003739377290 */ /* 0x000fe4000fffe0ff */
[----:B------:R-:W-:Y:S02]  /*1d10*/  UIADD3 UR40, UPT, UPT, -UR40, URZ, URZ ;  /* 0x000000ff28287290 */ /* 0x000fe4000fffe1ff */
[----:B------:R-:W-:Y:S02]  /*1d20*/  UIMAD UR62, UR60, UR55, URZ ;  /* 0x000000373c3e72a4 */ /* 0x000fe4000f8e02ff */
[----:B------:R-:W-:Y:S01]  /*1d30*/  USEL UR60, UR55, UR60, !UP4 ;  /* 0x0000003c373c7287 */ /* 0x000fe2000e000000 */
[----:B------:R-:W-:Y:S01]  /*1d40*/  @P0 LOP3.LUT R10, R10, 0x2, RZ, 0xfc, !PT ;  /* 0x000000020a0a0812 */ /* 0x000fe200078efcff */
[----:B------:R-:W-:Y:S01]  /*1d50*/  UIADD3 UR19, UPT, UPT, -UR19, URZ, URZ ;  /* 0x000000ff13137290 */ /* 0x000fe2000fffe1ff */
[----:B------:R-:W-:Y:S01]  /*1d60*/  UMOV UR18, 0xffffffff ;  /* 0xffffffff00127882 */ /* 0x000fe20000000000 */
[----:B------:R-:W-:Y:S01]  /*1d70*/  UMOV UR41, URZ ;  /* 0x000000ff00297c82 */ /* 0x000fe20008000000 */
[----:B------:R-:W-:-:S02]  /*1d80*/  UIADD3 UR31, UPT, UPT, UR35, UR31, URZ ;  /* 0x0000001f231f7290 */ /* 0x000fc4000fffe0ff */
[----:B------:R-:W-:Y:S02]  /*1d90*/  USHF.R.S32.HI UR57, URZ, 0x1f, UR62 ;  /* 0x0000001fff397899 */ /* 0x000fe4000801143e */
[----:B------:R-:W-:Y:S02]  /*1da0*/  USHF.R.S32.HI UR55, URZ, 0x1f, UR60 ;  /* 0x0000001fff377899 */ /* 0x000fe4000801143c */
[----:B---3--:R-:W-:Y:S02]  /*1db0*/  UIMAD UR40, UR56, UR40, UR42 ;  /* 0x00000028382872a4 */ /* 0x008fe4000f8e022a */
[----:B-1----:R-:W-:Y:S01]  /*1dc0*/  UIMAD UR19, UR54, UR19, UR58 ;  /* 0x00000013361372a4 */ /* 0x002fe2000f8e023a */
[----:B------:R-:W-:Y:S11]  /*1dd0*/  BRA.U UP0, `(.L_x_12) ;  /* 0x0000000100347547 */ /* 0x000ff6000b800000 */
[----:B------:R-:W-:Y:S02]  /*1de0*/  UISETP.NE.AND UP0, UPT, UR21, 0x4, UPT ;  /* 0x000000041500788c */ /* 0x000fe4000bf05270 */
[----:B------:R-:W-:-:S04]  /*1df0*/  UISETP.NE.AND UP1, UPT, UR19, URZ, UPT ;  /* 0x000000ff1300728c */ /* 0x000fc8000bf25270 */
[----:B------:R-:W-:Y:S01]  /*1e00*/  PLOP3.LUT P0, PT, PT, PT, UP0, 0x80, 0x8 ;  /* 0x000000000008781c */ /* 0x000fe20003f0f008 */
[----:B------:R-:W-:-:S04]  /*1e10*/  UISETP.LT.U32.OR UP1, UPT, UR40, 0x2, !UP1 ;  /* 0x000000022800788c */ /* 0x000fc8000cf21470 */
[----:B------:R-:W-:Y:S01]  /*1e20*/  @UP0 ULOP3.LUT UR40, UR40, 0xfffffffe, URZ, 0xc0, !UPT ;  /* 0xfffffffe28280892 */ /* 0x000fe2000f8ec0ff */
[----:B------:R-:W-:Y:S01]  /*1e30*/  @UP0 UMOV UR19, 0x3 ;  /* 0x0000000300130882 */ /* 0x000fe20000000000 */
[----:B------:R-:W-:Y:S02]  /*1e40*/  USEL UR56, URZ, 0x1, !UP1 ;  /* 0x00000001ff387887 */ /* 0x000fe4000c800000 */
[----:B------:R-:W-:Y:S02]  /*1e50*/  @UP0 USHF.L.U32 UR19, UR19, UR40, URZ ;  /* 0x0000002813130299 */ /* 0x000fe400080006ff */
[----:B------:R-:W-:-:S04]  /*1e60*/  USEL UR54, URZ, 0x2, !UP1 ;  /* 0x00000002ff367887 */ /* 0x000fc8000c800000 */
[----:B------:R-:W-:Y:S01]  /*1e70*/  UIADD3 UR54, UPT, UPT, UR56, UR54, URZ ;  /* 0x0000003638367290 */ /* 0x000fe2000fffe0ff */
[----:B------:R-:W-:-:S05]  /*1e80*/  @P0 IMAD.U32 R2, RZ, RZ, UR19 ;  /* 0x00000013ff020e24 */ /* 0x000fca000f8e00ff */
[----:B------:R-:W-:Y:S01]  /*1e90*/  IMAD.U32 R9, RZ, RZ, UR54 ;  /* 0x00000036ff097e24 */ /* 0x000fe2000f8e00ff */
[----:B------:R-:W-:-:S07]  /*1ea0*/  @P0 PRMT R8, R2, 0x7610, R8 ;  /* 0x0000761002080816 */ /* 0x000fce0000000008 */
.L_x_12:
[----:B------:R-:W-:Y:S01]  /*1eb0*/  UMOV UR63, UR57 ;  /* 0x00000039003f7c82 */ /* 0x000fe20008000000 */
[----:B------:R-:W-:Y:S01]  /*1ec0*/  UMOV UR61, UR55 ;  /* 0x00000037003d7c82 */ /* 0x000fe20008000000 */
[----:B------:R-:W-:Y:S01]  /*1ed0*/  IMAD.U32 R18, RZ, RZ, UR62 ;  /* 0x0000003eff127e24 */ /* 0x000fe2000f8e00ff */
[----:B------:R-:W-:Y:S01]  /*1ee0*/  MOV R12, UR60 ;  /* 0x0000003c000c7c02 */ /* 0x000fe20008000f00 */
[----:B------:R-:W-:Y:S01]  /*1ef0*/  IMAD.U32 R19, RZ, RZ, UR63 ;  /* 0x0000003fff137e24 */ /* 0x000fe2000f8e00ff */
[----:B------:R-:W-:Y:S01]  /*1f00*/  MOV R13, UR61 ;  /* 0x0000003d000d7c02 */ /* 0x000fe20008000f00 */
[----:B------:R-:W-:Y:S01]  /*1f10*/  UMOV UR40, URZ ;  /* 0x000000ff00287c82 */ /* 0x000fe20008000000 */
[----:B------:R-:W-:Y:S01]  /*1f20*/  UMOV UR19, 0xffffffff ;  /* 0xffffffff00137882 */ /* 0x000fe20000000000 */
[----:B------:R-:W-:Y:S05]  /*1f30*/  @P1 BRA P3, `(.L_x_13) ;  /* 0x0000001400f41947 */ /* 0x000fea0001800000 */
[----:B------:R-:W-:Y:S01]  /*1f40*/  IMAD.U32 R3, RZ, RZ, UR25 ;  /* 0x00000019ff037e24 */ /* 0x000fe2000f8e00ff */
[----:B------:R-:W-:Y:S01]  /*1f50*/  ISETP.LE.U32.AND P0, PT, R18, UR30, PT ;  /* 0x0000001e12007c0c */ /* 0x000fe2000bf03070 */
[----:B------:R-:W-:Y:S01]  /*1f60*/  UMOV UR41, URZ ;  /* 0x000000ff00297c82 */ /* 0x000fe20008000000 */
[----:B------:R-:W-:Y:S01]  /*1f70*/  UMOV UR40, URZ ;  /* 0x000000ff00287c82 */ /* 0x000fe20008000000 */
[----:B------:R-:W-:Y:S01]  /*1f80*/  IMAD.MOV.U32 R14, RZ, RZ, RZ ;  /* 0x000000ffff0e7224 */ /* 0x000fe200078e00ff */
[----:B------:R-:W-:-:S13]  /*1f90*/  ISETP.GE.U32.AND.EX P0, PT, R3, R19, PT, P0 ;  /* 0x000000130300720c */ /* 0x000fda0003f06100 */
[----:B------:R-:W-:Y:S05]  /*1fa0*/  @!P0 BRA `(.L_x_14) ;  /* 0x0000001000b88947 */ /* 0x000fea0003800000 */
[----:B------:R-:W-:Y:S02]  /*1fb0*/  VIADD R2, R7, 0x20 ;  /* 0x0000002007027836 */ /* 0x000fe40000000000 */
[----:B------:R-:W-:Y:S02]  /*1fc0*/  IMAD.MOV.U32 R14, RZ, RZ, R7 ;  /* 0x000000ffff0e7224 */ /* 0x000fe400078e0007 */
[----:B-----5:R-:W-:Y:S01]  /*1fd0*/  IMAD.MOV.U32 R11, RZ, RZ, R6 ;  /* 0x000000ffff0b7224 */ /* 0x020fe200078e0006 */
[----:B------:R-:W-:Y:S02]  /*1fe0*/  ISETP.GE.AND P0, PT, R2, UR45, PT ;  /* 0x0000002d02007c0c */ /* 0x000fe4000bf06270 */
[----:B------:R-:W-:-:S11]  /*1ff0*/  MOV R2, R5 ;  /* 0x0000000500027202 */ /* 0x000fd60000000f00 */
[----:B------:R-:W1:Y:S01]  /*2000*/  @!P0 LDC.64 R18, c[0x0][0xbf0] ;  /* 0x0002fc00ff128b82 */ /* 0x000e620000000a00 */
[----:B------:R-:W-:Y:S02]  /*2010*/  UIADD3 UR19, UP1, UPT, UR10, -0x1, URZ ;  /* 0xffffffff0a137890 */ /* 0x000fe4000ff3e0ff */
[----:B------:R-:W-:Y:S01]  /*2020*/  UIADD3 UR12, UP0, UPT, UR12, -0x1, URZ ;  /* 0xffffffff0c0c7890 */ /* 0x000fe2000ff1e0ff */
[----:B------:R-:W-:Y:S01]  /*2030*/  BSSY.RECONVERGENT B0, `(.L_x_15) ;  /* 0x0000051000007945 */ /* 0x000fe20003800200 */
[----:B------:R-:W-:Y:S01]  /*2040*/  UIADD3.X UR40, UPT, UPT, UR11, -0x1, URZ, UP1, !UPT ;  /* 0xffffffff0b287890 */ /* 0x000fe20008ffe4ff */
[----:B-1----:R-:W-:-:S05]  /*2050*/  @!P0 IMAD.WIDE.U32 R18, R14, 0xc, R18 ;  /* 0x0000000c0e128825 */ /* 0x002fca00078e0012 */
[----:B------:R1:W5:Y:S04]  /*2060*/  @!P0 LDG.E R5, desc[UR50][R18.64+0x180] ;  /* 0x0001803212058981 */ /* 0x000368000c1e1900 */
[----:B------:R1:W5:Y:S01]  /*2070*/  @!P0 LDG.E R6, desc[UR50][R18.64+0x184] ;  /* 0x0001843212068981 */ /* 0x000362000c1e1900 */
[----:B------:R-:W-:Y:S01]  /*2080*/  ISETP.GE.AND P0, PT, R14, UR45, PT ;  /* 0x0000002d0e007c0c */ /* 0x000fe2000bf06270 */
[----:B------:R-:W-:Y:S01]  /*2090*/  UIADD3.X UR13, UPT, UPT, UR13, -0x1, URZ, UP0, !UPT ;  /* 0xffffffff0d0d7890 */ /* 0x000fe200087fe4ff */
[----:B------:R-:W-:Y:S01]  /*20a0*/  HFMA2 R17, -RZ, RZ, 0, 0 ;  /* 0x00000000ff117431 */ /* 0x000fe200000001ff */
[----:B------:R-:W-:-:S10]  /*20b0*/  MOV R16, 0x7fffffff ;  /* 0x7fffffff00107802 */ /* 0x000fd40000000f00 */
[----:B------:R-:W-:Y:S05]  /*20c0*/  @P0 BRA `(.L_x_16) ;  /* 0x00000004001c0947 */ /* 0x000fea0003800000 */
[C---:B------:R-:W-:Y:S01]  /*20d0*/  IADD3 R3, P1, PT, R2.reuse, UR12, RZ ;  /* 0x0000000c02037c10 */ /* 0x040fe2000ff3e0ff */
[----:B------:R-:W-:Y:S01]  /*20e0*/  UIADD3 UR10, UPT, UPT, URZ, -UR65, URZ ;  /* 0x80000041ff0a7290 */ /* 0x000fe2000fffe0ff */
[----:B------:R-:W-:Y:S01]  /*20f0*/  IADD3 R13, P0, PT, R11, UR19, RZ ;  /* 0x000000130b0d7c10 */ /* 0x000fe2000ff1e0ff */
[----:B------:R-:W-:Y:S01]  /*2100*/  UMOV UR54, URZ ;  /* 0x000000ff00367c82 */ /* 0x000fe20008000000 */
[----:B------:R-:W-:Y:S01]  /*2110*/  LEA.HI.X.SX32 R2, R2, UR13, 0x1, P1 ;  /* 0x0000000d02027c11 */ /* 0x000fe200088f0eff */
[----:B------:R-:W-:Y:S01]  /*2120*/  UIMAD UR10, UR10, UR48, URZ ;  /* 0x000000300a0a72a4 */ /* 0x000fe2000f8e02ff */
[----:B------:R-:W-:Y:S01]  /*2130*/  IADD3 R22, P1, PT, R3, UR9, RZ ;  /* 0x0000000903167c10 */ /* 0x000fe2000ff3e0ff */
[----:B------:R-:W-:Y:S01]  /*2140*/  UMOV UR55, UR65 ;  /* 0x0000004100377c82 */ /* 0x000fe20008000000 */
[----:B------:R-:W-:Y:S01]  /*2150*/  LEA.HI.X.SX32 R12, R11, UR40, 0x1, P0 ;  /* 0x000000280b0c7c11 */ /* 0x000fe200080f0eff */
[----:B------:R-:W-:Y:S01]  /*2160*/  UIMAD.WIDE.U32 UR10, UR65, UR10, UR54 ;  /* 0x0000000a410a72a5 */ /* 0x000fe2000f8e0036 */
[----:B------:R-:W-:Y:S01]  /*2170*/  IADD3 R16, P0, PT, R13, UR7, RZ ;  /* 0x000000070d107c10 */ /* 0x000fe2000ff1e0ff */
[----:B------:R-:W-:-:S04]  /*2180*/  IMAD.X R11, RZ, RZ, R2, P1 ;  /* 0x000000ffff0b7224 */ /* 0x000fc800008e0602 */
[----:B------:R-:W-:Y:S02]  /*2190*/  IMAD.X R15, RZ, RZ, R12, P0 ;  /* 0x000000ffff0f7224 */ /* 0x000fe400000e060c */
[----:B------:R-:W-:-:S04]  /*21a0*/  IMAD.WIDE.U32 R20, R11, UR14, RZ ;  /* 0x0000000e0b147c25 */ /* 0x000fc8000f8e00ff */
[----:B-1----:R-:W-:-:S04]  /*21b0*/  IMAD.WIDE.U32 R18, R15, UR4, RZ ;  /* 0x000000040f127c25 */ /* 0x002fc8000f8e00ff */
[----:B------:R-:W-:-:S04]  /*21c0*/  IMAD.WIDE.U32 R20, P1, R22, UR15, R20 ;  /* 0x0000000f16147c25 */ /* 0x000fc8000f820014 */
[----:B------:R-:W-:-:S04]  /*21d0*/  IMAD.WIDE.U32 R22, R22, UR14, RZ ;  /* 0x0000000e16167c25 */ /* 0x000fc8000f8e00ff */
[----:B------:R-:W-:-:S04]  /*21e0*/  IMAD.WIDE.U32 R18, P0, R16, UR5, R18 ;  /* 0x0000000510127c25 */ /* 0x000fc8000f800012 */
[----:B------:R-:W-:-:S04]  /*21f0*/  IMAD.WIDE.U32 R16, R16, UR4, RZ ;  /* 0x0000000410107c25 */ /* 0x000fc8000f8e00ff */
[----:B------:R-:W-:Y:S01]  /*2200*/  IMAD.X R25, RZ, RZ, RZ, P1 ;  /* 0x000000ffff197224 */ /* 0x000fe200008e06ff */
[----:B------:R-:W-:Y:S01]  /*2210*/  IADD3 RZ, P1, PT, R23, R20, RZ ;  /* 0x0000001417ff7210 */ /* 0x000fe20007f3e0ff */
[----:B------:R-:W-:Y:S02]  /*2220*/  IMAD.MOV.U32 R24, RZ, RZ, R21 ;  /* 0x000000ffff187224 */ /* 0x000fe400078e0015 */
[----:B------:R-:W-:Y:S01]  /*2230*/  IMAD.X R23, RZ, RZ, RZ, P0 ;  /* 0x000000ffff177224 */ /* 0x000fe200000e06ff */
[----:B------:R-:W-:Y:S01]  /*2240*/  IADD3 RZ, P0, PT, R17, R18, RZ ;  /* 0x0000001211ff7210 */ /* 0x000fe20007f1e0ff */
[----:B------:R-:W-:Y:S02]  /*2250*/  IMAD.MOV.U32 R22, RZ, RZ, R19 ;  /* 0x000000ffff167224 */ /* 0x000fe400078e0013 */
[----:B------:R-:W-:Y:S01]  /*2260*/  IMAD.WIDE.U32.X R24, R11, UR15, R24, P1 ;  /* 0x0000000f0b187c25 */ /* 0x000fe200088e0418 */
[----:B------:R-:W-:-:S03]  /*2270*/  PLOP3.LUT P1, PT, PT, PT, UP3, 0x80, 0x8 ;  /* 0x000000000008781c */ /* 0x000fc60003f2f038 */
[----:B------:R-:W-:Y:S01]  /*2280*/  IMAD.WIDE.U32.X R22, R15, UR5, R22, P0 ;  /* 0x000000050f167c25 */ /* 0x000fe200080e0416 */
[----:B------:R-:W-:Y:S02]  /*2290*/  PLOP3.LUT P0, PT, PT, PT, UP2, 0x80, 0x8 ;  /* 0x000000000008781c */ /* 0x000fe40003f0f028 */
[----:B------:R-:W-:Y:S02]  /*22a0*/  SEL R3, R3, R24, !P1 ;  /* 0x0000001803037207 */ /* 0x000fe40004800000 */
[----:B------:R-:W-:Y:S02]  /*22b0*/  SEL R2, R2, R25, !P1 ;  /* 0x0000001902027207 */ /* 0x000fe40004800000 */
[----:B------:R-:W-:Y:S02]  /*22c0*/  SEL R13, R13, R22, !P0 ;  /* 0x000000160d0d7207 */ /* 0x000fe40004000000 */
[----:B------:R-:W-:Y:S02]  /*22d0*/  SEL R12, R12, R23, !P0 ;  /* 0x000000170c0c7207 */ /* 0x000fe40004000000 */
[----:B------:R-:W-:-:S02]  /*22e0*/  SHF.R.U64 R3, R3, UR8, R2 ;  /* 0x0000000803037c19 */ /* 0x000fc40008001202 */
[----:B------:R-:W-:Y:S02]  /*22f0*/  SHF.R.U64 R13, R13, UR6, R12 ;  /* 0x000000060d0d7c19 */ /* 0x000fe4000800120c */
[----:B------:R-:W-:Y:S02]  /*2300*/  IADD3 R11, PT, PT, R4, -0x1, R3 ;  /* 0xffffffff040b7810 */ /* 0x000fe40007ffe003 */
[----:B------:R-:W-:Y:S02]  /*2310*/  IADD3 R3, PT, PT, R0, -0x1, R13 ;  /* 0xffffffff00037810 */ /* 0x000fe40007ffe00d */
[----:B------:R-:W-:Y:S02]  /*2320*/  IABS R2, R4 ;  /* 0x0000000400027213 */ /* 0x000fe40000000000 */
[----:B------:R-:W-:Y:S02]  /*2330*/  IABS R13, R11 ;  /* 0x0000000b000d7213 */ /* 0x000fe40000000000 */
[----:B------:R-:W-:Y:S01]  /*2340*/  IABS R12, R3 ;  /* 0x00000003000c7213 */ /* 0x000fe20000000000 */
[----:B------:R-:W-:Y:S01]  /*2350*/  IMAD.MOV R2, RZ, RZ, -R2 ;  /* 0x000000ffff027224 */ /* 0x000fe200078e0a02 */
[----:B------:R-:W-:Y:S01]  /*2360*/  ISETP.GE.AND P4, PT, R11, RZ, PT ;  /* 0x000000ff0b00720c */ /* 0x000fe20003f86270 */
[----:B------:R-:W-:Y:S01]  /*2370*/  IMAD.HI.U32 R16, R13, UR11, RZ ;  /* 0x0000000b0d107c27 */ /* 0x000fe2000f8e00ff */
[----:B------:R-:W-:-:S03]  /*2380*/  ISETP.GE.AND P3, PT, R3, RZ, PT ;  /* 0x000000ff0300720c */ /* 0x000fc60003f66270 */
[----:B------:R-:W-:-:S04]  /*2390*/  IMAD.HI.U32 R15, R12, UR53, RZ ;  /* 0x000000350c0f7c27 */ /* 0x000fc8000f8e00ff */
[----:B------:R-:W-:Y:S02]  /*23a0*/  IMAD R2, R16, R2, R13 ;  /* 0x0000000210027224 */ /* 0x000fe400078e020d */
[----:B------:R-:W-:Y:S02]  /*23b0*/  IMAD R13, R15, UR46, R12 ;  /* 0x0000002e0f0d7c24 */ /* 0x000fe4000f8e020c */
[----:B------:R-:W-:Y:S01]  /*23c0*/  IMAD.U32 R12, RZ, RZ, UR52 ;  /* 0x00000034ff0c7e24 */ /* 0x000fe2000f8e00ff */
[----:B------:R-:W-:Y:S02]  /*23d0*/  ISETP.LT.U32.AND P1, PT, R2, UR48, PT ;  /* 0x0000003002007c0c */ /* 0x000fe4000bf21070 */
[----:B------:R-:W-:-:S11]  /*23e0*/  ISETP.LT.U32.AND P0, PT, R13, UR47, PT ;  /* 0x0000002f0d007c0c */ /* 0x000fd6000bf01070 */
[----:B------:R-:W-:Y:S02]  /*23f0*/  @!P1 VIADD R2, R2, -UR48 ;  /* 0x8000003002029c36 */ /* 0x000fe40008000000 */
[----:B------:R-:W-:-:S03]  /*2400*/  @!P0 VIADD R13, R13, -UR47 ;  /* 0x8000002f0d0d8c36 */ /* 0x000fc60008000000 */
[----:B------:R-:W-:Y:S02]  /*2410*/  ISETP.LT.U32.AND P1, PT, R2, UR48, PT ;  /* 0x0000003002007c0c */ /* 0x000fe4000bf21070 */
[----:B------:R-:W-:-:S11]  /*2420*/  ISETP.LT.U32.AND P0, PT, R13, UR47, PT ;  /* 0x0000002f0d007c0c */ /* 0x000fd6000bf01070 */
[----:B------:R-:W-:Y:S01]  /*2430*/  @!P1 VIADD R2, R2, -UR48 ;  /* 0x8000003002029c36 */ /* 0x000fe20008000000 */
[----:B------:R-:W-:Y:S01]  /*2440*/  PLOP3.LUT P1, PT, PT, PT, UP6, 0x80, 0x8 ;  /* 0x000000000008781c */ /* 0x000fe20003f2f068 */
[----:B------:R-:W-:Y:S01]  /*2450*/  @!P0 VIADD R13, R13, -UR47 ;  /* 0x8000002f0d0d8c36 */ /* 0x000fe20008000000 */
[----:B------:R-:W-:Y:S01]  /*2460*/  PLOP3.LUT P0, PT, PT, PT, UP5, 0x80, 0x8 ;  /* 0x000000000008781c */ /* 0x000fe20003f0f058 */
[----:B------:R-:W-:Y:S02]  /*2470*/  IMAD.MOV.U32 R15, RZ, RZ, R2 ;  /* 0x000000ffff0f7224 */ /* 0x000fe400078e0002 */
[----:B------:R-:W-:Y:S02]  /*2480*/  IMAD.U32 R2, RZ, RZ, UR49 ;  /* 0x00000031ff027e24 */ /* 0x000fe4000f8e00ff */
[----:B------:R-:W-:Y:S02]  /*2490*/  @!P4 IMAD.MOV R15, RZ, RZ, -R15 ;  /* 0x000000ffff0fc224 */ /* 0x000fe400078e0a0f */
[----:B------:R-:W-:-:S03]  /*24a0*/  @!P3 IMAD.MOV R13, RZ, RZ, -R13 ;  /* 0x000000ffff0db224 */ /* 0x000fc600078e0a0d */
[----:B------:R-:W-:Y:S02]  /*24b0*/  SEL R12, R12, R15, !P1 ;  /* 0x0000000f0c0c7207 */ /* 0x000fe40004800000 */
[----:B------:R-:W-:Y:S02]  /*24c0*/  SEL R2, R2, R13, !P0 ;  /* 0x0000000d02027207 */ /* 0x000fe40004000000 */
[----:B------:R-:W-:Y:S01]  /*24d0*/  PLOP3.LUT P0, PT, PT, PT, UP4, 0x80, 0x8 ;  /* 0x000000000008781c */ /* 0x000fe20003f0f048 */
[----:B------:R-:W-:Y:S02]  /*24e0*/  IMAD.IADD R11, R11, 0x1, -R12 ;  /* 0x000000010b0b7824 */ /* 0x000fe400078e0a0c */
[----:B------:R-:W-:-:S04]  /*24f0*/  IMAD.IADD R2, R3, 0x1, -R2 ;  /* 0x0000000103027824 */ /* 0x000fc800078e0a02 */
[----:B------:R-:W-:Y:S01]  /*2500*/  IMAD R16, R11, R2, RZ ;  /* 0x000000020b107224 */ /* 0x000fe200078e02ff */
[----:B------:R-:W-:-:S04]  /*2510*/  SEL R12, R2, R11, !P0 ;  /* 0x0000000b020c7207 */ /* 0x000fc80004000000 */
[----:B------:R-:W-:Y:S02]  /*2520*/  SHF.R.S32.HI R13, RZ, 0x1f, R12 ;  /* 0x0000001fff0d7819 */ /* 0x000fe4000001140c */
[----:B------:R-:W-:Y:S02]  /*2530*/  SHF.R.S32.HI R17, RZ, 0x1f, R16 ;  /* 0x0000001fff117819 */ /* 0x000fe40000011410 */
.L_x_16:
[----:B------:R-:W-:Y:S05]  /*2540*/  BSYNC.RECONVERGENT B0 ;  /* 0x0000000000007941 */ /* 0x000fea0003800200 */
.L_x_15:
[----:B------:R-:W2:Y:S01]  /*2550*/  SHFL.UP PT, R3, R16, 0x1, RZ ;  /* 0x0420000010037989 */ /* 0x000ea200000e00ff */
[C---:B------:R-:W-:Y:S02]  /*2560*/  ISETP.NE.AND P6, PT, R7.reuse, RZ, PT ;  /* 0x000000ff0700720c */ /* 0x040fe40003fc5270 */
[C---:B------:R-:W-:Y:S01]  /*2570*/  ISETP.GE.U32.AND P1, PT, R7.reuse, 0x2, PT ;  /* 0x000000020700780c */ /* 0x040fe20003f26070 */
[----:B------:R-:W3:Y:S01]  /*2580*/  SHFL.UP PT, R2, R17, 0x1, RZ ;  /* 0x0420000011027989 */ /* 0x000ee200000e00ff */
[C---:B------:R-:W-:Y:S02]  /*2590*/  ISETP.GE.U32.AND P3, PT, R7.reuse, 0x4, PT ;  /* 0x000000040700780c */ /* 0x040fe40003f66070 */
[C---:B------:R-:W-:Y:S02]  /*25a0*/  ISETP.GE.U32.AND P4, PT, R7.reuse, 0x8, PT ;  /* 0x000000080700780c */ /* 0x040fe40003f86070 */
[----:B------:R-:W-:Y:S02]  /*25b0*/  ISETP.GE.U32.AND P5, PT, R7, 0x10, PT ;  /* 0x000000100700780c */ /* 0x000fe40003fa6070 */
[----:B--2---:R-:W-:-:S02]  /*25c0*/  SEL R3, R3, RZ, P6 ;  /* 0x000000ff03037207 */ /* 0x004fc40003000000 */
[----:B---3--:R-:W-:Y:S02]  /*25d0*/  SEL R2, R2, RZ, P6 ;  /* 0x000000ff02027207 */ /* 0x008fe40003000000 */
[----:B------:R-:W-:-:S05]  /*25e0*/  IADD3 R3, P0, PT, R3, R16, RZ ;  /* 0x0000001003037210 */ /* 0x000fca0007f1e0ff */
[----:B------:R-:W-:Y:S01]  /*25f0*/  IMAD.X R2, R2, 0x1, R17, P0 ;  /* 0x0000000102027824 */ /* 0x000fe200000e0611 */
[----:B-1----:R-:W1:Y:S04]  /*2600*/  SHFL.UP PT, R18, R3, 0x2, RZ ;  /* 0x0440000003127989 */ /* 0x002e6800000e00ff */
[----:B------:R-:W2:Y:S01]  /*2610*/  SHFL.UP PT, R11, R2, 0x2, RZ ;  /* 0x04400000020b7989 */ /* 0x000ea200000e00ff */
[----:B-1----:R-:W-:-:S04]  /*2620*/  SEL R18, R18, RZ, P1 ;  /* 0x000000ff12127207 */ /* 0x002fc80000800000 */
[----:B------:R-:W-:Y:S02]  /*2630*/  IADD3 R18, P0, PT, R18, R3, RZ ;  /* 0x0000000312127210 */ /* 0x000fe40007f1e0ff */
[----:B--2---:R-:W-:-:S03]  /*2640*/  SEL R11, R11, RZ, P1 ;  /* 0x000000ff0b0b7207 */ /* 0x004fc60000800000 */
[----:B------:R-:W1:Y:S02]  /*2650*/  SHFL.UP PT, R15, R18, 0x4, RZ ;  /* 0x04800000120f7989 */ /* 0x000e6400000e00ff */
[----:B------:R-:W-:-:S05]  /*2660*/  IMAD.X R11, R11, 0x1, R2, P0 ;  /* 0x000000010b0b7824 */ /* 0x000fca00000e0602 */
        /* <DEDUP_REMOVED lines=9> */
[----:B--2---:R-:W-:-:S05]  /*2700*/  SEL R3, R3, RZ, P4 ;  /* 0x000000ff03037207 */ /* 0x004fca0002000000 */
[----:B------:R-:W-:Y:S02]  /*2710*/  IMAD.X R11, R3, 0x1, R2, P0 ;  /* 0x00000001030b7824 */ /* 0x000fe400000e0602 */
[----:B------:R-:W1:Y:S01]  /*2720*/  SHFL.UP PT, R3, R18, 0x10, RZ ;  /* 0x0600000012037989 */ /* 0x000e6200000e00ff */
[----:B------:R-:W-:-:S03]  /*2730*/  IMAD.U32 R2, RZ, RZ, UR25 ;  /* 0x00000019ff027e24 */ /* 0x000fc6000f8e00ff */
[----:B------:R-:W2:Y:S01]  /*2740*/  SHFL.UP PT, R22, R11, 0x10, RZ ;  /* 0x060000000b167989 */ /* 0x000ea200000e00ff */
[----:B-1----:R-:W-:Y:S02]  /*2750*/  SEL R3, R3, RZ, P5 ;  /* 0x000000ff03037207 */ /* 0x002fe40002800000 */
[----:B--2---:R-:W-:Y:S02]  /*2760*/  SEL R22, R22, RZ, P5 ;  /* 0x000000ff16167207 */ /* 0x004fe40002800000 */
[----:B------:R-:W-:-:S05]  /*2770*/  IADD3 R20, P0, PT, R3, R18, RZ ;  /* 0x0000001203147210 */ /* 0x000fca0007f1e0ff */
[----:B------:R-:W-:Y:S01]  /*2780*/  IMAD.X R19, R22, 0x1, R11, P0 ;  /* 0x0000000116137824 */ /* 0x000fe200000e060b */
[----:B------:R-:W-:Y:S01]  /*2790*/  ISETP.LE.U32.AND P0, PT, R20, UR30, PT ;  /* 0x0000001e14007c0c */ /* 0x000fe2000bf03070 */
[----:B------:R-:W-:Y:S02]  /*27a0*/  IMAD.MOV.U32 R18, RZ, RZ, R20 ;  /* 0x000000ffff127224 */ /* 0x000fe400078e0014 */
[----:B------:R-:W-:Y:S01]  /*27b0*/  IMAD.MOV.U32 R15, RZ, RZ, R19 ;  /* 0x000000ffff0f7224 */ /* 0x000fe200078e0013 */
[----:B------:R-:W-:Y:S02]  /*27c0*/  ISETP.GE.U32.AND.EX P0, PT, R2, R19, PT, P0 ;  /* 0x000000130200720c */ /* 0x000fe40003f06100 */
[----:B------:R-:W-:-:S11]  /*27d0*/  CS2R R2, SRZ ;  /* 0x0000000000027805 */ /* 0x000fd6000001ff00 */
[----:B------:R-:W-:-:S04]  /*27e0*/  VOTE.ANY R21, PT, !P0 ;  /* 0x0000000000157806 */ /* 0x000fc800040e0100 */
[----:B------:R-:W-:-:S13]  /*27f0*/  ISETP.NE.AND P0, PT, R21, RZ, PT ;  /* 0x000000ff1500720c */ /* 0x000fda0003f05270 */
[----:B------:R-:W-:Y:S05]  /*2800*/  @P0 BRA `(.L_x_17) ;  /* 0x0000000800500947 */ /* 0x000fea0003800000 */
[----:B------:R-:W1:Y:S01]  /*2810*/  LDC R11, c[0x0][0xbe0] ;  /* 0x0002f800ff0b7b82 */ /* 0x000e620000000800 */
[----:B------:R-:W-:Y:S01]  /*2820*/  LOP3.LUT R10, R10, 0xfffffffe, RZ, 0xc0, !PT ;  /* 0xfffffffe0a0a7812 */ /* 0x000fe200078ec0ff */
[----:B------:R-:W2:Y:S01]  /*2830*/  LDCU UR45, c[0x0][0xbe8] ;  /* 0x00017d00ff2d77ac */ /* 0x000ea20008000800 */
[----:B------:R-:W3:Y:S01]  /*2840*/  LDCU.64 UR10, c[0x0][0xba8] ;  /* 0x00017500ff0a77ac */ /* 0x000ee20008000a00 */
[----:B------:R-:W4:Y:S01]  /*2850*/  LDCU.64 UR8, c[0x0][0xbb0] ;  /* 0x00017600ff0877ac */ /* 0x000f220008000a00 */
[----:B------:R-:W1:Y:S02]  /*2860*/  LDCU.128 UR4, c[0x0][0xbc0] ;  /* 0x00017800ff0477ac */ /* 0x000e640008000c00 */
[----:B-1----:R-:W-:-:S13]  /*2870*/  ISETP.NE.AND P0, PT, R11, 0x1, PT ;  /* 0x000000010b00780c */ /* 0x002fda0003f05270 */
[----:B--234-:R-:W-:-:S07]  /*2880*/  @P0 LOP3.LUT R10, R10, 0x1, RZ, 0xfc, !PT ;  /* 0x000000010a0a0812 */ /* 0x01cfce00078efcff */
.L_x_20:
[C---:B------:R-:W-:Y:S01]  /*2890*/  VIADD R2, R14.reuse, 0x40 ;  /* 0x000000400e027836 */ /* 0x040fe20000000000 */
[----:B-----5:R-:W-:Y:S01]  /*28a0*/  MOV R18, R5 ;  /* 0x0000000500127202 */ /* 0x020fe20000000f00 */
[----:B------:R-:W-:Y:S02]  /*28b0*/  VIADD R14, R14, 0x20 ;  /* 0x000000200e0e7836 */ /* 0x000fe40000000000 */
[----:B------:R-:W-:Y:S01]  /*28c0*/  IMAD.MOV.U32 R15, RZ, RZ, R6 ;  /* 0x000000ffff0f7224 */ /* 0x000fe200078e0006 */
[----:B------:R-:W-:-:S13]  /*28d0*/  ISETP.GE.AND P0, PT, R2, UR45, PT ;  /* 0x0000002d02007c0c */ /* 0x000fda000bf06270 */
[----:B------:R-:W1:Y:S01]  /*28e0*/  @!P0 LDC.64 R22, c[0x0][0xbf0] ;  /* 0x0002fc00ff168b82 */ /* 0x000e620000000a00 */
[----:B------:R2:W3:Y:S01]  /*28f0*/  SHFL.IDX PT, R2, R19, 0x1f, 0x1f ;  /* 0x03e01f0013027f89 */ /* 0x0004e200000e0000 */
[----:B------:R-:W-:Y:S01]  /*2900*/  BSSY.RECONVERGENT B0, `(.L_x_18) ;  /* 0x000005e000007945 */ /* 0x000fe20003800200 */
[----:B------:R-:W-:Y:S02]  /*2910*/  HFMA2 R17, -RZ, RZ, 0, 0 ;  /* 0x00000000ff117431 */ /* 0x000fe400000001ff */
[----:B------:R2:W4:Y:S01]  /*2920*/  SHFL.IDX PT, R3, R20, 0x1f, 0x1f ;  /* 0x03e01f0014037f89 */ /* 0x00052200000e0000 */
[----:B-1----:R-:W-:-:S05]  /*2930*/  @!P0 IMAD.WIDE.U32 R22, R14, 0xc, R22 ;  /* 0x0000000c0e168825 */ /* 0x002fca00078e0016 */
[----:B------:R2:W5:Y:S04]  /*2940*/  @!P0 LDG.E R5, desc[UR50][R22.64+0x180] ;  /* 0x0001803216058981 */ /* 0x000568000c1e1900 */
[----:B------:R2:W5:Y:S01]  /*2950*/  @!P0 LDG.E R6, desc[UR50][R22.64+0x184] ;  /* 0x0001843216068981 */ /* 0x000562000c1e1900 */
[----:B------:R-:W-:Y:S02]  /*2960*/  ISETP.GE.AND P0, PT, R14, UR45, PT ;  /* 0x0000002d0e007c0c */ /* 0x000fe4000bf06270 */
[----:B------:R-:W-:-:S11]  /*2970*/  MOV R16, 0x7fffffff ;  /* 0x7fffffff00107802 */ /* 0x000fd60000000f00 */
[----:B---34-:R-:W-:Y:S05]  /*2980*/  @P0 BRA `(.L_x_19) ;  /* 0x0000000400540947 */ /* 0x018fea0003800000 */
[----:B------:R-:W-:-:S04]  /*2990*/  IADD3 R13, P0, PT, R18, UR12, RZ ;  /* 0x0000000c120d7c10 */ /* 0x000fc8000ff1e0ff */
[----:B------:R-:W-:Y:S02]  /*29a0*/  LEA.HI.X.SX32 R12, R18, UR13, 0x1, P0 ;  /* 0x0000000d120c7c11 */ /* 0x000fe400080f0eff */
[----:B------:R-:W-:-:S04]  /*29b0*/  IADD3 R18, P0, PT, R15, UR19, RZ ;  /* 0x000000130f127c10 */ /* 0x000fc8000ff1e0ff */
[----:B------:R-:W-:Y:S02]  /*29c0*/  LEA.HI.X.SX32 R17, R15, UR40, 0x1, P0 ;  /* 0x000000280f117c11 */ /* 0x000fe400080f0eff */
[----:B------:R-:W-:-:S05]  /*29d0*/  IADD3 R16, P0, PT, R13, UR9, RZ ;  /* 0x000000090d107c10 */ /* 0x000fca000ff1e0ff */
[----:B------:R-:W-:Y:S01]  /*29e0*/  IMAD.X R15, RZ, RZ, R12, P0 ;  /* 0x000000ffff0f7224 */ /* 0x000fe200000e060c */
[----:B--2---:R-:W-:Y:S01]  /*29f0*/  IADD3 R20, P0, PT, R18, UR7, RZ ;  /* 0x0000000712147c10 */ /* 0x004fe2000ff1e0ff */
[----:B------:R-:W-:-:S04]  /*2a00*/  IMAD.WIDE.U32 R28, R16, UR10, RZ ;  /* 0x0000000a101c7c25 */ /* 0x000fc8000f8e00ff */
[----:B------:R-:W-:-:S04]  /*2a10*/  IMAD.WIDE.U32 R26, R15, UR10, RZ ;  /* 0x0000000a0f1a7c25 */ /* 0x000fc8000f8e00ff */
[----:B------:R-:W-:Y:S02]  /*2a20*/  IMAD.X R19, RZ, RZ, R17, P0 ;  /* 0x000000ffff137224 */ /* 0x000fe400000e0611 */
[----:B------:R-:W-:-:S04]  /*2a30*/  IMAD.WIDE.U32 R26, P0, R16, UR11, R26 ;  /* 0x0000000b101a7c25 */ /* 0x000fc8000f80001a */
[----:B------:R-:W-:-:S04]  /*2a40*/  IMAD.WIDE.U32 R22, R19, UR4, RZ ;  /* 0x0000000413167c25 */ /* 0x000fc8000f8e00ff */
[----:B------:R-:W-:Y:S02]  /*2a50*/  IMAD.X R25, RZ, RZ, RZ, P0 ;  /* 0x000000ffff197224 */ /* 0x000fe400000e06ff */
[----:B------:R-:W-:-:S04]  /*2a60*/  IMAD.WIDE.U32 R22, P0, R20, UR5, R22 ;  /* 0x0000000514167c25 */ /* 0x000fc8000f800016 */
[----:B------:R-:W-:Y:S01]  /*2a70*/  IMAD.X R21, RZ, RZ, RZ, P0 ;  /* 0x000000ffff157224 */ /* 0x000fe200000e06ff */
[----:B------:R-:W-:Y:S01]  /*2a80*/  IADD3 RZ, P0, PT, R29, R26, RZ ;  /* 0x0000001a1dff7210 */ /* 0x000fe20007f1e0ff */
[----:B------:R-:W-:Y:S02]  /*2a90*/  IMAD.MOV.U32 R24, RZ, RZ, R27 ;  /* 0x000000ffff187224 */ /* 0x000fe400078e001b */
[----:B------:R-:W-:-:S04]  /*2aa0*/  IMAD.WIDE.U32 R26, R20, UR4, RZ ;  /* 0x00000004141a7c25 */ /* 0x000fc8000f8e00ff */
[----:B------:R-:W-:Y:S01]  /*2ab0*/  IMAD.WIDE.U32.X R24, R15, UR11, R24, P0 ;  /* 0x0000000b0f187c25 */ /* 0x000fe200080e0418 */
[----:B------:R-:W-:-:S03]  /*2ac0*/  IADD3 RZ, P0, PT, R27, R22, RZ ;  /* 0x000000161bff7210 */ /* 0x000fc60007f1e0ff */
[----:B------:R-:W-:-:S04]  /*2ad0*/  IMAD.MOV.U32 R20, RZ, RZ, R23 ;  /* 0x000000ffff147224 */ /* 0x000fc800078e0017 */
[----:B------:R-:W-:Y:S01]  /*2ae0*/  IMAD.WIDE.U32.X R20, R19, UR5, R20, P0 ;  /* 0x0000000513147c25 */ /* 0x000fe200080e0414 */
[----:B------:R-:W-:-:S04]  /*2af0*/  ISETP.NE.U32.AND P0, PT, RZ, UR10, PT ;  /* 0x0000000aff007c0c */ /* 0x000fc8000bf05070 */
[----:B------:R-:W-:-:S04]  /*2b00*/  ISETP.NE.AND.EX P0, PT, RZ, UR11, PT, P0 ;  /* 0x0000000bff007c0c */ /* 0x000fc8000bf05300 */
[----:B------:R-:W-:Y:S02]  /*2b10*/  SEL R15, R13, R24, !P0 ;  /* 0x000000180d0f7207 */ /* 0x000fe40004000000 */
[----:B------:R-:W-:Y:S02]  /*2b20*/  SEL R12, R12, R25, !P0 ;  /* 0x000000190c0c7207 */ /* 0x000fe40004000000 */
[----:B------:R-:W-:Y:S02]  /*2b30*/  ISETP.NE.U32.AND P0, PT, RZ, UR4, PT ;  /* 0x00000004ff007c0c */ /* 0x000fe4000bf05070 */
[----:B------:R-:W-:Y:S02]  /*2b40*/  SHF.R.U64 R15, R15, UR8, R12 ;  /* 0x000000080f0f7c19 */ /* 0x000fe4000800120c */
[----:B------:R-:W-:Y:S02]  /*2b50*/  ISETP.NE.AND.EX P0, PT, RZ, UR5, PT, P0 ;  /* 0x00000005ff007c0c */ /* 0x000fe4000bf05300 */
[----:B------:R-:W-:-:S02]  /*2b60*/  IADD3 R19, PT, PT, R4, -0x1, R15 ;  /* 0xffffffff04137810 */ /* 0x000fc40007ffe00f */
[----:B------:R-:W-:Y:S02]  /*2b70*/  SEL R13, R17, R21, !P0 ;  /* 0x00000015110d7207 */ /* 0x000fe40004000000 */
[----:B------:R-:W-:Y:S02]  /*2b80*/  IABS R17, R4 ;  /* 0x0000000400117213 */ /* 0x000fe40000000000 */
[----:B------:R-:W-:Y:S02]  /*2b90*/  SEL R18, R18, R20, !P0 ;  /* 0x0000001412127207 */ /* 0x000fe40004000000 */
[----:B------:R-:W1:Y:S01]  /*2ba0*/  I2F.RP R22, R17 ;  /* 0x0000001100167306 */ /* 0x000e620000209400 */
[----:B------:R-:W-:Y:S02]  /*2bb0*/  IABS R15, R19 ;  /* 0x00000013000f7213 */ /* 0x000fe40000000000 */
[----:B------:R-:W-:Y:S02]  /*2bc0*/  IABS R12, R4 ;  /* 0x00000004000c7213 */ /* 0x000fe40000000000 */
[----:B------:R-:W-:-:S03]  /*2bd0*/  SHF.R.U64 R13, R18, UR6, R13 ;  /* 0x00000006120d7c19 */ /* 0x000fc6000800120d */
[----:B------:R-:W-:Y:S01]  /*2be0*/  IMAD.MOV R12, RZ, RZ, -R12 ;  /* 0x000000ffff0c7224 */ /* 0x000fe200078e0a0c */
[----:B------:R-:W-:-:S04]  /*2bf0*/  IADD3 R18, PT, PT, R0, -0x1, R13 ;  /* 0xffffffff00127810 */ /* 0x000fc80007ffe00d */
[----:B------:R-:W-:Y:S01]  /*2c00*/  IABS R13, R18 ;  /* 0x00000012000d7213 */ /* 0x000fe20000000000 */
[----:B-1----:R-:W1:Y:S02]  /*2c10*/  MUFU.RCP R20, R22 ;  /* 0x0000001600147308 */ /* 0x002e640000001000 */
[----:B-1----:R-:W-:-:S06]  /*2c20*/  VIADD R20, R20, 0xffffffe ;  /* 0x0ffffffe14147836 */ /* 0x002fcc0000000000 */
[----:B------:R-:W1:Y:S02]  /*2c30*/  F2I.FTZ.U32.TRUNC.NTZ R21, R20 ;  /* 0x0000001400157305 */ /* 0x000e64000021f000 */
[----:B-1----:R-:W-:Y:S02]  /*2c40*/  IMAD.MOV R16, RZ, RZ, -R21 ;  /* 0x000000ffff107224 */ /* 0x002fe400078e0a15 */
[----:B------:R-:W-:Y:S02]  /*2c50*/  IMAD.MOV.U32 R20, RZ, RZ, RZ ;  /* 0x000000ffff147224 */ /* 0x000fe400078e00ff */
[----:B------:R-:W-:Y:S01]  /*2c60*/  IMAD R23, R16, R17, RZ ;  /* 0x0000001110177224 */ /* 0x000fe200078e02ff */
[----:B------:R-:W-:-:S03]  /*2c70*/  IABS R16, R0 ;  /* 0x0000000000107213 */ /* 0x000fc60000000000 */
[----:B------:R-:W-:Y:S02]  /*2c80*/  IMAD.HI.U32 R23, R21, R23, R20 ;  /* 0x0000001715177227 */ /* 0x000fe400078e0014 */
[----:B------:R-:W1:Y:S04]  /*2c90*/  I2F.RP R21, R16 ;  /* 0x0000001000157306 */ /* 0x000e680000209400 */
[----:B------:R-:W-:-:S04]  /*2ca0*/  IMAD.HI.U32 R23, R23, R15, RZ ;  /* 0x0000000f17177227 */ /* 0x000fc800078e00ff */
[----:B------:R-:W-:-:S05]  /*2cb0*/  IMAD R20, R23, R12, R15 ;  /* 0x0000000c17147224 */ /* 0x000fca00078e020f */
[----:B------:R-:W-:Y:S01]  /*2cc0*/  ISETP.GT.U32.AND P0, PT, R17, R20, PT ;  /* 0x000000141100720c */ /* 0x000fe20003f04070 */
[----:B-1----:R-:W1:-:S12]  /*2cd0*/  MUFU.RCP R22, R21 ;  /* 0x0000001500167308 */ /* 0x002e580000001000 */
[----:B------:R-:W-:Y:S02]  /*2ce0*/  @!P0 IMAD.IADD R20, R20, 0x1, -R17 ;  /* 0x0000000114148824 */ /* 0x000fe400078e0a11 */
[----:B-1----:R-:W-:-:S04]  /*2cf0*/  VIADD R22, R22, 0xffffffe ;  /* 0x0ffffffe16167836 */ /* 0x002fc80000000000 */
[----:B------:R-:W1:Y:S02]  /*2d00*/  F2I.FTZ.U32.TRUNC.NTZ R23, R22 ;  /* 0x0000001600177305 */ /* 0x000e64000021f000 */
[----:B-1----:R-:W-:Y:S02]  /*2d10*/  IMAD.MOV R12, RZ, RZ, -R23 ;  /* 0x000000ffff0c7224 */ /* 0x002fe400078e0a17 */
[----:B------:R-:W-:Y:S02]  /*2d20*/  IMAD.MOV.U32 R22, RZ, RZ, RZ ;  /* 0x000000ffff167224 */ /* 0x000fe400078e00ff */
[----:B------:R-:W-:Y:S01]  /*2d30*/  IMAD R15, R12, R16, RZ ;  /* 0x000000100c0f7224 */ /* 0x000fe200078e02ff */
[----:B------:R-:W-:-:S03]  /*2d40*/  IABS R12, R0 ;  /* 0x00000000000c7213 */ /* 0x000fc60000000000 */
[----:B------:R-:W-:-:S04]  /*2d50*/  IMAD.HI.U32 R15, R23, R15, R22 ;  /* 0x0000000f170f7227 */ /* 0x000fc800078e0016 */
[----:B------:R-:W-:Y:S02]  /*2d60*/  IMAD.MOV R12, RZ, RZ, -R12 ;  /* 0x000000ffff0c7224 */ /* 0x000fe400078e0a0c */
[----:B------:R-:W-:-:S04]  /*2d70*/  IMAD.HI.U32 R15, R15, R13, RZ ;  /* 0x0000000d0f0f7227 */ /* 0x000fc800078e00ff */
[----:B------:R-:W-:-:S05]  /*2d80*/  IMAD R13, R15, R12, R13 ;  /* 0x0000000c0f0d7224 */ /* 0x000fca00078e020d */
[----:B------:R-:W-:-:S13]  /*2d90*/  ISETP.GT.U32.AND P0, PT, R16, R13, PT ;  /* 0x0000000d1000720c */ /* 0x000fda0003f04070 */
[----:B------:R-:W-:Y:S01]  /*2da0*/  @!P0 IMAD.IADD R13, R13, 0x1, -R16 ;  /* 0x000000010d0d8824 */ /* 0x000fe200078e0a10 */
[----:B------:R-:W-:-:S13]  /*2db0*/  ISETP.GT.U32.AND P0, PT, R17, R20, PT ;  /* 0x000000141100720c */ /* 0x000fda0003f04070 */
[----:B------:R-:W-:Y:S01]  /*2dc0*/  @!P0 IMAD.IADD R20, R20, 0x1, -R17 ;  /* 0x0000000114148824 */ /* 0x000fe200078e0a11 */
[----:B------:R-:W-:-:S13]  /*2dd0*/  ISETP.GT.U32.AND P0, PT, R16, R13, PT ;  /* 0x0000000d1000720c */ /* 0x000fda0003f04070 */
[----:B------:R-:W-:Y:S01]  /*2de0*/  @!P0 IMAD.IADD R13, R13, 0x1, -R16 ;  /* 0x000000010d0d8824 */ /* 0x000fe200078e0a10 */
[----:B------:R-:W-:-:S13]  /*2df0*/  ISETP.GE.AND P0, PT, R19, RZ, PT ;  /* 0x000000ff1300720c */ /* 0x000fda0003f06270 */
[----:B------:R-:W-:Y:S01]  /*2e00*/  @!P0 IMAD.MOV R20, RZ, RZ, -R20 ;  /* 0x000000ffff148224 */ /* 0x000fe200078e0a14 */
[----:B------:R-:W-:-:S13]  /*2e10*/  ISETP.GE.AND P0, PT, R18, RZ, PT ;  /* 0x000000ff1200720c */ /* 0x000fda0003f06270 */
[----:B------:R-:W-:Y:S01]  /*2e20*/  @!P0 IMAD.MOV R13, RZ, RZ, -R13 ;  /* 0x000000ffff0d8224 */ /* 0x000fe200078e0a0d */
[----:B------:R-:W-:-:S13]  /*2e30*/  ISETP.NE.AND P0, PT, RZ, UR33, PT ;  /* 0x00000021ff007c0c */ /* 0x000fda000bf05270 */
[----:B------:R-:W-:Y:S02]  /*2e40*/  @!P0 LOP3.LUT R20, RZ, UR33, RZ, 0x33, !PT ;  /* 0x00000021ff148c12 */ /* 0x000fe4000f8e33ff */
[----:B------:R-:W-:-:S03]  /*2e50*/  ISETP.NE.AND P0, PT, RZ, UR32, PT ;  /* 0x00000020ff007c0c */ /* 0x000fc6000bf05270 */
[----:B------:R-:W-:-:S10]  /*2e60*/  IMAD.IADD R16, R19, 0x1, -R20 ;  /* 0x0000000113107824 */ /* 0x000fd400078e0a14 */
[----:B------:R-:W-:Y:S02]  /*2e70*/  @!P0 LOP3.LUT R13, RZ, UR32, RZ, 0x33, !PT ;  /* 0x00000020ff0d8c12 */ /* 0x000fe4000f8e33ff */
[----:B------:R-:W-:-:S03]  /*2e80*/  ISETP.NE.AND P0, PT, R11, 0x1, PT ;  /* 0x000000010b00780c */ /* 0x000fc60003f05270 */
[----:B------:R-:W-:-:S05]  /*2e90*/  IMAD.IADD R13, R18, 0x1, -R13 ;  /* 0x00000001120d7824 */ /* 0x000fca00078e0a0d */
[CC--:B------:R-:W-:Y:S01]  /*2ea0*/  SEL R12, R13.reuse, R16.reuse, !P0 ;  /* 0x000000100d0c7207 */ /* 0x0c0fe20004000000 */
[----:B------:R-:W-:-:S03]  /*2eb0*/  IMAD R16, R13, R16, RZ ;  /* 0x000000100d107224 */ /* 0x000fc600078e02ff */
[----:B------:R-:W-:Y:S02]  /*2ec0*/  SHF.R.S32.HI R13, RZ, 0x1f, R12 ;  /* 0x0000001fff0d7819 */ /* 0x000fe4000001140c */
[----:B------:R-:W-:Y:S02]  /*2ed0*/  SHF.R.S32.HI R17, RZ, 0x1f, R16 ;  /* 0x0000001fff117819 */ /* 0x000fe40000011410 */
.L_x_19:
[----:B------:R-:W-:Y:S05]  /*2ee0*/  BSYNC.RECONVERGENT B0 ;  /* 0x0000000000007941 */ /* 0x000fea0003800200 */
.L_x_18:
[----:B------:R-:W1:Y:S04]  /*2ef0*/  SHFL.UP PT, R15, R16, 0x1, RZ ;  /* 0x04200000100f7989 */ /* 0x000e6800000e00ff */
[----:B--2---:R-:W2:Y:S01]  /*2f00*/  SHFL.UP PT, R20, R17, 0x1, RZ ;  /* 0x0420000011147989 */ /* 0x004ea200000e00ff */
[----:B-1----:R-:W-:Y:S02]  /*2f10*/  SEL R15, R15, RZ, P6 ;  /* 0x000000ff0f0f7207 */ /* 0x002fe40003000000 */
[----:B--2---:R-:W-:Y:S02]  /*2f20*/  SEL R20, R20, RZ, P6 ;  /* 0x000000ff14147207 */ /* 0x004fe40003000000 */
[----:B------:R-:W-:-:S05]  /*2f30*/  IADD3 R18, P0, PT, R15, R16, RZ ;  /* 0x000000100f127210 */ /* 0x000fca0007f1e0ff */
[----:B------:R-:W-:Y:S01]  /*2f40*/  IMAD.X R15, R20, 0x1, R17, P0 ;  /* 0x00000001140f7824 */ /* 0x000fe200000e0611 */
[----:B------:R-:W1:Y:S04]  /*2f50*/  SHFL.UP PT, R19, R18, 0x2, RZ ;  /* 0x0440000012137989 */ /* 0x000e6800000e00ff */
[----:B------:R-:W2:Y:S01]  /*2f60*/  SHFL.UP PT, R20, R15, 0x2, RZ ;  /* 0x044000000f147989 */ /* 0x000ea200000e00ff */
        /* <DEDUP_REMOVED lines=14> */
[----:B------:R-:W-:Y:S01]  /*3050*/  IADD3 R23, P0, PT, R15, R22, RZ ;  /* 0x000000160f177210 */ /* 0x000fe20007f1e0ff */
[----:B------:R-:W-:-:S04]  /*3060*/  IMAD.U32 R22, RZ, RZ, UR25 ;  /* 0x00000019ff167e24 */ /* 0x000fc8000f8e00ff */
[----:B------:R-:W-:Y:S02]  /*3070*/  IMAD.X R24, R18, 0x1, R21, P0 ;  /* 0x0000000112187824 */ /* 0x000fe400000e0615 */
[----:B------:R-:W1:Y:S04]  /*3080*/  SHFL.UP PT, R18, R23, 0x10, RZ ;  /* 0x0600000017127989 */ /* 0x000e6800000e00ff */
[----:B------:R-:W2:Y:S01]  /*3090*/  SHFL.UP PT, R15, R24, 0x10, RZ ;  /* 0x06000000180f7989 */ /* 0x000ea200000e00ff */
[----:B-1----:R-:W-:Y:S02]  /*30a0*/  SEL R18, R18, RZ, P5 ;  /* 0x000000ff12127207 */ /* 0x002fe40002800000 */
[----:B--2---:R-:W-:Y:S02]  /*30b0*/  SEL R15, R15, RZ, P5 ;  /* 0x000000ff0f0f7207 */ /* 0x004fe40002800000 */
[----:B------:R-:W-:-:S05]  /*30c0*/  IADD3 R18, P0, PT, R18, R23, RZ ;  /* 0x0000001712127210 */ /* 0x000fca0007f1e0ff */
[----:B------:R-:W-:Y:S01]  /*30d0*/  IMAD.X R15, R15, 0x1, R24, P0 ;  /* 0x000000010f0f7824 */ /* 0x000fe200000e0618 */
[----:B------:R-:W-:-:S05]  /*30e0*/  IADD3 R20, P0, PT, R18, R3, RZ ;  /* 0x0000000312147210 */ /* 0x000fca0007f1e0ff */
[----:B------:R-:W-:Y:S01]  /*30f0*/  IMAD.X R19, R15, 0x1, R2, P0 ;  /* 0x000000010f137824 */ /* 0x000fe200000e0602 */
[----:B------:R-:W-:-:S04]  /*3100*/  ISETP.LE.U32.AND P0, PT, R20, UR30, PT ;  /* 0x0000001e14007c0c */ /* 0x000fc8000bf03070 */
[----:B------:R-:W-:-:S13]  /*3110*/  ISETP.GE.U32.AND.EX P0, PT, R22, R19, PT, P0 ;  /* 0x000000131600720c */ /* 0x000fda0003f06100 */
[----:B------:R-:W-:-:S04]  /*3120*/  VOTE.ANY R21, PT, !P0 ;  /* 0x0000000000157806 */ /* 0x000fc800040e0100 */
[----:B------:R-:W-:-:S13]  /*3130*/  ISETP.NE.AND P0, PT, R21, RZ, PT ;  /* 0x000000ff1500720c */ /* 0x000fda0003f05270 */
[----:B------:R-:W-:Y:S05]  /*3140*/  @!P0 BRA `(.L_x_20) ;  /* 0xfffffff400d08947 */ /* 0x000fea000383ffff */
.L_x_17:
[----:B------:R-:W1:Y:S08]  /*3150*/  BREV R11, R21 ;  /* 0x00000015000b7301 */ /* 0x000e700000000000 */
[----:B-1----:R-:W1:Y:S02]  /*3160*/  FLO.U32.SH R11, R11 ;  /* 0x0000000b000b7300 */ /* 0x002e6400000e0400 */
[----:B-1----:R-:W1:Y:S02]  /*3170*/  SHFL.IDX PT, R14, R14, R11, 0x1f ;  /* 0x00001f0b0e0e7589 */ /* 0x002e6400000e0000 */
[----:B-1----:R-:W-:-:S05]  /*3180*/  IMAD.IADD R19, R7, 0x1, R14 ;  /* 0x0000000107137824 */ /* 0x002fca00078e020e */
[----:B------:R-:W-:-:S13]  /*3190*/  ISETP.GE.AND P0, PT, R19, UR45, PT ;  /* 0x0000002d13007c0c */ /* 0x000fda000bf06270 */
[----:B------:R-:W1:Y:S02]  /*31a0*/  @!P0 LDC.64 R22, c[0x0][0xbf0] ;  /* 0x0002fc00ff168b82 */ /* 0x000e640000000a00 */
[----:B-1----:R-:W-:-:S05]  /*31b0*/  @!P0 IMAD.WIDE R22, R19, 0xc, R22 ;  /* 0x0000000c13168825 */ /* 0x002fca00078e0216 */
[----:B-----5:R1:W5:Y:S04]  /*31c0*/  @!P0 LDG.E R5, desc[UR50][R22.64] ;  /* 0x0000003216058981 */ /* 0x020368000c1e1900 */
[----:B------:R1:W5:Y:S01]  /*31d0*/  @!P0 LDG.E R6, desc[UR50][R22.64+0x4] ;  /* 0x0000043216068981 */ /* 0x000362000c1e1900 */
[----:B------:R-:W-:-:S03]  /*31e0*/  IADD3 R18, P1, P0, R3, R18, -R16 ;  /* 0x0000001203127210 */ /* 0x000fc6000783e810 */
[----:B------:R-:W-:Y:S01]  /*31f0*/  SHFL.IDX PT, R16, R16, R11, 0x1f ;  /* 0x00001f0b10107589 */ /* 0x000fe200000e0000 */
[----:B------:R-:W-:-:S03]  /*3200*/  IADD3.X R2, PT, PT, R2, R15, ~R17, P1, P0 ;  /* 0x0000000f02027210 */ /* 0x000fc60000fe0c11 */
[----:B------:R-:W2:Y:S04]  /*3210*/  SHFL.IDX PT, R18, R18, R11, 0x1f ;  /* 0x00001f0b12127589 */ /* 0x000ea800000e0000 */
[----:B------:R-:W3:Y:S04]  /*3220*/  SHFL.IDX PT, R2, R2, R11, 0x1f ;  /* 0x00001f0b02027589 */ /* 0x000ee800000e0000 */
[----:B------:R1:W4:Y:S04]  /*3230*/  SHFL.IDX PT, R19, R17, R11, 0x1f ;  /* 0x00001f0b11137589 */ /* 0x00032800000e0000 */
[----:B------:R1:W1:Y:S04]  /*3240*/  SHFL.IDX PT, R13, R13, R11, 0x1f ;  /* 0x00001f0b0d0d7589 */ /* 0x00026800000e0000 */
[----:B------:R1:W1:Y:S01]  /*3250*/  SHFL.IDX PT, R12, R12, R11, 0x1f ;  /* 0x00001f0b0c0c7589 */ /* 0x00026200000e0000 */
[----:B--2---:R-:W-:Y:S01]  /*3260*/  R2UR UR41, R18 ;  /* 0x00000000122972ca */ /* 0x004fe200000e0000 */
[----:B------:R-:W-:Y:S01]  /*3270*/  IMAD.MOV.U32 R18, RZ, RZ, R16 ;  /* 0x000000ffff127224 */ /* 0x000fe200078e0010 */
[----:B---3--:R-:W-:-:S15]  /*3280*/  R2UR UR40, R2 ;  /* 0x00000000022872ca */ /* 0x008fde00000e0000 */
.L_x_14:
[----:B------:R-:W-:Y:S01]  /*3290*/  ISETP.GE.AND P0, PT, R14, UR45, PT ;  /* 0x0000002d0e007c0c */ /* 0x000fe2000bf06270 */
[----:B------:R-:W-:Y:S01]  /*32a0*/  UMOV UR19, 0xffffffff ;  /* 0xffffffff00137882 */ /* 0x000fe20000000000 */
[----:B------:R-:W-:-:S11]  /*32b0*/  MOV R16, 0xffffffff ;  /* 0xffffffff00107802 */ /* 0x000fd60000000f00 */
[----:B------:R-:W-:Y:S05]  /*32c0*/  @P0 BRA `(.L_x_13) ;  /* 0x0000000400100947 */ /* 0x000fea0003800000 */
[----:B------:R-:W2:Y:S01]  /*32d0*/  LDCU UR8, c[0x0][0xb98] ;  /* 0x00017300ff0877ac */ /* 0x000ea20008000800 */
[----:B-1----:R-:W-:Y:S02]  /*32e0*/  R2UR UR4, R12 ;  /* 0x000000000c0472ca */ /* 0x002fe400000e0000 */
[----:B------:R-:W-:Y:S01]  /*32f0*/  R2UR UR5, R13 ;  /* 0x000000000d0572ca */ /* 0x000fe200000e0000 */
[----:B------:R-:W1:Y:S01]  /*3300*/  LDCU UR7, c[0x0][0xb88] ;  /* 0x00017100ff0777ac */ /* 0x000e620008000800 */
[----:B------:R-:W3:Y:S01]  /*3310*/  LDCU UR6, c[0x0][0xbdc] ;  /* 0x00017b80ff0677ac */ /* 0x000ee20008000800 */
[----:B------:R-:W-:-:S04]  /*3320*/  UIADD3 UR10, UP0, UPT, -UR41, UR30, URZ ;  /* 0x0000001e290a7290 */ /* 0x000fc8000ff1e1ff */
[----:B------:R-:W-:-:S04]  /*3330*/  UIADD3.X UR9, UPT, UPT, ~UR40, UR25, URZ, UP0, !UPT ;  /* 0x0000001928097290 */ /* 0x000fc800087fe5ff */
[----:B--2---:R-:W-:Y:S02]  /*3340*/  USHF.R.U32.HI UR4, URZ, UR8, UR9 ;  /* 0x00000008ff047299 */ /* 0x004fe40008011609 */
[----:B------:R-:W-:Y:S01]  /*3350*/  USHF.R.U64 UR8, UR10, UR8, UR9 ;  /* 0x000000080a087299 */ /* 0x000fe20008001209 */
[----:B-1----:R-:W-:Y:S01]  /*3360*/  SHF.R.U64 R2, R12, UR7, R13 ;  /* 0x000000070c027c19 */ /* 0x002fe2000800120d */
[----:B------:R-:W-:Y:S02]  /*3370*/  USHF.R.U32.HI UR11, URZ, UR7, UR4 ;  /* 0x00000007ff0b7299 */ /* 0x000fe40008011604 */
[----:B------:R-:W-:Y:S02]  /*3380*/  USHF.R.U32.HI UR5, URZ, UR7, UR5 ;  /* 0x00000007ff057299 */ /* 0x000fe40008011605 */
[----:B---3--:R-:W-:Y:S02]  /*3390*/  USHF.R.U32.HI UR9, URZ, UR6, UR11 ;  /* 0x00000006ff097299 */ /* 0x008fe4000801160b */
[----:B------:R-:W-:Y:S01]  /*33a0*/  USHF.R.U64 UR7, UR8, UR7, UR4 ;  /* 0x0000000708077299 */ /* 0x000fe20008001204 */
[----:B------:R-:W-:Y:S01]  /*33b0*/  R2UR UR4, R2 ;  /* 0x00000000020472ca */ /* 0x000fe200000e0000 */
[----:B------:R-:W-:-:S02]  /*33c0*/  ULOP3.LUT UR10, UR9, UR5, URZ, 0xfc, !UPT ;  /* 0x00000005090a7292 */ /* 0x000fc4000f8efcff */
[----:B------:R-:W-:Y:S02]  /*33d0*/  USHF.R.U64 UR6, UR7, UR6, UR11 ;  /* 0x0000000607067299 */ /* 0x000fe4000800120b */
[----:B------:R-:W-:-:S09]  /*33e0*/  UISETP.NE.U32.AND UP0, UPT, UR10, URZ, UPT ;  /* 0x000000ff0a00728c */ /* 0x000fd2000bf05070 */
[----:B------:R-:W-:Y:S05]  /*33f0*/  BRA.U UP0, `(.L_x_21) ;  /* 0x0000000100607547 */ /* 0x000fea000b800000 */
[----:B------:R-:W1:Y:S01]  /*3400*/  I2F.U32.RP R3, UR4 ;  /* 0x0000000400037d06 */ /* 0x000e620008209000 */
[----:B------:R-:W-:Y:S01]  /*3410*/  UMOV UR10, URZ ;  /* 0x000000ff000a7c82 */ /* 0x000fe20008000000 */
[----:B------:R-:W-:-:S06]  /*3420*/  UISETP.NE.U32.AND UP0, UPT, UR4, URZ, UPT ;  /* 0x000000ff0400728c */ /* 0x000fcc000bf05070 */
[----:B-1----:R-:W1:Y:S02]  /*3430*/  MUFU.RCP R2, R3 ;  /* 0x0000000300027308 */ /* 0x002e640000001000 */
[----:B-1----:R-:W-:-:S06]  /*3440*/  IADD3 R2, PT, PT, R2, 0xffffffe, RZ ;  /* 0x0ffffffe02027810 */ /* 0x002fcc0007ffe0ff */
[----:B------:R-:W1:Y:S02]  /*3450*/  F2I.FTZ.U32.TRUNC.NTZ R2, R2 ;  /* 0x0000000200027305 */ /* 0x000e64000021f000 */
[----:B-1----:R-:W-:-:S13]  /*3460*/  R2UR UR11, R2 ;  /* 0x00000000020b72ca */ /* 0x002fda00000e0000 */
[----:B------:R-:W-:-:S04]  /*3470*/  UIADD3 UR5, UPT, UPT, URZ, -UR11, URZ ;  /* 0x8000000bff057290 */ /* 0x000fc8000fffe0ff */
[----:B------:R-:W-:-:S04]  /*3480*/  UIMAD UR5, UR5, UR4, URZ ;  /* 0x00000004050572a4 */ /* 0x000fc8000f8e02ff */
[----:B------:R-:W-:-:S07]  /*3490*/  UIMAD.WIDE.U32 UR10, UR11, UR5, UR10 ;  /* 0x000000050b0a72a5 */ /* 0x000fce000f8e000a */
[----:B------:R-:W-:Y:S02]  /*34a0*/  UMOV UR5, UR11 ;  /* 0x0000000b00057c82 */ /* 0x000fe40008000000 */
[----:B------:R-:W-:-:S07]  /*34b0*/  UIMAD.WIDE.U32 UR12, UR5, UR6, URZ ;  /* 0x00000006050c72a5 */ /* 0x000fce000f8e00ff */
[----:B------:R-:W-:Y:S02]  /*34c0*/  UMOV UR12, UR13 ;  /* 0x0000000d000c7c82 */ /* 0x000fe40008000000 */
[----:B------:R-:W-:-:S04]  /*34d0*/  UIADD3 UR5, UPT, UPT, -UR12, URZ, URZ ;  /* 0x000000ff0c057290 */ /* 0x000fc8000fffe1ff */
[----:B------:R-:W-:-:S04]  /*34e0*/  UIMAD UR5, UR4, UR5, UR6 ;  /* 0x00000005040572a4 */ /* 0x000fc8000f8e0206 */
[----:B------:R-:W-:-:S11]  /*34f0*/  UISETP.GE.U32.AND UP2, UPT, UR5, UR4, UPT ;  /* 0x000000040500728c */ /* 0x000fd6000bf46070 */
[----:B------:R-:W-:Y:S02]  /*3500*/  @UP2 UIADD3 UR5, UPT, UPT, UR5, -UR4, URZ ;  /* 0x8000000405052290 */ /* 0x000fe4000fffe0ff */
[----:B------:R-:W-:Y:S02]  /*3510*/  @UP2 UIADD3 UR12, UPT, UPT, UR12, 0x1, URZ ;  /* 0x000000010c0c2890 */ /* 0x000fe4000fffe0ff */
[----:B------:R-:W-:-:S11]  /*3520*/  UISETP.GE.U32.AND UP1, UPT, UR5, UR4, UPT ;  /* 0x000000040500728c */ /* 0x000fd6000bf26070 */
[----:B------:R-:W-:Y:S02]  /*3530*/  @UP1 UIADD3 UR12, UPT, UPT, UR12, 0x1, URZ ;  /* 0x000000010c0c1890 */ /* 0x000fe4000fffe0ff */
[----:B------:R-:W-:-:S04]  /*3540*/  @!UP0 ULOP3.LUT UR12, URZ, UR4, URZ, 0x33, !UPT ;  /* 0x00000004ff0c8292 */ /* 0x000fc8000f8e33ff */
[----:B------:R-:W-:-:S04]  /*3550*/  UIADD3 UR11, UPT, UPT, -UR12, URZ, URZ ;  /* 0x000000ff0c0b7290 */ /* 0x000fc8000fffe1ff */
[----:B------:R-:W-:Y:S01]  /*3560*/  UIMAD UR11, UR4, UR11, UR6 ;  /* 0x0000000b040b72a4 */ /* 0x000fe2000f8e0206 */
[----:B------:R-:W-:Y:S11]  /*3570*/  BRA `(.L_x_22) ;  /* 0x0000000000107947 */ /* 0x000ff60003800000 */
.L_x_21:
[----:B------:R-:W-:Y:S02]  /*3580*/  MOV R2, 0x35a0 ;  /* 0x000035a000027802 */ /* 0x000fe40000000f00 */
[----:B----45:R-:W-:Y:S05]  /*3590*/  CALL.REL.NOINC `($__internal_3_$__cuda_sm20_div_u64) ;  /* 0x0000011000947944 */ /* 0x030fea0003c00000 */
[----:B------:R-:W-:-:S04]  /*35a0*/  UIADD3 UR11, UPT, UPT, -UR12, URZ, URZ ;  /* 0x000000ff0c0b7290 */ /* 0x000fc8000fffe1ff */
[----:B------:R-:W-:-:S12]  /*35b0*/  UIMAD UR11, UR4, UR11, UR6 ;  /* 0x0000000b040b72a4 */ /* 0x000fd8000f8e0206 */
.L_x_22:
[----:B------:R-:W1:Y:S01]  /*35c0*/  LDCU UR4, c[0x0][0xbdc] ;  /* 0x00017b80ff0477ac */ /* 0x000e620008000800 */
[----:B------:R-:W-:Y:S01]  /*35d0*/  PLOP3.LUT P0, PT, PT, PT, PT, 0x8, 0x80 ;  /* 0x000000000080781c */ /* 0x000fe20003f0e170 */
[----:B------:R-:W-:Y:S01]  /*35e0*/  IMAD.MOV.U32 R16, RZ, RZ, R14 ;  /* 0x000000ffff107224 */ /* 0x000fe200078e000e */
[----:B------:R-:W-:Y:S01]  /*35f0*/  LOP3.LUT R10, R10, 0xfffffffd, RZ, 0xc0, !PT ;  /* 0xfffffffd0a0a7812 */ /* 0x000fe200078ec0ff */
[----:B------:R-:W2:Y:S01]  /*3600*/  LDCU UR6, c[0x0][0xb80] ;  /* 0x00017000ff0677ac */ /* 0x000ea20008000800 */
[----:B------:R-:W3:Y:S01]  /*3610*/  LDCU UR5, c[0x0][0xbe0] ;  /* 0x00017c00ff0577ac */ /* 0x000ee20008000800 */
[----:B------:R-:W-:Y:S01]  /*3620*/  UMOV UR10, 0xffffffff ;  /* 0xffffffff000a7882 */ /* 0x000fe20000000000 */
[----:B------:R-:W4:Y:S07]  /*3630*/  LDCU UR9, c[0x0][0xb90] ;  /* 0x00017200ff0977ac */ /* 0x000f2e0008000800 */
[----:B------:R-:W-:Y:S01]  /*3640*/  @P0 LOP3.LUT R10, R10, 0x2, RZ, 0xfc, !PT ;  /* 0x000000020a0a0812 */ /* 0x000fe200078efcff */
[----:B-1----:R-:W-:-:S02]  /*3650*/  USHF.L.U32 UR10, UR10, UR4, URZ ;  /* 0x000000040a0a7299 */ /* 0x002fc400080006ff */
[----:B------:R-:W-:Y:S02]  /*3660*/  USHF.L.U32 UR12, UR12, UR4, URZ ;  /* 0x000000040c0c7299 */ /* 0x000fe400080006ff */
[----:B------:R-:W-:Y:S02]  /*3670*/  ULOP3.LUT UR10, URZ, UR10, URZ, 0x33, !UPT ;  /* 0x0000000aff0a7292 */ /* 0x000fe4000f8e33ff */
[----:B--2---:R-:W-:Y:S02]  /*3680*/  UIADD3 UR4, UPT, UPT, UR6, -0x1, URZ ;  /* 0xffffffff06047890 */ /* 0x004fe4000fffe0ff */
[----:B------:R-:W-:Y:S02]  /*3690*/  ULOP3.LUT UR10, UR7, UR10, URZ, 0xc0, !UPT ;  /* 0x0000000a070a7292 */ /* 0x000fe4000f8ec0ff */
[----:B------:R-:W-:Y:S02]  /*36a0*/  ULOP3.LUT UR4, UR4, UR8, URZ, 0xc0, !UPT ;  /* 0x0000000804047292 */ /* 0x000fe4000f8ec0ff */
[----:B------:R-:W-:-:S02]  /*36b0*/  UIADD3 UR10, UPT, UPT, UR10, UR12, URZ ;  /* 0x0000000c0a0a7290 */ /* 0x000fc4000fffe0ff */
[----:B---3--:R-:W-:Y:S02]  /*36c0*/  UISETP.NE.AND UP0, UPT, UR5, 0x1, UPT ;  /* 0x000000010500788c */ /* 0x008fe4000bf05270 */
[----:B------:R-:W-:Y:S02]  /*36d0*/  UIMAD UR4, UR11, UR6, UR4 ;  /* 0x000000060b0472a4 */ /* 0x000fe4000f8e0204 */
[----:B----4-:R-:W-:-:S04]  /*36e0*/  UIMAD UR9, UR10, UR9, UR38 ;  /* 0x000000090a0972a4 */ /* 0x010fc8000f8e0226 */
[----:B------:R-:W-:Y:S02]  /*36f0*/  USEL UR18, UR9, UR4, !UP0 ;  /* 0x0000000409127287 */ /* 0x000fe4000c000000 */
[----:B------:R-:W-:-:S12]  /*3700*/  USEL UR19, UR4, UR9, !UP0 ;  /* 0x0000000904137287 */ /* 0x000fd8000c000000 */
.L_x_13:
[----:B------:R-:W2:Y:S02]  /*3710*/  LDCU UR4, c[0x0][0x36c] ;  /* 0x00006d80ff0477ac */ /* 0x000ea40008000800 */
[----:B--2---:R-:W-:-:S09]  /*3720*/  UISETP.EQ.U32.AND UP0, UPT, UR4, 0x1, UPT ;  /* 0x000000010400788c */ /* 0x004fd2000bf02070 */
[----:B------:R-:W-:Y:S05]  /*3730*/  BRA.U !UP0, `(.L_x_23) ;  /* 0x00000001080c7547 */ /* 0x000fea000b800000 */
[----:B------:R-:W-:Y:S01]  /*3740*/  UCGABAR_WAIT ;  /* 0x0000000000007dc7 */ /* 0x000fe20008000000 */
[----:B------:R-:W-:Y:S01]  /*3750*/  CCTL.IVALL ;  /* 0x00000000ff00798f */ /* 0x000fe20002000000 */
[----:B------:R-:W-:Y:S05]  /*3760*/  BRA `(.L_x_24) ;  /* 0x0000000000047947 */ /* 0x000fea0003800000 */
.L_x_23:
[----:B------:R-:W-:Y:S06]  /*3770*/  BAR.SYNC.DEFER_BLOCKING 0x0 ;  /* 0x0000000000007b1d */ /* 0x000fec0000010000 */
.L_x_24:
[----:B------:R-:W-:-:S13]  /*3780*/  LOP3.LUT P0, RZ, R10, 0x2, RZ, 0xc0, !PT ;  /* 0x000000020aff7812 */ /* 0x000fda000780c0ff */
[----:B------:R-:W-:Y:S05]  /*3790*/  @P0 EXIT ;  /* 0x000000000000094d */ /* 0x000fea0003800000 */
[----:B------:R-:W2:Y:S01]  /*37a0*/  S2UR UR5, SR_CgaCtaId ;  /* 0x00000000000579c3 */ /* 0x000ea20000008800 */
[----:B------:R-:W-:-:S09]  /*37b0*/  UISETP.NE.AND UP0, UPT, UR37, 0x2, UPT ;  /* 0x000000022500788c */ /* 0x000fd2000bf05270 */
[----:B------:R-:W-:Y:S05]  /*37c0*/  BRA.U UP0, `(.L_x_25) ;  /* 0x00000015002c7547 */ /* 0x000fea000b800000 */
[----:B------:R-:W-:-:S04]  /*37d0*/  USHF.L.U32 UR25, UR42, 0x7, URZ ;  /* 0x000000072a197899 */ /* 0x000fc800080006ff */
[----:B------:R-:W-:-:S04]  /*37e0*/  ULOP3.LUT UR25, UR25, 0x80, URZ, 0xc0, !UPT ;  /* 0x0000008019197892 */ /* 0x000fc8000f8ec0ff */
[----:B-1--45:R-:W1:-:S00]  /*37f0*/  USETMAXREG.DEALLOC.CTAPOOL 0x88 ;  /* 0x00000088000079c8 */ /* 0x032e4000080e0500 */
[----:B-1----:R-:W-:Y:S01]  /*3800*/  ISETP.NE.AND P1, PT, R7, RZ, P2 ;  /* 0x000000ff0700720c */ /* 0x002fe20001725270 */
[----:B------:R-:W-:Y:S01]  /*3810*/  IMAD.MOV.U32 R17, RZ, RZ, 0x1 ;  /* 0x00000001ff117424 */ /* 0x000fe200078e00ff */
[----:B------:R-:W-:Y:S01]  /*3820*/  PLOP3.LUT P4, PT, PT, PT, PT, 0x8, 0x80 ;  /* 0x000000000080781c */ /* 0x000fe20003f8e170 */
[----:B------:R-:W-:Y:S01]  /*3830*/  IMAD.MOV.U32 R14, RZ, RZ, RZ ;  /* 0x000000ffff0e7224 */ /* 0x000fe200078e00ff */
[----:B------:R-:W-:Y:S01]  /*3840*/  PRMT R15, RZ, 0x7610, R15 ;  /* 0x00007610ff0f7816 */ /* 0x000fe2000000000f */
[----:B------:R-:W-:Y:S01]  /*3850*/  UMOV UR23, URZ ;  /* 0x000000ff00177c82 */ /* 0x000fe20008000000 */
[----:B------:R-:W-:-:S09]  /*3860*/  UMOV UR22, URZ ;  /* 0x000000ff00167c82 */ /* 0x000fd20008000000 */
.L_x_49:
[----:B------:R-:W1:Y:S02]  /*3870*/  LDC.64 R22, c[0x0][0x390] ;  /* 0x0000e400ff167b82 */ /* 0x000e640000000a00 */
[----:B-1--4-:R-:W-:-:S05]  /*3880*/  IMAD.WIDE R22, R16, 0xc, R22 ;  /* 0x0000000c10167825 */ /* 0x012fca00078e0216 */
[----:B------:R-:W3:Y:S02]  /*3890*/  LDG.E R0, desc[UR50][R22.64+0x8] ;  /* 0x0000083216007981 */ /* 0x000ee4000c1e1900 */
[----:B---3--:R-:W-:Y:S01]  /*38a0*/  R2UR UR4, R0 ;  /* 0x00000000000472ca */ /* 0x008fe200000e0000 */
[----:B------:R-:W-:-:S14]  /*38b0*/  @P4 BRA `(.L_x_26) ;  /* 0x0000000400cc4947 */ /* 0x000fdc0003800000 */
[----:B------:R-:W1:Y:S01]  /*38c0*/  S2R R12, SR_LANEID ;  /* 0x00000000000c7919 */ /* 0x000e620000000000 */
[----:B------:R-:W-:Y:S02]  /*38d0*/  ELECT P0, URZ, PT ;  /* 0x0000000000ff782f */ /* 0x000fe40003800000 */
[----:B------:R-:W-:Y:S01]  /*38e0*/  MOV R0, 0x400 ;  /* 0x0000040000007802 */ /* 0x000fe20000000f00 */
[----:B------:R-:W-:Y:S01]  /*38f0*/  BSSY.RECONVERGENT B0, `(.L_x_27) ;  /* 0x0000055000007945 */ /* 0x000fe20003800200 */
[----:B------:R-:W3:Y:S01]  /*3900*/  S2R R3, SR_CgaCtaId ;  /* 0x0000000000037919 */ /* 0x000ee20000008800 */
[----:B------:R-:W-:Y:S01]  /*3910*/  LOP3.LUT R13, R15, 0xffff, RZ, 0xc0, !PT ;  /* 0x0000ffff0f0d7812 */ /* 0x000fe200078ec0ff */
[----:B-1----:R-:W-:Y:S01]  /*3920*/  IMAD.SHL.U32 R12, R12, 0x4, RZ ;  /* 0x000000040c0c7824 */ /* 0x002fe200078e00ff */
[----:B---3--:R-:W-:-:S04]  /*3930*/  LEA R3, R3, R0, 0x18 ;  /* 0x0000000003037211 */ /* 0x008fc800078ec0ff */
[----:B------:R-:W-:Y:S02]  /*3940*/  IADD3 R0, PT, PT, R12, 0x400, R3 ;  /* 0x000004000c007810 */ /* 0x000fe40007ffe003 */
[----:B------:R-:W-:Y:S05]  /*3950*/  @!P0 BRA `(.L_x_28) ;  /* 0x0000000400388947 */ /* 0x000fea0003800000 */
[----:B------:R-:W1:Y:S01]  /*3960*/  LDC.64 R10, c[0x0][0x830] ;  /* 0x00020c00ff0a7b82 */ /* 0x000e620000000a00 */
[----:B------:R-:W3:Y:S04]  /*3970*/  LDG.E R9, desc[UR50][R22.64] ;  /* 0x0000003216097981 */ /* 0x000ee8000c1e1900 */
[----:B------:R4:W5:Y:S03]  /*3980*/  LDG.E R18, desc[UR50][R22.64+0x4] ;  /* 0x0000043216127981 */ /* 0x000966000c1e1900 */
[----:B------:R-:W2:Y:S08]  /*3990*/  LDC.64 R6, c[0x0][0x840] ;  /* 0x00021000ff067b82 */ /* 0x000eb00000000a00 */
[----:B------:R-:W4:Y:S01]  /*39a0*/  LDC.64 R4, c[0x0][0x828] ;  /* 0x00020a00ff047b82 */ /* 0x000f220000000a00 */
[----:B-1----:R-:W-:-:S07]  /*39b0*/  IMAD.WIDE R10, R16, 0x8, R10 ;  /* 0x00000008100a7825 */ /* 0x002fce00078e020a */
[----:B------:R-:W1:Y:S01]  /*39c0*/  LDC.64 R2, c[0x0][0x838] ;  /* 0x00020e00ff027b82 */ /* 0x000e620000000a00 */
[----:B------:R-:W3:Y:S01]  /*39d0*/  LDG.E.64 R10, desc[UR50][R10.64] ;  /* 0x000000320a0a7981 */ /* 0x000ee2000c1e1b00 */
[----:B--2---:R-:W-:-:S06]  /*39e0*/  IMAD.WIDE R6, R16, 0x8, R6 ;  /* 0x0000000810067825 */ /* 0x004fcc00078e0206 */
[----:B------:R-:W2:Y:S01]  /*39f0*/  LDG.E.64 R6, desc[UR50][R6.64] ;  /* 0x0000003206067981 */ /* 0x000ea2000c1e1b00 */
[----:B----4-:R-:W-:-:S06]  /*3a00*/  IMAD.WIDE R24, R16, 0x8, R4 ;  /* 0x0000000810187825 */ /* 0x010fcc00078e0204 */
[----:B------:R-:W4:Y:S01]  /*3a10*/  LDG.E.64 R24, desc[UR50][R24.64] ;  /* 0x0000003218187981 */ /* 0x000f22000c1e1b00 */
[----:B-1----:R-:W-:-:S06]  /*3a20*/  IMAD.WIDE R20, R16, 0x8, R2 ;  /* 0x0000000810147825 */ /* 0x002fcc00078e0202 */
[----:B------:R-:W4:Y:S01]  /*3a30*/  LDG.E.64 R20, desc[UR50][R20.64] ;  /* 0x0000003214147981 */ /* 0x000f22000c1e1b00 */
[----:B------:R-:W1:Y:S01]  /*3a40*/  S2UR UR5, SR_CgaCtaId ;  /* 0x00000000000579c3 */ /* 0x000e620000008800 */
[----:B------:R-:W-:Y:S02]  /*3a50*/  UMOV UR6, 0x400 ;  /* 0x0000040000067882 */ /* 0x000fe40000000000 */
[----:B-1----:R-:W-:-:S09]  /*3a60*/  ULEA UR5, UR5, UR6, 0x18 ;  /* 0x0000000605057291 */ /* 0x002fd2000f8ec0ff */
[----:B------:R-:W1:Y:S04]  /*3a70*/  LDS R5, [UR5+0x41c] ;  /* 0x00041c05ff057984 */ /* 0x000e680008000800 */
[----:B------:R-:W1:Y:S01]  /*3a80*/  LDS R4, [UR5+0x49c] ;  /* 0x00049c05ff047984 */ /* 0x000e620008000800 */
[----:B------:R-:W-:Y:S02]  /*3a90*/  UIADD3 UR7, UPT, UPT, UR5, 0x400, URZ ;  /* 0x0000040005077890 */ /* 0x000fe4000fffe0ff */
[----:B------:R-:W-:Y:S01]  /*3aa0*/  UIADD3 UR6, UPT, UPT, UR5, 0x480, URZ ;  /* 0x0000048005067890 */ /* 0x000fe2000fffe0ff */
[----:B------:R-:W-:Y:S04]  /*3ab0*/  STS [UR5+0x430], RZ ;  /* 0x000430ffff007988 */ /* 0x000fe80008000805 */
[----:B------:R-:W-:Y:S01]  /*3ac0*/  STS [UR5+0x4b0], RZ ;  /* 0x0004b0ffff007988 */ /* 0x000fe20008000805 */
[----:B---3--:R-:W-:-:S04]  /*3ad0*/  SHF.L.U64.HI R26, R10, 0x1, R11 ;  /* 0x000000010a1a7819 */ /* 0x008fc8000001020b */
[----:B------:R-:W-:Y:S02]  /*3ae0*/  LOP3.LUT R26, R26, 0x1fffffff, RZ, 0xc0, !PT ;  /* 0x1fffffff1a1a7812 */ /* 0x000fe400078ec0ff */
[----:B--2---:R-:W-:-:S04]  /*3af0*/  SHF.L.U64.HI R16, R6, 0x1, R7 ;  /* 0x0000000106107819 */ /* 0x004fc80000010207 */
[----:B------:R-:W-:Y:S02]  /*3b00*/  LOP3.LUT R16, R16, 0x1fffffff, RZ, 0xc0, !PT ;  /* 0x1fffffff10107812 */ /* 0x000fe400078ec0ff */
[----:B------:R-:W-:Y:S02]  /*3b10*/  SHF.R.U32.HI R2, RZ, 0x4, R26 ;  /* 0x00000004ff027819 */ /* 0x000fe4000001161a */
[----:B------:R-:W-:Y:S02]  /*3b20*/  SHF.R.U32.HI R3, RZ, 0x4, R16 ;  /* 0x00000004ff037819 */ /* 0x000fe40000011610 */
[----:B-1----:R-:W-:Y:S02]  /*3b30*/  LOP3.LUT R2, R5, 0xf, R2, 0xb8, !PT ;  /* 0x0000000f05027812 */ /* 0x002fe400078eb802 */
[----:B------:R-:W-:-:S03]  /*3b40*/  LOP3.LUT R11, R4, 0xf, R3, 0xb8, !PT ;  /* 0x0000000f040b7812 */ /* 0x000fc600078eb803 */
[----:B------:R-:W-:Y:S04]  /*3b50*/  STS [UR5+0x41c], R2 ;  /* 0x00041c02ff007988 */ /* 0x000fe80008000805 */
[----:B------:R-:W-:Y:S04]  /*3b60*/  STS [UR5+0x49c], R11 ;  /* 0x00049c0bff007988 */ /* 0x000fe80008000805 */
[----:B------:R-:W1:Y:S04]  /*3b70*/  LDS R4, [UR5+0x41c] ;  /* 0x00041c05ff047984 */ /* 0x000e680008000800 */
[----:B------:R-:W2:Y:S01]  /*3b80*/  LDS R3, [UR5+0x49c] ;  /* 0x00049c05ff037984 */ /* 0x000ea20008000800 */
[----:B-1----:R-:W-:-:S02]  /*3b90*/  LOP3.LUT R7, R4, 0xf0, RZ, 0xb8, !PT ;  /* 0x000000f004077812 */ /* 0x002fc400078eb8ff */
[----:B--2---:R-:W-:-:S03]  /*3ba0*/  LOP3.LUT R8, R3, 0xf0, RZ, 0xb8, !PT ;  /* 0x000000f003087812 */ /* 0x004fc600078eb8ff */
[----:B------:R-:W-:Y:S04]  /*3bb0*/  STS [UR5+0x41c], R7 ;  /* 0x00041c07ff007988 */ /* 0x000fe80008000805 */
[----:B------:R-:W-:Y:S04]  /*3bc0*/  STS [UR5+0x49c], R8 ;  /* 0x00049c08ff007988 */ /* 0x000fe80008000805 */
[----:B------:R-:W1:Y:S04]  /*3bd0*/  LDS R5, [UR5+0x41c] ;  /* 0x00041c05ff057984 */ /* 0x000e680008000800 */
[----:B------:R-:W2:Y:S01]  /*3be0*/  LDS R3, [UR5+0x49c] ;  /* 0x00049c05ff037984 */ /* 0x000ea20008000800 */
[----:B------:R-:W-:-:S02]  /*3bf0*/  IMAD.U32 R4, RZ, RZ, UR7 ;  /* 0x00000007ff047e24 */ /* 0x000fc4000f8e00ff */
[----:B------:R-:W-:-:S03]  /*3c00*/  IMAD.U32 R2, RZ, RZ, UR6 ;  /* 0x00000006ff027e24 */ /* 0x000fc6000f8e00ff */
[----:B------:R-:W-:Y:S02]  /*3c10*/  SHF.R.U64 R4, R4, 0x4, RZ ;  /* 0x0000000404047819 */ /* 0x000fe400000012ff */
[----:B------:R-:W-:Y:S02]  /*3c20*/  SHF.R.U64 R2, R2, 0x4, RZ ;  /* 0x0000000402027819 */ /* 0x000fe400000012ff */
[----:B-1----:R-:W-:Y:S02]  /*3c30*/  LOP3.LUT R5, R5, 0xf00, RZ, 0xb8, !PT ;  /* 0x00000f0005057812 */ /* 0x002fe400078eb8ff */
[----:B--2---:R-:W-:-:S03]  /*3c40*/  LOP3.LUT R3, R3, 0xf00, RZ, 0xb8, !PT ;  /* 0x00000f0003037812 */ /* 0x004fc600078eb8ff */
[----:B------:R5:W-:Y:S04]  /*3c50*/  STS.64 [UR5+0x418], R4 ;  /* 0x00041804ff007988 */ /* 0x000be80008000a05 */
[----:B------:R-:W-:Y:S04]  /*3c60*/  STS.64 [UR5+0x498], R2 ;  /* 0x00049802ff007988 */ /* 0x000fe80008000a05 */
[----:B------:R-:W1:Y:S04]  /*3c70*/  LDS R22, [UR5+0x41c] ;  /* 0x00041c05ff167984 */ /* 0x000e680008000800 */
[----:B------:R-:W2:Y:S01]  /*3c80*/  LDS R19, [UR5+0x49c] ;  /* 0x00049c05ff137984 */ /* 0x000ea20008000800 */
[----:B------:R-:W-:Y:S01]  /*3c90*/  IMAD.SHL.U32 R10, R10, 0x2, RZ ;  /* 0x000000020a0a7824 */ /* 0x000fe200078e00ff */
[----:B------:R-:W-:Y:S01]  /*3ca0*/  UIADD3 UR6, UPT, UPT, UR4, -0x1, URZ ;  /* 0xffffffff04067890 */ /* 0x000fe2000fffe0ff */
[----:B------:R-:W-:-:S03]  /*3cb0*/  IMAD.SHL.U32 R23, R6, 0x2, RZ ;  /* 0x0000000206177824 */ /* 0x000fc600078e00ff */
[----:B------:R-:W-:Y:S02]  /*3cc0*/  LOP3.LUT R7, R10, 0xfffffffe, RZ, 0xc0, !PT ;  /* 0xfffffffe0a077812 */ /* 0x000fe400078ec0ff */
[----:B------:R-:W-:Y:S01]  /*3cd0*/  IMAD.U32 R8, RZ, RZ, UR6 ;  /* 0x00000006ff087e24 */ /* 0x000fe2000f8e00ff */
[----:B------:R-:W-:Y:S01]  /*3ce0*/  LOP3.LUT R23, R23, 0xfffffffe, RZ, 0xc0, !PT ;  /* 0xfffffffe17177812 */ /* 0x000fe200078ec0ff */
[----:B------:R-:W-:Y:S01]  /*3cf0*/  STS [UR5+0x410], R4 ;  /* 0x00041004ff007988 */ /* 0x000fe20008000805 */
[----:B------:R-:W-:Y:S02]  /*3d00*/  SHF.R.U64 R26, R7, 0x4, R26 ;  /* 0x00000004071a7819 */ /* 0x000fe4000000121a */
[----:B------:R-:W-:Y:S02]  /*3d10*/  CS2R R10, SRZ ;  /* 0x00000000000a7805 */ /* 0x000fe4000001ff00 */
[----:B------:R-:W-:Y:S01]  /*3d20*/  CS2R R6, SRZ ;  /* 0x0000000000067805 */ /* 0x000fe2000001ff00 */
[----:B------:R3:W-:Y:S01]  /*3d30*/  STS [UR5+0x414], R4 ;  /* 0x00041404ff007988 */ /* 0x0007e20008000805 */
[----:B------:R-:W-:Y:S01]  /*3d40*/  VIADD R9, R9, 0xffffffff ;  /* 0xffffffff09097836 */ /* 0x000fe20000000000 */
[----:B------:R-:W-:Y:S01]  /*3d50*/  SHF.R.U64 R23, R23, 0x4, R16 ;  /* 0x0000000417177819 */ /* 0x000fe20000001210 */
[----:B-----5:R-:W-:Y:S01]  /*3d60*/  VIADD R5, R18, 0xffffffff ;  /* 0xffffffff12057836 */ /* 0x020fe20000000000 */
[----:B------:R4:W-:Y:S04]  /*3d70*/  STS [UR5+0x490], R2 ;  /* 0x00049002ff007988 */ /* 0x0009e80008000805 */
[----:B------:R4:W-:Y:S04]  /*3d80*/  STS [UR5+0x494], R2 ;  /* 0x00049402ff007988 */ /* 0x0009e80008000805 */
[----:B------:R4:W-:Y:S04]  /*3d90*/  STS.128 [UR5+0x420], R8 ;  /* 0x00042008ff007988 */ /* 0x0009e80008000c05 */
[----:B------:R4:W-:Y:S01]  /*3da0*/  STS [UR5+0x40c], R26 ;  /* 0x00040c1aff007988 */ /* 0x0009e20008000805 */
[----:B-1----:R-:W-:Y:S01]  /*3db0*/  LOP3.LUT R22, R22, 0xf000, RZ, 0xb8, !PT ;  /* 0x0000f00016167812 */ /* 0x002fe200078eb8ff */
[----:B---3--:R-:W-:Y:S01]  /*3dc0*/  IMAD.MOV.U32 R4, RZ, RZ, R8 ;  /* 0x000000ffff047224 */ /* 0x008fe200078e0008 */
[----:B--2---:R-:W-:Y:S01]  /*3dd0*/  LOP3.LUT R19, R19, 0xf000, RZ, 0xb8, !PT ;  /* 0x0000f00013137812 */ /* 0x004fe200078eb8ff */
[----:B----4-:R1:W-:Y:S04]  /*3de0*/  STS.64 [UR5+0x400], R24 ;  /* 0x00040018ff007988 */ /* 0x0103e80008000a05 */
[----:B------:R1:W-:Y:S04]  /*3df0*/  STS.128 [UR5+0x4a0], R4 ;  /* 0x0004a004ff007988 */ /* 0x0003e80008000c05 */
[----:B------:R1:W-:Y:S04]  /*3e00*/  STS.64 [UR5+0x480], R20 ;  /* 0x00048014ff007988 */ /* 0x0003e80008000a05 */
[----:B------:R1:W-:Y:S04]  /*3e10*/  STS [UR5+0x48c], R23 ;  /* 0x00048c17ff007988 */ /* 0x0003e80008000805 */
[----:B------:R1:W-:Y:S04]  /*3e20*/  STS [UR5+0x41c], R22 ;  /* 0x00041c16ff007988 */ /* 0x0003e80008000805 */
[----:B------:R1:W-:Y:S02]  /*3e30*/  STS [UR5+0x49c], R19 ;  /* 0x00049c13ff007988 */ /* 0x0003e40008000805 */
.L_x_28:
[----:B--2---:R-:W-:Y:S05]  /*3e40*/  BSYNC.RECONVERGENT B0 ;  /* 0x0000000000007941 */ /* 0x004fea0003800200 */
.L_x_27:
[----:B------:R-:W-:Y:S01]  /*3e50*/  NOP ;  /* 0x0000000000007918 */ /* 0x000fe20000000000 */
[----:B------:R2:W3:Y:S01]  /*3e60*/  LDS R2, [R0] ;  /* 0x0000000000027984 */ /* 0x0004e20000000800 */
[----:B------:R-:W-:Y:S01]  /*3e70*/  IMAD R13, R13, 0xaaab, RZ ;  /* 0x0000aaab0d0d7824 */ /* 0x000fe200078e02ff */
[----:B------:R-:W-:Y:S01]  /*3e80*/  ELECT P0, URZ, PT ;  /* 0x0000000000ff782f */ /* 0x000fe20003800000 */
[----:B------:R-:W-:Y:S01]  /*3e90*/  BSSY.RECONVERGENT B0, `(.L_x_29) ;  /* 0x000000b000007945 */ /* 0x000fe20003800200 */
[----:B------:R2:W4:Y:S02]  /*3ea0*/  LDS R3, [R0+0x80] ;  /* 0x0000800000037984 */ /* 0x0005240000000800 */
[----:B-1----:R-:W-:-:S04]  /*3eb0*/  SHF.R.U32.HI R4, RZ, 0x13, R13 ;  /* 0x00000013ff047819 */ /* 0x002fc8000001160d */
[----:B------:R-:W-:-:S05]  /*3ec0*/  PRMT R4, R4, 0x9910, RZ ;  /* 0x0000991004047816 */ /* 0x000fca00000000ff */
[----:B------:R-:W-:-:S04]  /*3ed0*/  IMAD R4, R4, 0xc, RZ ;  /* 0x0000000c04047824 */ /* 0x000fc800078e02ff */
[----:B------:R-:W-:-:S05]  /*3ee0*/  IMAD.MOV R4, RZ, RZ, -R4 ;  /* 0x000000ffff047224 */ /* 0x000fca00078e0a04 */
[----:B------:R-:W-:-:S05]  /*3ef0*/  PRMT R4, R4, 0x7710, RZ ;  /* 0x0000771004047816 */ /* 0x000fca00000000ff */
[----:B------:R-:W-:Y:S01]  /*3f00*/  IMAD.IADD R4, R4, 0x1, R15 ;  /* 0x0000000104047824 */ /* 0x000fe200078e020f */
[----:B--2---:R-:W-:Y:S05]  /*3f10*/  @!P0 BRA `(.L_x_30) ;  /* 0x0000000000088947 */ /* 0x004fea0003800000 */
[----:B------:R0:W-:Y:S01]  /*3f20*/  UTMACMDFLUSH ;  /* 0x00000000000079b7 */ /* 0x0001e20000000000 */
[----:B------:R-:W-:-:S04]  /*3f30*/  DEPBAR.LE SB0, 0x0 ;  /* 0x000080000000791a */ /* 0x000fc80000000000 */
.L_x_30:
[----:B------:R-:W-:Y:S05]  /*3f40*/  BSYNC.RECONVERGENT B0 ;  /* 0x0000000000007941 */ /* 0x000fea0003800200 */
.L_x_29:
[----:B------:R-:W-:-:S13]  /*3f50*/  R2UR UR5, R4 ;  /* 0x00000000040572ca */ /* 0x000fda00000e0000 */
[----:B------:R-:W-:-:S04]  /*3f60*/  ULOP3.LUT UR5, UR5, 0xffff, URZ, 0xc0, !UPT ;  /* 0x0000ffff05057892 */ /* 0x000fc8000f8ec0ff */
[----:B------:R-:W-:Y:S02]  /*3f70*/  UIMAD.WIDE.U32 UR6, UR5, 0x80, UR28 ;  /* 0x00000080050678a5 */ /* 0x000fe4000f8e001c */
[----:B------:R-:W-:-:S04]  /*3f80*/  UIMAD.WIDE.U32 UR8, UR5, 0x80, UR26 ;  /* 0x00000080050878a5 */ /* 0x000fc8000f8e001a */
[C---:B------:R-:W-:Y:S02]  /*3f90*/  IADD3 R4, P3, PT, R12.reuse, UR6, RZ ;  /* 0x000000060c047c10 */ /* 0x040fe4000ff7e0ff */
[----:B------:R-:W-:-:S03]  /*3fa0*/  IADD3 R12, P0, PT, R12, UR8, RZ ;  /* 0x000000080c0c7c10 */ /* 0x000fc6000ff1e0ff */
[----:B------:R-:W-:Y:S02]  /*3fb0*/  IMAD.X R5, RZ, RZ, UR7, P3 ;  /* 0x00000007ff057e24 */ /* 0x000fe400098e06ff */
[----:B------:R-:W-:-:S03]  /*3fc0*/  IMAD.X R13, RZ, RZ, UR9, P0 ;  /* 0x00000009ff0d7e24 */ /* 0x000fc600080e06ff */
[----:B---3--:R1:W5:Y:S04]  /*3fd0*/  ATOMG.E.EXCH.STRONG.GPU PT, RZ, [R4], R2 ;  /* 0x0000000204ff73a8 */ /* 0x00836800041ee100 */
[----:B----4-:R1:W5:Y:S02]  /*3fe0*/  ATOMG.E.EXCH.STRONG.GPU PT, RZ, [R12], R3 ;  /* 0x000000030cff73a8 */ /* 0x01036400041ee100 */
.L_x_26:
[----:B------:R-:W-:Y:S01]  /*3ff0*/  LOP3.LUT R0, R15, 0xffff, RZ, 0xc0, !PT ;  /* 0x0000ffff0f007812 */ /* 0x000fe200078ec0ff */
[----:B------:R-:W3:Y:S01]  /*4000*/  S2UR UR21, SR_CgaCtaId ;  /* 0x00000000001579c3 */ /* 0x000ee20000008800 */
[----:B------:R-:W-:-:S03]  /*4010*/  UMOV UR20, 0x400 ;  /* 0x0000040000147882 */ /* 0x000fc60000000000 */
[----:B------:R-:W-:-:S05]  /*4020*/  IMAD R0, R0, 0xaaab, RZ ;  /* 0x0000aaab00007824 */ /* 0x000fca00078e02ff */
[----:B------:R-:W-:-:S04]  /*4030*/  SHF.R.U32.HI R0, RZ, 0x13, R0 ;  /* 0x00000013ff007819 */ /* 0x000fc80000011600 */
[----:B------:R-:W-:-:S05]  /*4040*/  PRMT R0, R0, 0x9910, RZ ;  /* 0x0000991000007816 */ /* 0x000fca00000000ff */
[----:B------:R-:W-:-:S04]  /*4050*/  IMAD R0, R0, 0xc, RZ ;  /* 0x0000000c00007824 */ /* 0x000fc800078e02ff */
[----:B------:R-:W-:Y:S01]  /*4060*/  IMAD.MOV R0, RZ, RZ, -R0 ;  /* 0x000000ffff007224 */ /* 0x000fe200078e0a00 */
[----:B---3--:R-:W-:-:S04]  /*4070*/  ULEA UR20, UR21, UR20, 0x18 ;  /* 0x0000001415147291 */ /* 0x008fc8000f8ec0ff */
[----:B------:R-:W-:Y:S01]  /*4080*/  PRMT R0, R0, 0x7710, RZ ;  /* 0x0000771000007816 */ /* 0x000fe200000000ff */
[----:B--2---:R-:W-:-:S04]  /*4090*/  ULEA UR5, UR22, UR20, 0x3 ;  /* 0x0000001416057291 */ /* 0x004fc8000f8e18ff */
[----:B------:R-:W-:-:S05]  /*40a0*/  IMAD.IADD R0, R0, 0x1, R15 ;  /* 0x0000000100007824 */ /* 0x000fca00078e020f */
[----:B------:R-:W-:Y:S02]  /*40b0*/  R2UR UR30, R0 ;  /* 0x00000000001e72ca */ /* 0x000fe400000e0000 */
[----:B------:R-:W-:-:S11]  /*40c0*/  SHF.L.U32 R0, R17, 0x1f, RZ ;  /* 0x0000001f11007819 */ /* 0x000fd600000006ff */
[----:B------:R-:W-:-:S04]  /*40d0*/  ULOP3.LUT UR30, UR30, 0xffff, URZ, 0xc0, !UPT ;  /* 0x0000ffff1e1e7892 */ /* 0x000fc8000f8ec0ff */
[----:B------:R-:W-:Y:S02]  /*40e0*/  UIMAD.WIDE.U32 UR32, UR30, 0x80, UR28 ;  /* 0x000000801e2078a5 */ /* 0x000fe4000f8e001c */
[----:B------:R-:W-:Y:S01]  /*40f0*/  UIMAD.WIDE.U32 UR30, UR30, 0x80, UR26 ;  /* 0x000000801e1e78a5 */ /* 0x000fe2000f8e001a */
[----:B------:R-:W-:Y:S11]  /*4100*/  @P4 BRA `(.L_x_31) ;  /* 0x00000000001c4947 */ /* 0x000ff60003800000 */
[----:B------:R-:W-:-:S04]  /*4110*/  DEPBAR {5,4,3,2,1,0} ;  /* 0x0000003f0000791a */ /* 0x000fc80000000000 */
[----:B------:R-:W2:Y:S02]  /*4120*/  CCTL.E.C.LDCU.IV.DEEP [UR32] ;  /* 0x0000000020007540 */ /* 0x000ea40009c08000 */
[----:B--2---:R2:W-:Y:S01]  /*4130*/  UTMACCTL.IV [UR32] ;  /* 0x00000000200079b9 */ /* 0x0045e20008000000 */
[----:B------:R-:W-:-:S04]  /*4140*/  DEPBAR {5,4,3,2,1,0} ;  /* 0x0000003f0000791a */ /* 0x000fc80000000000 */
[----:B------:R-:W3:Y:S02]  /*4150*/  CCTL.E.C.LDCU.IV.DEEP [UR30] ;  /* 0x000000001e007540 */ /* 0x000ee40009c08000 */
[----:B---3--:R2:W-:Y:S01]  /*4160*/  UTMACCTL.IV [UR30] ;  /* 0x000000001e0079b9 */ /* 0x0085e20008000000 */
[----:B------:R-:W-:Y:S01]  /*4170*/  NOP ;  /* 0x0000000000007918 */ /* 0x000fe20000000000 */
.L_x_31:
[----:B-----5:R3:W4:Y:S01]  /*4180*/  SYNCS.PHASECHK.TRANS64.TRYWAIT P0, [UR5+0x10], R0 ;  /* 0x00001000ff0075a7 */ /* 0x0207220008001105 */
[----:B------:R-:W-:Y:S02]  /*4190*/  UIADD3 UR5, UPT, UPT, UR4, 0x7f, URZ ;  /* 0x0000007f04057890 */ /* 0x000fe4000fffe0ff */
[----:B------:R-:W-:Y:S02]  /*41a0*/  UIADD3 UR4, UPT, UPT, UR4, 0xfe, URZ ;  /* 0x000000fe04047890 */ /* 0x000fe4000fffe0ff */
[----:B------:R-:W-:Y:S02]  /*41b0*/  USHF.R.S32.HI UR35, URZ, 0x1f, UR5 ;  /* 0x0000001fff237899 */ /* 0x000fe40008011405 */
[----:B------:R-:W-:Y:S02]  /*41c0*/  ULEA UR7, UR19, UR25, 0x8 ;  /* 0x0000001913077291 */ /* 0x000fe4000f8e40ff */
[----:B------:R-:W-:Y:S02]  /*41d0*/  ULEA.HI UR35, UR35, UR5, URZ, 0x7 ;  /* 0x0000000523237291 */ /* 0x000fe4000f8f38ff */
[----:B------:R-:W-:-:S02]  /*41e0*/  ULEA.HI UR5, UR18, UR18, URZ, 0x1 ;  /* 0x0000001212057291 */ /* 0x000fc4000f8f08ff */
[----:B------:R-:W-:Y:S02]  /*41f0*/  USHF.R.S32.HI UR35, URZ, 0x7, UR35 ;  /* 0x00000007ff237899 */ /* 0x000fe40008011423 */
[----:B------:R-:W-:Y:S02]  /*4200*/  USHF.L.U32 UR5, UR5, 0x7, URZ ;  /* 0x0000000705057899 */ /* 0x000fe400080006ff */
[----:B------:R-:W-:Y:S02]  /*4210*/  UISETP.LT.U32.AND UP0, UPT, UR35, 0x2, UPT ;  /* 0x000000022300788c */ /* 0x000fe4000bf01070 */
[----:B------:R-:W-:Y:S02]  /*4220*/  ULOP3.LUT UR19, UR25, 0xffffff00, UR5, 0xf8, !UPT ;  /* 0xffffff0019137892 */ /* 0x000fe4000f8ef805 */
[----:B------:R-:W-:Y:S02]  /*4230*/  USEL UR38, UR35, 0x2, UP0 ;  /* 0x0000000223267887 */ /* 0x000fe40008000000 */
[----:B------:R-:W-:Y:S01]  /*4240*/  UISETP.GE.U32.AND UP0, UPT, UR4, 0xff, UPT ;  /* 0x000000ff0400788c */ /* 0x000fe2000bf06070 */
[----:B------:R-:W-:-:S08]  /*4250*/  UMOV UR34, URZ ;  /* 0x000000ff00227c82 */ /* 0x000fd00008000000 */
[----:B---3--:R-:W-:Y:S05]  /*4260*/  BRA.U !UP0, `(.L_x_32) ;  /* 0x0000000108d07547 */ /* 0x008fea000b800000 */
[----:B------:R-:W-:Y:S01]  /*4270*/  UIADD3 UR39, UPT, UPT, -UR38, URZ, URZ ;  /* 0x000000ff26277290 */ /* 0x000fe2000fffe1ff */
[----:B------:R-:W-:Y:S01]  /*4280*/  UMOV UR42, UR22 ;  /* 0x00000016002a7c82 */ /* 0x000fe20008000000 */
[----:B------:R-:W-:-:S10]  /*4290*/  UMOV UR10, 0x40 ;  /* 0x00000040000a7882 */ /* 0x000fd40000000000 */
.L_x_38:
[----:B------:R-:W-:Y:S01]  /*42a0*/  UIADD3 UR39, UPT, UPT, UR39, 0x1, URZ ;  /* 0x0000000127277890 */ /* 0x000fe2000fffe0ff */
[----:B-1-3--:R-:W-:Y:S01]  /*42b0*/  @P2 MOV R2, 0x20000 ;  /* 0x0002000000022802 */ /* 0x00afe20000000f00 */
[----:B------:R-:W-:Y:S02]  /*42c0*/  ULEA UR17, UR42, UR20, 0x3 ;  /* 0x000000142a117291 */ /* 0x000fe4000f8e18ff */
[----:B------:R-:W-:Y:S01]  /*42d0*/  UISETP.NE.AND UP0, UPT, UR39, URZ, UPT ;  /* 0x000000ff2700728c */ /* 0x000fe2000bf05270 */
[----:B--2-4-:R-:W-:Y:S10]  /*42e0*/  @P0 BRA `(.L_x_33) ;  /* 0x00000000000c0947 */ /* 0x014ff40003800000 */
[----:B------:R-:W-:-:S04]  /*42f0*/  SHF.L.U32 R3, R17, 0x1f, RZ ;  /* 0x0000001f11037819 */ /* 0x000fc800000006ff */
[----:B------:R-:W1:Y:S02]  /*4300*/  SYNCS.PHASECHK.TRANS64.TRYWAIT P0, [UR17+0x10], R3 ;  /* 0x00001003ff0075a7 */ /* 0x000e640008001111 */
[----:B-1----:R-:W-:Y:S05]  /*4310*/  @!P0 BRA `(.L_x_34) ;  /* 0x000000f800108947 */ /* 0x002fea0003800000 */
.L_x_33:
[----:B------:R3:W-:Y:S01]  /*4320*/  @P2 SYNCS.ARRIVE.TRANS64 RZ, [UR17], R2 ;  /* 0x00000002ffff29a7 */ /* 0x0007e20008000011 */
[----:B------:R-:W-:-:S04]  /*4330*/  ULOP3.LUT UR4, UR24, 0x2, URZ, 0xfc, !UPT ;  /* 0x0000000218047892 */ /* 0x000fc8000f8efcff */
[----:B------:R-:W-:-:S09]  /*4340*/  UISETP.NE.AND UP1, UPT, UR4, 0x2, UPT ;  /* 0x000000020400788c */ /* 0x000fd2000bf25270 */
[----:B------:R-:W-:Y:S05]  /*4350*/  BRA.U UP1, `(.L_x_35) ;  /* 0x0000000101047547 */ /* 0x000fea000b800000 */
[----:B--2---:R-:W-:Y:S05]  /*4360*/  BPT.TRAP 0x1 ;  /* 0x000000040000795c */ /* 0x004fea0000300000 */
.L_x_35:
[----:B------:R-:W-:Y:S04]  /*4370*/  BSSY.RECONVERGENT B0, `(.L_x_36) ;  /* 0x0000003000007945 */ /* 0x000fe80003800200 */
[----:B------:R-:W-:Y:S05]  /*4380*/  @!P1 BRA `(.L_x_37) ;  /* 0x0000000000049947 */ /* 0x000fea0003800000 */
[----:B--2---:R-:W-:Y:S05]  /*4390*/  BPT.TRAP 0x1 ;  /* 0x000000040000795c */ /* 0x004fea0000300000 */
.L_x_37:
[----:B--2---:R-:W-:Y:S05]  /*43a0*/  BSYNC.RECONVERGENT B0 ;  /* 0x0000000000007941 */ /* 0x004fea0003800200 */
.L_x_36:
[----:B------:R-:W-:Y:S02]  /*43b0*/  UIADD3 UR22, UPT, UPT, UR42, 0x1, URZ ;  /* 0x000000012a167890 */ /* 0x000fe4000fffe0ff */
[----:B------:R-:W-:Y:S02]  /*43c0*/  ULEA UR12, UR42, UR20, 0xf ;  /* 0x000000142a0c7291 */ /* 0x000fe4000f8e78ff */
[----:B------:R-:W-:Y:S02]  /*43d0*/  UISETP.NE.AND UP1, UPT, UR22, 0x2, UPT ;  /* 0x000000021600788c */ /* 0x000fe4000bf25270 */
[----:B------:R-:W-:Y:S02]  /*43e0*/  UIADD3 UR18, UPT, UPT, UR10, -0x40, URZ ;  /* 0xffffffc00a127890 */ /* 0x000fe4000fffe0ff */
[----:B------:R-:W-:Y:S02]  /*43f0*/  USEL UR5, URZ, 0x1, UP1 ;  /* 0x00000001ff057887 */ /* 0x000fe40008800000 */
[----:B------:R-:W-:-:S02]  /*4400*/  USEL UR22, UR22, URZ, UP1 ;  /* 0x000000ff16167287 */ /* 0x000fc40008800000 */
[----:B------:R-:W-:Y:S02]  /*4410*/  ULOP3.LUT UR17, UR17, 0xfefffff8, URZ, 0xc0, !UPT ;  /* 0xfefffff811117892 */ /* 0x000fe4000f8ec0ff */
[----:B------:R-:W-:Y:S01]  /*4420*/  ULEA UR4, UR22, UR20, 0x3 ;  /* 0x0000001416047291 */ /* 0x000fe2000f8e18ff */
[----:B------:R-:W-:Y:S01]  /*4430*/  LOP3.LUT R17, R17, UR5, RZ, 0x3c, !PT ;  /* 0x0000000511117c12 */ /* 0x000fe2000f8e3cff */
[----:B------:R-:W-:Y:S02]  /*4440*/  UIADD3 UR16, UPT, UPT, UR12, 0x11400, URZ ;  /* 0x000114000c107890 */ /* 0x000fe4000fffe0ff */
[----:B------:R-:W-:Y:S01]  /*4450*/  UIADD3 UR8, UPT, UPT, UR12, 0x15400, URZ ;  /* 0x000154000c087890 */ /* 0x000fe2000fffe0ff */
[----:B-1----:R-:W-:Y:S01]  /*4460*/  SHF.L.U32 R0, R17, 0x1f, RZ ;  /* 0x0000001f11007819 */ /* 0x002fe200000006ff */
[----:B------:R-:W-:Y:S01]  /*4470*/  UMOV UR40, 0x0 ;  /* 0x0000000000287882 */ /* 0x000fe20000000000 */
[----:B------:R-:W-:Y:S01]  /*4480*/  UMOV UR41, 0x10000000 ;  /* 0x1000000000297882 */ /* 0x000fe20000000000 */
[----:B------:R-:W-:Y:S01]  /*4490*/  UMOV UR11, UR19 ;  /* 0x00000013000b7c82 */ /* 0x000fe20008000000 */
[----:B------:R1:W2:Y:S01]  /*44a0*/  SYNCS.PHASECHK.TRANS64.TRYWAIT P0, [UR4+0x10], R0 ;  /* 0x00001000ff0075a7 */ /* 0x0002a20008001104 */
[----:B------:R-:W-:Y:S01]  /*44b0*/  UIADD3 UR4, UPT, UPT, UR12, 0x21400, URZ ;  /* 0x000214000c047890 */ /* 0x000fe2000fffe0ff */
[----:B------:R-:W-:Y:S01]  /*44c0*/  UTMALDG.2D.2CTA [UR16], [UR32], desc[UR40] ;  /* 0x00002810200075b4 */ /* 0x000fe20008209000 */
[----:B------:R-:W-:Y:S01]  /*44d0*/  UIADD3 UR12, UPT, UPT, UR12, 0x25400, URZ ;  /* 0x000254000c0c7890 */ /* 0x000fe2000fffe0ff */
[----:B------:R-:W-:Y:S01]  /*44e0*/  UMOV UR9, UR17 ;  /* 0x0000001100097c82 */ /* 0x000fe20008000000 */
[----:B------:R-:W-:Y:S01]  /*44f0*/  UMOV UR5, UR17 ;  /* 0x0000001100057c82 */ /* 0x000fe20008000000 */
[----:B------:R-:W-:Y:S01]  /*4500*/  UMOV UR6, UR18 ;  /* 0x0000001200067c82 */ /* 0x000fe20008000000 */
[----:B------:R-:W-:Y:S01]  /*4510*/  UMOV UR14, UR10 ;  /* 0x0000000a000e7c82 */ /* 0x000fe20008000000 */
[----:B------:R-:W-:Y:S01]  /*4520*/  UMOV UR15, UR7 ;  /* 0x00000007000f7c82 */ /* 0x000fe20008000000 */
[----:B------:R-:W-:Y:S01]  /*4530*/  UMOV UR13, UR17 ;  /* 0x00000011000d7c82 */ /* 0x000fe20008000000 */
[----:B------:R4:W-:Y:S01]  /*4540*/  UTMALDG.2D.2CTA [UR8], [UR32], desc[UR40] ;  /* 0x00002808200075b4 */ /* 0x0009e20008209000 */
[----:B------:R-:W-:Y:S01]  /*4550*/  UMOV UR34, UR38 ;  /* 0x0000002600227c82 */ /* 0x000fe20008000000 */
[----:B------:R-:W-:Y:S01]  /*4560*/  UMOV UR42, UR22 ;  /* 0x00000016002a7c82 */ /* 0x000fe20008000000 */
[----:B------:R1:W-:Y:S01]  /*4570*/  UTMALDG.2D.2CTA [UR4], [UR30], desc[UR40] ;  /* 0x000028041e0075b4 */ /* 0x0003e20008209000 */
[----:B------:R1:W-:Y:S01]  /*4580*/  UTMALDG.2D.2CTA [UR12], [UR30], desc[UR40] ;  /* 0x0000280c1e0075b4 */ /* 0x0003e20008209000 */
[----:B----4-:R-:W-:Y:S01]  /*4590*/  UIADD3 UR10, UPT, UPT, UR10, 0x80, URZ ;  /* 0x000000800a0a7890 */ /* 0x010fe2000fffe0ff */
[----:B------:R-:W-:Y:S11]  /*45a0*/  BRA.U UP0, `(.L_x_38) ;  /* 0xfffffffd003c7547 */ /* 0x000ff6000b83ffff */
.L_x_32:
[----:B-1----:R-:W-:Y:S01]  /*45b0*/  ULEA UR4, UR22, UR20, 0x3 ;  /* 0x0000001416047291 */ /* 0x002fe2000f8e18ff */
[----:B------:R-:W-:Y:S01]  /*45c0*/  SHF.L.U32 R0, R17, 0x1f, RZ ;  /* 0x0000001f11007819 */ /* 0x000fe200000006ff */
[----:B------:R-:W-:Y:S01]  /*45d0*/  @!P4 SYNCS.ARRIVE.TRANS64.A1T0 RZ, [UR20+0x68], RZ ;  /* 0x000068ffffffc9a7 */ /* 0x000fe20008100014 */
[----:B------:R-:W-:-:S06]  /*45e0*/  UISETP.GT.AND UP0, UPT, UR35, UR38, UPT ;  /* 0x000000262300728c */ /* 0x000fcc000bf04270 */
[----:B--2-4-:R1:W2:Y:S03]  /*45f0*/  SYNCS.PHASECHK.TRANS64.TRYWAIT P0, [UR4+0x10], R0 ;  /* 0x00001000ff0075a7 */ /* 0x0142a60008001104 */
[----:B------:R-:W-:Y:S05]  /*4600*/  BRA.U !UP0, `(.L_x_39) ;  /* 0x0000000108c87547 */ /* 0x000fea000b800000 */
[----:B------:R-:W-:Y:S01]  /*4610*/  UIADD3 UR35, UPT, UPT, -UR38, UR34, UR35 ;  /* 0x0000002226237290 */ /* 0x000fe2000fffe123 */
[----:B------:R-:W-:-:S11]  /*4620*/  UMOV UR40, UR22 ;  /* 0x0000001600287c82 */ /* 0x000fd60008000000 */
.L_x_45:
[----:B------:R-:W-:Y:S01]  /*4630*/  ULEA UR9, UR40, UR20, 0x3 ;  /* 0x0000001428097291 */ /* 0x000fe2000f8e18ff */
[----:B--23--:R-:W-:Y:S01]  /*4640*/  @P2 MOV R2, 0x20000 ;  /* 0x0002000000022802 */ /* 0x00cfe20000000f00 */
[----:B-12---:R-:W-:Y:S10]  /*4650*/  @P0 BRA `(.L_x_40) ;  /* 0x00000000000c0947 */ /* 0x006ff40003800000 */
[----:B------:R-:W-:-:S04]  /*4660*/  SHF.L.U32 R3, R17, 0x1f, RZ ;  /* 0x0000001f11037819 */ /* 0x000fc800000006ff */
[----:B------:R-:W2:Y:S02]  /*4670*/  SYNCS.PHASECHK.TRANS64.TRYWAIT P0, [UR9+0x10], R3 ;  /* 0x00001003ff0075a7 */ /* 0x000ea40008001109 */
[----:B--2---:R-:W-:Y:S05]  /*4680*/  @!P0 BRA `(.L_x_41) ;  /* 0x000000f4004c8947 */ /* 0x004fea0003800000 */
.L_x_40:
[----:B------:R2:W-:Y:S01]  /*4690*/  @P2 SYNCS.ARRIVE.TRANS64 RZ, [UR9], R2 ;  /* 0x00000002ffff29a7 */ /* 0x0005e20008000009 */
[----:B------:R-:W-:-:S04]  /*46a0*/  ULOP3.LUT UR4, UR24, 0x2, URZ, 0xfc, !UPT ;  /* 0x0000000218047892 */ /* 0x000fc8000f8efcff */
[----:B------:R-:W-:-:S09]  /*46b0*/  UISETP.NE.AND UP0, UPT, UR4, 0x2, UPT ;  /* 0x000000020400788c */ /* 0x000fd2000bf05270 */
[----:B------:R-:W-:Y:S05]  /*46c0*/  BRA.U UP0, `(.L_x_42) ;  /* 0x0000000100047547 */ /* 0x000fea000b800000 */
[----:B------:R-:W-:Y:S05]  /*46d0*/  BPT.TRAP 0x1 ;  /* 0x000000040000795c */ /* 0x000fea0000300000 */
.L_x_42:
[----:B------:R-:W-:Y:S04]  /*46e0*/  BSSY.RECONVERGENT B0, `(.L_x_43) ;  /* 0x0000003000007945 */ /* 0x000fe80003800200 */
[----:B------:R-:W-:Y:S05]  /*46f0*/  @!P1 BRA `(.L_x_44) ;  /* 0x0000000000049947 */ /* 0x000fea0003800000 */
[----:B------:R-:W-:Y:S05]  /*4700*/  BPT.TRAP 0x1 ;  /* 0x000000040000795c */ /* 0x000fea0000300000 */
.L_x_44:
[----:B------:R-:W-:Y:S05]  /*4710*/  BSYNC.RECONVERGENT B0 ;  /* 0x0000000000007941 */ /* 0x000fea0003800200 */
.L_x_43:
[----:B------:R-:W-:Y:S02]  /*4720*/  UIADD3 UR22, UPT, UPT, UR40, 0x1, URZ ;  /* 0x0000000128167890 */ /* 0x000fe4000fffe0ff */
[----:B------:R-:W-:Y:S02]  /*4730*/  ULEA UR12, UR40, UR20, 0xf ;  /* 0x00000014280c7291 */ /* 0x000fe4000f8e78ff */
[----:B------:R-:W-:Y:S02]  /*4740*/  UISETP.NE.AND UP0, UPT, UR22, 0x2, UPT ;  /* 0x000000021600788c */ /* 0x000fe4000bf05270 */
[----:B------:R-:W-:Y:S02]  /*4750*/  USHF.L.U32 UR10, UR34, 0x7, URZ ;  /* 0x00000007220a7899 */ /* 0x000fe400080006ff */
        /* <DEDUP_REMOVED lines=8> */
[----:B------:R-:W-:Y:S01]  /*47e0*/  UIADD3 UR16, UPT, UPT, UR12, 0x15400, URZ ;  /* 0x000154000c107890 */ /* 0x000fe2000fffe0ff */
[----:B------:R-:W-:Y:S02]  /*47f0*/  UMOV UR38, 0x0 ;  /* 0x0000000000267882 */ /* 0x000fe40000000000 */
[----:B------:R4:W1:Y:S01]  /*4800*/  SYNCS.PHASECHK.TRANS64.TRYWAIT P0, [UR4+0x10], R0 ;  /* 0x00001000ff0075a7 */ /* 0x0008620008001104 */
[----:B------:R-:W-:-:S02]  /*4810*/  UIADD3 UR4, UPT, UPT, UR12, 0x21400, URZ ;  /* 0x000214000c047890 */ /* 0x000fc4000fffe0ff */
[----:B------:R-:W-:Y:S01]  /*4820*/  UIADD3 UR12, UPT, UPT, UR12, 0x25400, URZ ;  /* 0x000254000c0c7890 */ /* 0x000fe2000fffe0ff */
[----:B------:R-:W-:Y:S01]  /*4830*/  UMOV UR39, 0x10000000 ;  /* 0x1000000000277882 */ /* 0x000fe20000000000 */
[----:B------:R-:W-:Y:S01]  /*4840*/  UMOV UR11, UR19 ;  /* 0x00000013000b7c82 */ /* 0x000fe20008000000 */
[----:B------:R-:W-:Y:S01]  /*4850*/  UMOV UR17, UR9 ;  /* 0x0000000900117c82 */ /* 0x000fe20008000000 */
[----:B------:R-:W-:Y:S01]  /*4860*/  UMOV UR5, UR9 ;  /* 0x0000000900057c82 */ /* 0x000fe20008000000 */
[----:B------:R-:W-:Y:S01]  /*4870*/  UMOV UR6, UR10 ;  /* 0x0000000a00067c82 */ /* 0x000fe20008000000 */
[----:B------:R4:W-:Y:S01]  /*4880*/  UTMALDG.2D.2CTA [UR8], [UR32], desc[UR38] ;  /* 0x00002608200075b4 */ /* 0x0009e20008209000 */
[----:B------:R-:W-:Y:S01]  /*4890*/  UMOV UR15, UR7 ;  /* 0x00000007000f7c82 */ /* 0x000fe20008000000 */
[----:B------:R-:W-:Y:S01]  /*48a0*/  UMOV UR13, UR9 ;  /* 0x00000009000d7c82 */ /* 0x000fe20008000000 */
[----:B------:R-:W-:Y:S01]  /*48b0*/  UMOV UR14, UR18 ;  /* 0x00000012000e7c82 */ /* 0x000fe20008000000 */
[----:B------:R-:W-:Y:S01]  /*48c0*/  UIADD3 UR34, UPT, UPT, UR34, 0x1, URZ ;  /* 0x0000000122227890 */ /* 0x000fe2000fffe0ff */
[----:B------:R-:W-:Y:S01]  /*48d0*/  UMOV UR40, UR22 ;  /* 0x0000001600287c82 */ /* 0x000fe20008000000 */
[----:B------:R4:W-:Y:S02]  /*48e0*/  UTMALDG.2D.2CTA [UR16], [UR32], desc[UR38] ;  /* 0x00002610200075b4 */ /* 0x0009e40008209000 */
[----:B------:R-:W-:Y:S01]  /*48f0*/  UISETP.NE.AND UP0, UPT, UR34, UR35, UPT ;  /* 0x000000232200728c */ /* 0x000fe2000bf05270 */
[----:B------:R4:W-:Y:S01]  /*4900*/  UTMALDG.2D.2CTA [UR4], [UR30], desc[UR38] ;  /* 0x000026041e0075b4 */ /* 0x0009e20008209000 */
[----:B------:R4:W-:Y:S07]  /*4910*/  UTMALDG.2D.2CTA [UR12], [UR30], desc[UR38] ;  /* 0x0000260c1e0075b4 */ /* 0x0009ee0008209000 */
[----:B----4-:R-:W-:Y:S05]  /*4920*/  BRA.U UP0, `(.L_x_45) ;  /* 0xfffffffd00407547 */ /* 0x010fea000b83ffff */
.L_x_39:
[----:B------:R-:W-:Y:S01]  /*4930*/  UISETP.NE.AND UP0, UPT, UR37, 0x8, UPT ;  /* 0x000000082500788c */ /* 0x000fe2000bf05270 */
[----:B------:R-:W-:-:S08]  /*4940*/  NOP ;  /* 0x0000000000007918 */ /* 0x000fd00000000000 */
[----:B------:R-:W-:Y:S05]  /*4950*/  BRA.U UP0, `(.L_x_46) ;  /* 0x0000000100047547 */ /* 0x000fea000b800000 */
[----:B------:R-:W-:Y:S05]  /*4960*/  BPT.TRAP 0x1 ;  /* 0x000000040000795c */ /* 0x000fea0000300000 */
.L_x_46:
[----:B------:R-:W-:Y:S01]  /*4970*/  ULEA UR4, UR23, UR20, 0x3 ;  /* 0x0000001417047291 */ /* 0x000fe2000f8e18ff */
[----:B------:R-:W-:-:S08]  /*4980*/  SHF.L.U32 R3, R14, 0x1f, RZ ;  /* 0x0000001f0e037819 */ /* 0x000fd000000006ff */
[----:B-12---:R-:W1:Y:S02]  /*4990*/  SYNCS.PHASECHK.TRANS64.TRYWAIT P0, [UR4+0x130], R3 ;  /* 0x00013003ff0075a7 */ /* 0x006e640008001104 */
[----:B-1----:R-:W-:Y:S05]  /*49a0*/  @!P0 BRA `(.L_x_47) ;  /* 0x000000f0009c8947 */ /* 0x002fea0003800000 */
.L_x_236:
[----:B------:R-:W-:-:S09]  /*49b0*/  UIMAD UR5, UR23, 0x14, UR36 ;  /* 0x00000014170578a4 */ /* 0x000fd2000f8e0224 */
[----:B-1----:R-:W1:Y:S04]  /*49c0*/  LDS R3, [UR5] ;  /* 0x00000005ff037984 */ /* 0x002e680008000800 */
[----:B---3--:R-:W2:Y:S04]  /*49d0*/  LDS R2, [UR5+0x4] ;  /* 0x00000405ff027984 */ /* 0x008ea80008000800 */
[----:B------:R-:W3:Y:S04]  /*49e0*/  LDS.U16 R15, [UR5+0x12] ;  /* 0x00001205ff0f7984 */ /* 0x000ee80008000400 */
[----:B------:R-:W4:Y:S04]  /*49f0*/  LDS R16, [UR5+0x8] ;  /* 0x00000805ff107984 */ /* 0x000f280008000800 */
[----:B------:R-:W3:Y:S01]  /*4a00*/  LDS R0, [UR5+0xc] ;  /* 0x00000c05ff007984 */ /* 0x000ee20008000800 */
[----:B------:R-:W-:Y:S01]  /*4a10*/  @!PT LDS RZ, [RZ] ;  /* 0x00000000fffff984 */ /* 0x000fe20000000800 */
[----:B------:R-:W-:Y:S01]  /*4a20*/  @!PT LDS RZ, [RZ] ;  /* 0x00000000fffff984 */ /* 0x000fe20000000800 */
[----:B------:R-:W-:Y:S01]  /*4a30*/  @!PT LDS RZ, [RZ] ;  /* 0x00000000fffff984 */ /* 0x000fe20000000800 */
[----:B------:R-:W-:Y:S01]  /*4a40*/  @!PT LDS RZ, [RZ] ;  /* 0x00000000fffff984 */ /* 0x000fe20000000800 */
[----:B------:R5:W-:Y:S06]  /*4a50*/  MEMBAR.ALL.CTA ;  /* 0x0000000000007992 */ /* 0x000bec0000008000 */
[----:B-----5:R-:W3:Y:S01]  /*4a60*/  FENCE.VIEW.ASYNC.S ;  /* 0x00000000000073c6 */ /* 0x020ee20000000000 */
[----:B-1----:R-:W-:-:S02]  /*4a70*/  R2UR UR18, R3 ;  /* 0x00000000031272ca */ /* 0x002fc400000e0000 */
[----:B--2---:R-:W-:Y:S01]  /*4a80*/  R2UR UR19, R2 ;  /* 0x00000000021372ca */ /* 0x004fe200000e0000 */
[----:B------:R-:W-:-:S14]  /*4a90*/  BRA.U UP0, `(.L_x_48) ;  /* 0x0000000100047547 */ /* 0x000fdc000b800000 */
[----:B------:R-:W-:Y:S05]  /*4aa0*/  BPT.TRAP 0x1 ;  /* 0x000000040000795c */ /* 0x000fea0000300000 */
.L_x_48:
[----:B------:R-:W-:Y:S01]  /*4ab0*/  UIADD3 UR4, UPT, UPT, UR4, 0x170, URZ ;  /* 0x0000017004047890 */ /* 0x000fe2000fffe0ff */
[----:B---3--:R-:W-:Y:S01]  /*4ac0*/  ISETP.NE.AND P0, PT, R0, RZ, PT ;  /* 0x000000ff0000720c */ /* 0x008fe20003f05270 */
[----:B------:R-:W-:Y:S01]  /*4ad0*/  UIADD3 UR23, UPT, UPT, UR23, 0x1, URZ ;  /* 0x0000000117177890 */ /* 0x000fe2000fffe0ff */
[----:B------:R-:W-:Y:S01]  /*4ae0*/  PLOP3.LUT P4, PT, PT, PT, PT, 0x80, 0x8 ;  /* 0x000000000008781c */ /* 0x000fe20003f8f070 */
[----:B------:R-:W-:Y:S02]  /*4af0*/  UPRMT UR4, UR21, 0x654, UR4 ;  /* 0x0000065415047896 */ /* 0x000fe40008000004 */
[----:B------:R-:W-:-:S04]  /*4b00*/  UISETP.NE.AND UP0, UPT, UR23, 0x8, UPT ;  /* 0x000000081700788c */ /* 0x000fc8000bf05270 */
[----:B------:R-:W-:-:S03]  /*4b10*/  USEL UR23, UR23, URZ, UP0 ;  /* 0x000000ff17177287 */ /* 0x000fc60008000000 */
[----:B------:R-:W-:Y:S01]  /*4b20*/  SYNCS.ARRIVE.TRANS64.RED.A1T0 RZ, [UR4], RZ ;  /* 0x000000ffffff79a7 */ /* 0x000fe20008100404 */
[----:B------:R-:W-:-:S06]  /*4b30*/  USEL UR4, URZ, 0x1, UP0 ;  /* 0x00000001ff047887 */ /* 0x000fcc0008000000 */
[----:B------:R-:W-:Y:S01]  /*4b40*/  LOP3.LUT R14, R14, UR4, RZ, 0x3c, !PT ;  /* 0x000000040e0e7c12 */ /* 0x000fe2000f8e3cff */
[----:B------:R-:W-:Y:S06]  /*4b50*/  @P0 BRA `(.L_x_49) ;  /* 0xffffffec00440947 */ /* 0x000fec000383ffff */
[----:B------:R-:W-:Y:S01]  /*4b60*/  UIADD3 UR20, UPT, UPT, UR20, 0x10, URZ ;  /* 0x0000001014147890 */ /* 0x000fe2000fffe0ff */
[----:B------:R-:W-:-:S03]  /*4b70*/  SHF.L.U32 R3, R17, 0x1f, RZ ;  /* 0x0000001f11037819 */ /* 0x000fc600000006ff */
[----:B------:R-:W-:-:S09]  /*4b80*/  ULEA UR4, UR22, UR20, 0x3 ;  /* 0x0000001416047291 */ /* 0x000fd2000f8e18ff */
[----:B------:R-:W1:Y:S02]  /*4b90*/  SYNCS.PHASECHK.TRANS64.TRYWAIT P0, [UR4], R3 ;  /* 0x00000003ff0075a7 */ /* 0x000e640008001104 */
[----:B-1----:R-:W-:Y:S05]  /*4ba0*/  @!P0 BRA `(.L_x_50) ;  /* 0x000000f000348947 */ /* 0x002fea0003800000 */
.L_x_238:
[----:B------:R-:W-:-:S04]  /*4bb0*/  UIADD3 UR5, UPT, UPT, UR22, 0x1, URZ ;  /* 0x0000000116057890 */ /* 0x000fc8000fffe0ff */
[----:B------:R-:W-:-:S04]  /*4bc0*/  UISETP.NE.AND UP0, UPT, UR5, 0x2, UPT ;  /* 0x000000020500788c */ /* 0x000fc8000bf05270 */
[----:B------:R-:W-:Y:S02]  /*4bd0*/  USEL UR4, URZ, 0x1, UP0 ;  /* 0x00000001ff047887 */ /* 0x000fe40008000000 */
[----:B------:R-:W-:-:S04]  /*4be0*/  USEL UR5, UR5, URZ, UP0 ;  /* 0x000000ff05057287 */ /* 0x000fc80008000000 */
[----:B------:R-:W-:Y:S01]  /*4bf0*/  LOP3.LUT R17, R17, UR4, RZ, 0x3c, !PT ;  /* 0x0000000411117c12 */ /* 0x000fe2000f8e3cff */
[----:B------:R-:W-:-:S12]  /*4c00*/  ULEA UR5, UR5, UR20, 0x3 ;  /* 0x0000001405057291 */ /* 0x000fd8000f8e18ff */
.L_x_51:
[----:B-1----:R-:W-:Y:S02]  /*4c10*/  SHF.L.U32 R3, R17, 0x1f, RZ ;  /* 0x0000001f11037819 */ /* 0x002fe400000006ff */
[----:B------:R-:W-:-:S04]  /*4c20*/  MOV R0, UR5 ;  /* 0x0000000500007c02 */ /* 0x000fc80008000f00 */
[----:B------:R1:W2:Y:S03]  /*4c30*/  SYNCS.PHASECHK.TRANS64.TRYWAIT P0, [R0+URZ], R3 ;  /* 0x00000003000075a7 */ /* 0x0002a600080011ff */
[----:B--2---:R-:W-:Y:S05]  /*4c40*/  @!P0 NANOSLEEP.SYNCS 0x989680 ;  /* 0x009896800000895d */ /* 0x004fea0003900000 */
[----:B------:R-:W2:Y:S02]  /*4c50*/  @!P0 SYNCS.PHASECHK.TRANS64 P0, [R0+URZ], R3 ;  /* 0x00000003000085a7 */ /* 0x000ea400080010ff */
[----:B--2---:R-:W-:Y:S05]  /*4c60*/  @P0 EXIT ;  /* 0x000000000000094d */ /* 0x004fea0003800000 */
[----:B------:R-:W-:Y:S05]  /*4c70*/  BRA `(.L_x_51) ;  /* 0xfffffffc00e47947 */ /* 0x000fea000383ffff */
.L_x_25:
[----:B------:R-:W-:-:S04]  /*4c80*/  UISETP.LT.U32.AND UP0, UPT, UR37, 0x9, UPT ;  /* 0x000000092500788c */ /* 0x000fc8000bf01070 */
[----:B------:R-:W-:-:S04]  /*4c90*/  USEL UR4, UR37, 0x9, UP0 ;  /* 0x0000000925047887 */ /* 0x000fc80008000000 */
[----:B------:R-:W-:-:S12]  /*4ca0*/  USHF.L.U32 UR4, UR4, 0x2, URZ ;  /* 0x0000000204047899 */ /* 0x000fd800080006ff */
[----:B------:R-:W3:Y:S02]  /*4cb0*/  LDCU UR6, c[0x2][UR4] ;  /* 0x00800000040677ac */ /* 0x000ee40008000800 */
[----:B---3--:R-:W-:-:S10]  /*4cc0*/  USHF.R.S32.HI UR7, URZ, 0x1f, UR6 ;  /* 0x0000001fff077899 */ /* 0x008fd40008011406 */
.L_x_280:
[----:B--2---:R-:W-:Y:S05]  /*4cd0*/  BRXU UR6 -0x4ce0                                                                                                                                                                                                                                                                                                                                                                                                                                                                                                                                                                                                                                                                                                                                                                                                                                                                                                                                                                                                                                                                                                                                                                                                                                                                                                                                                                  (*"BRANCH_TARGETS .L_x_281,.L_x_282,.L_x_289"*) ;  /* 0xffffffb006c87958 */ /* 0x004fea000b83ffff */
.L_x_282:
[----:B------:R-:W-:-:S09]  /*4ce0*/  UISETP.NE.AND UP0, UPT, UR37, 0x1, UPT ;  /* 0x000000012500788c */ /* 0x000fd2000bf05270 */
[----:B------:R-:W-:Y:S05]  /*4cf0*/  BRA.U UP0, `(.L_x_52) ;  /* 0x0000003900447547 */ /* 0x000fea000b800000 */
[----:B------:R-:W-:-:S08]  /*4d00*/  NOP ;  /* 0x0000000000007918 */ /* 0x000fd00000000000 */
[----:B-1--45:R-:W1:-:S00]  /*4d10*/  USETMAXREG.DEALLOC.CTAPOOL 0x88 ;  /* 0x00000088000079c8 */ /* 0x032e4000080e0500 */
[----:B------:R-:W2:Y:S01]  /*4d20*/  LDCU.64 UR14, c[0x0][0xba0] ;  /* 0x00017400ff0e77ac */ /* 0x000ea20008000a00 */
[----:B-1----:R-:W-:Y:S01]  /*4d30*/  HFMA2 R8, -RZ, RZ, 0, 5.9604644775390625e-08 ;  /* 0x00000001ff087431 */ /* 0x002fe200000001ff */
[----:B------:R-:W-:Y:S01]  /*4d40*/  PRMT R10, RZ, 0x7610, R10 ;  /* 0x00007610ff0a7816 */ /* 0x000fe2000000000a */
[----:B------:R-:W1:Y:S01]  /*4d50*/  LDCU.64 UR12, c[0x0][0xbb8] ;  /* 0x00017700ff0c77ac */ /* 0x000e620008000a00 */
[----:B------:R-:W3:Y:S01]  /*4d60*/  LDCU UR4, c[0x0][0xbdc] ;  /* 0x00017b80ff0477ac */ /* 0x000ee20008000800 */
[----:B------:R-:W4:Y:S01]  /*4d70*/  LDCU UR18, c[0x0][0xb80] ;  /* 0x00017000ff1277ac */ /* 0x000f220008000800 */
[----:B------:R-:W-:Y:S01]  /*4d80*/  UMOV UR5, 0xffffffff ;  /* 0xffffffff00057882 */ /* 0x000fe20000000000 */
[----:B------:R-:W-:Y:S01]  /*4d90*/  UMOV UR19, URZ ;  /* 0x000000ff00137c82 */ /* 0x000fe20008000000 */
[----:B--2---:R-:W-:-:S04]  /*4da0*/  UIADD3 UR16, UP0, UPT, UR14, -0x1, URZ ;  /* 0xffffffff0e107890 */ /* 0x004fc8000ff1e0ff */
[----:B------:R-:W-:Y:S02]  /*4db0*/  UIADD3.X UR15, UPT, UPT, UR15, -0x1, URZ, UP0, !UPT ;  /* 0xffffffff0f0f7890 */ /* 0x000fe400087fe4ff */
[----:B-1----:R-:W-:Y:S02]  /*4dc0*/  UIADD3 UR14, UP0, UPT, UR12, -0x1, URZ ;  /* 0xffffffff0c0e7890 */ /* 0x002fe4000ff1e0ff */
[----:B---3--:R-:W-:Y:S02]  /*4dd0*/  USHF.L.U32 UR4, UR5, UR4, URZ ;  /* 0x0000000405047299 */ /* 0x008fe400080006ff */
[----:B------:R-:W-:Y:S02]  /*4de0*/  UIADD3.X UR13, UPT, UPT, UR13, -0x1, URZ, UP0, !UPT ;  /* 0xffffffff0d0d7890 */ /* 0x000fe400087fe4ff */
[----:B----4-:R-:W-:Y:S02]  /*4df0*/  UIADD3 UR18, UPT, UPT, UR18, -0x1, URZ ;  /* 0xffffffff12127890 */ /* 0x010fe4000fffe0ff */
[----:B------:R-:W-:-:S12]  /*4e00*/  ULOP3.LUT UR12, URZ, UR4, URZ, 0x33, !UPT ;  /* 0x00000004ff0c7292 */ /* 0x000fd8000f8e33ff */
.L_x_69:
[----:B------:R-:W1:Y:S01]  /*4e10*/  LDC.64 R2, c[0x0][0xbd0] ;  /* 0x0002f400ff027b82 */ /* 0x000e620000000a00 */
[----:B------:R-:W-:Y:S01]  /*4e20*/  UIADD3 UR30, UP0, UPT, UR30, UR34, URZ ;  /* 0x000000221e1e7290 */ /* 0x000fe2000ff1e0ff */
[----:B------:R-:W-:Y:S01]  /*4e30*/  ISETP.NE.AND P1, PT, RZ, UR17, PT ;  /* 0x00000011ff007c0c */ /* 0x000fe2000bf25270 */
[----:B------:R-:W-:Y:S01]  /*4e40*/  IMAD.MOV.U32 R17, RZ, RZ, -0x1 ;  /* 0xffffffffff117424 */ /* 0x000fe200078e00ff */
[----:B------:R-:W-:Y:S01]  /*4e50*/  PLOP3.LUT P2, PT, PT, PT, PT, 0x80, 0x8 ;  /* 0x000000000008781c */ /* 0x000fe20003f4f070 */
[----:B------:R-:W-:Y:S01]  /*4e60*/  UIADD3.X UR25, UPT, UPT, UR25, UR31, URZ, UP0, !UPT ;  /* 0x0000001f19197290 */ /* 0x000fe200087fe4ff */
[----:B------:R-:W-:Y:S02]  /*4e70*/  IMAD.MOV.U32 R9, RZ, RZ, -0x1 ;  /* 0xffffffffff097424 */ /* 0x000fe400078e00ff */
[----:B------:R-:W-:Y:S02]  /*4e80*/  P2R R11, PR, RZ, 0x4 ;  /* 0x00000004ff0b7803 */ /* 0x000fe40000000000 */
[----:B-1----:R-:W-:Y:S01]  /*4e90*/  ISETP.LE.U32.AND P0, PT, R2, UR30, PT ;  /* 0x0000001e02007c0c */ /* 0x002fe2000bf03070 */
[----:B------:R-:W-:-:S05]  /*4ea0*/  IMAD.U32 R2, RZ, RZ, UR25 ;  /* 0x00000019ff027e24 */ /* 0x000fca000f8e00ff */
[----:B------:R-:W-:Y:S01]  /*4eb0*/  ISETP.GE.U32.AND.EX P0, PT, R2, R3, PT, P0 ;  /* 0x000000030200720c */ /* 0x000fe20003f06100 */
[----:B------:R-:W-:Y:S02]  /*4ec0*/  IMAD.MOV.U32 R3, RZ, RZ, RZ ;  /* 0x000000ffff037224 */ /* 0x000fe400078e00ff */
[----:B------:R-:W-:-:S10]  /*4ed0*/  IMAD.MOV.U32 R2, RZ, RZ, -0x1 ;  /* 0xffffffffff027424 */ /* 0x000fd400078e00ff */
[----:B----45:R-:W-:Y:S05]  /*4ee0*/  @P0 BRA P1, `(.L_x_53) ;  /* 0x0000001800080947 */ /* 0x030fea0000800000 */
[----:B------:R-:W-:Y:S01]  /*4ef0*/  IADD3 R15, P1, PT, R18, UR41, RZ ;  /* 0x00000029120f7c10 */ /* 0x000fe2000ff3e0ff */
[----:B------:R-:W-:-:S03]  /*4f00*/  IMAD.U32 R9, RZ, RZ, UR25 ;  /* 0x00000019ff097e24 */ /* 0x000fc6000f8e00ff */
[----:B------:R-:W-:Y:S02]  /*4f10*/  ISETP.LE.U32.AND P0, PT, R15, UR30, PT ;  /* 0x0000001e0f007c0c */ /* 0x000fe4000bf03070 */
[----:B------:R-:W-:-:S04]  /*4f20*/  IADD3.X R20, PT, PT, R19, UR40, RZ, P1, !PT ;  /* 0x0000002813147c10 */ /* 0x000fc80008ffe4ff */
[----:B------:R-:W-:-:S13]  /*4f30*/  ISETP.GE.U32.AND.EX P0, PT, R9, R20, PT, P0 ;  /* 0x000000140900720c */ /* 0x000fda0003f06100 */
[----:B------:R-:W-:Y:S05]  /*4f40*/  @!P0 BRA `(.L_x_54) ;  /* 0x0000001000ec8947 */ /* 0x000fea0003800000 */
[----:B------:R-:W1:Y:S01]  /*4f50*/  LDCU UR20, c[0x0][0xbe8] ;  /* 0x00017d00ff1477ac */ /* 0x000e620008000800 */
[----:B------:R-:W-:Y:S01]  /*4f60*/  IMAD.IADD R23, R7, 0x1, R14 ;  /* 0x0000000107177824 */ /* 0x000fe200078e020e */
[----:B------:R-:W-:Y:S01]  /*4f70*/  MOV R14, R5 ;  /* 0x00000005000e7202 */ /* 0x000fe20000000f00 */
[----:B------:R-:W-:Y:S02]  /*4f80*/  IMAD.MOV.U32 R17, RZ, RZ, R6 ;  /* 0x000000ffff117224 */ /* 0x000fe400078e0006 */
[----:B------:R-:W-:-:S05]  /*4f90*/  VIADD R9, R23, 0x20 ;  /* 0x0000002017097836 */ /* 0x000fca0000000000 */
[----:B-1----:R-:W-:-:S13]  /*4fa0*/  ISETP.GE.AND P0, PT, R9, UR20, PT ;  /* 0x0000001409007c0c */ /* 0x002fda000bf06270 */
[----:B------:R-:W1:Y:S01]  /*4fb0*/  @!P0 LDC.64 R20, c[0x0][0xbf0] ;  /* 0x0002fc00ff148b82 */ /* 0x000e620000000a00 */
[----:B------:R-:W-:Y:S01]  /*4fc0*/  BSSY.RECONVERGENT B0, `(.L_x_55) ;  /* 0x0000062000007945 */ /* 0x000fe20003800200 */
[----:B------:R-:W-:Y:S01]  /*4fd0*/  HFMA2 R15, -RZ, RZ, 0, 0 ;  /* 0x00000000ff0f7431 */ /* 0x000fe200000001ff */
[----:B------:R-:W-:Y:S01]  /*4fe0*/  MOV R18, 0x7fffffff ;  /* 0x7fffffff00127802 */ /* 0x000fe20000000f00 */
[----:B-1----:R-:W-:-:S05]  /*4ff0*/  @!P0 IMAD.WIDE R20, R23, 0xc, R20 ;  /* 0x0000000c17148825 */ /* 0x002fca00078e0214 */
[----:B------:R1:W5:Y:S04]  /*5000*/  @!P0 LDG.E R5, desc[UR50][R20.64+0x180] ;  /* 0x0001803214058981 */ /* 0x000368000c1e1900 */
[----:B------:R1:W5:Y:S01]  /*5010*/  @!P0 LDG.E R6, desc[UR50][R20.64+0x184] ;  /* 0x0001843214068981 */ /* 0x000362000c1e1900 */
[----:B------:R-:W-:-:S13]  /*5020*/  ISETP.GE.AND P0, PT, R23, UR20, PT ;  /* 0x0000001417007c0c */ /* 0x000fda000bf06270 */
[----:B------:R-:W-:Y:S05]  /*5030*/  @P0 BRA `(.L_x_56) ;  /* 0x0000000400680947 */ /* 0x000fea0003800000 */
[----:B------:R-:W-:Y:S01]  /*5040*/  IABS R13, R4 ;  /* 0x00000004000d7213 */ /* 0x000fe20000000000 */
[----:B------:R-:W2:Y:S01]  /*5050*/  LDCU.128 UR4, c[0x0][0xbc0] ;  /* 0x00017800ff0477ac */ /* 0x000ea20008000c00 */
[----:B------:R-:W-:Y:S02]  /*5060*/  IABS R12, R0 ;  /* 0x00000000000c7213 */ /* 0x000fe40000000000 */
[----:B------:R-:W3:Y:S01]  /*5070*/  I2F.RP R24, R13 ;  /* 0x0000000d00187306 */ /* 0x000ee20000209400 */
[----:B------:R-:W4:Y:S01]  /*5080*/  LDCU.64 UR8, c[0x0][0xbb0] ;  /* 0x00017600ff0877ac */ /* 0x000f220008000a00 */
[C---:B-1----:R-:W-:Y:S02]  /*5090*/  IADD3 R20, P2, PT, R17.reuse, UR14, RZ ;  /* 0x0000000e11147c10 */ /* 0x042fe4000ff5e0ff */
[----:B------:R-:W-:Y:S01]  /*50a0*/  IADD3 R15, P0, PT, R14, UR16, RZ ;  /* 0x000000100e0f7c10 */ /* 0x000fe2000ff1e0ff */
[----:B------:R-:W1:Y:S01]  /*50b0*/  LDCU.64 UR10, c[0x0][0xba8] ;  /* 0x00017500ff0a77ac */ /* 0x000e620008000a00 */
[----:B------:R-:W-:-:S02]  /*50c0*/  LEA.HI.X.SX32 R19, R17, UR13, 0x1, P2 ;  /* 0x0000000d11137c11 */ /* 0x000fc400090f0eff */
[----:B------:R-:W1:Y:S01]  /*50d0*/  I2F.RP R9, R12 ;  /* 0x0000000c00097306 */ /* 0x000e620000209400 */
[----:B------:R-:W-:Y:S02]  /*50e0*/  LEA.HI.X.SX32 R14, R14, UR15, 0x1, P0 ;  /* 0x0000000f0e0e7c11 */ /* 0x000fe400080f0eff */
[----:B--2---:R-:W-:-:S05]  /*50f0*/  IADD3 R22, P1, PT, R20, UR7, RZ ;  /* 0x0000000714167c10 */ /* 0x004fca000ff3e0ff */
[----:B---3--:R-:W2:Y:S01]  /*5100*/  MUFU.RCP R24, R24 ;  /* 0x0000001800187308 */ /* 0x008ea20000001000 */
[----:B----4-:R-:W-:Y:S01]  /*5110*/  IADD3 R18, P0, PT, R15, UR9, RZ ;  /* 0x000000090f127c10 */ /* 0x010fe2000ff1e0ff */
[----:B------:R-:W-:Y:S02]  /*5120*/  IMAD.X R21, RZ, RZ, R19, P1 ;  /* 0x000000ffff157224 */ /* 0x000fe400008e0613 */
[----:B------:R-:W-:-:S04]  /*5130*/  IMAD.WIDE.U32 R36, R22, UR4, RZ ;  /* 0x0000000416247c25 */ /* 0x000fc8000f8e00ff */
[----:B-1----:R-:W1:Y:S01]  /*5140*/  MUFU.RCP R9, R9 ;  /* 0x0000000900097308 */ /* 0x002e620000001000 */
[----:B------:R-:W-:Y:S02]  /*5150*/  IMAD.X R17, RZ, RZ, R14, P0 ;  /* 0x000000ffff117224 */ /* 0x000fe400000e060e */
[----:B------:R-:W-:-:S04]  /*5160*/  IMAD.WIDE.U32 R26, R21, UR4, RZ ;  /* 0x00000004151a7c25 */ /* 0x000fc8000f8e00ff */
[----:B------:R-:W-:-:S04]  /*5170*/  IMAD.WIDE.U32 R28, R17, UR10, RZ ;  /* 0x0000000a111c7c25 */ /* 0x000fc8000f8e00ff */
[----:B--2---:R-:W-:Y:S02]  /*5180*/  VIADD R24, R24, 0xffffffe ;  /* 0x0ffffffe18187836 */ /* 0x004fe40000000000 */
[----:B------:R-:W-:Y:S02]  /*5190*/  IMAD.WIDE.U32 R26, P0, R22, UR5, R26 ;  /* 0x00000005161a7c25 */ /* 0x000fe4000f80001a */
[----:B------:R-:W2:Y:S02]  /*51a0*/  F2I.FTZ.U32.TRUNC.NTZ R25, R24 ;  /* 0x0000001800197305 */ /* 0x000ea4000021f000 */
[----:B------:R-:W-:Y:S01]  /*51b0*/  IMAD.WIDE.U32 R28, P1, R18, UR11, R28 ;  /* 0x0000000b121c7c25 */ /* 0x000fe2000f82001c */
[----:B------:R-:W-:-:S03]  /*51c0*/  IADD3 RZ, P2, PT, R37, R26, RZ ;  /* 0x0000001a25ff7210 */ /* 0x000fc60007f5e0ff */
[----:B------:R-:W-:-:S04]  /*51d0*/  IMAD.WIDE.U32 R34, R18, UR10, RZ ;  /* 0x0000000a12227c25 */ /* 0x000fc8000f8e00ff */
[----:B-1----:R-:W-:Y:S02]  /*51e0*/  VIADD R9, R9, 0xffffffe ;  /* 0x0ffffffe09097836 */ /* 0x002fe40000000000 */
[----:B------:R-:W-:Y:S01]  /*51f0*/  IMAD.X R33, RZ, RZ, RZ, P1 ;  /* 0x000000ffff217224 */ /* 0x000fe200008e06ff */
[----:B------:R-:W-:Y:S01]  /*5200*/  IADD3 RZ, P1, PT, R35, R28, RZ ;  /* 0x0000001c23ff7210 */ /* 0x000fe20007f3e0ff */
[----:B------:R-:W-:Y:S02]  /*5210*/  IMAD.MOV.U32 R30, RZ, RZ, R27 ;  /* 0x000000ffff1e7224 */ /* 0x000fe400078e001b */
[----:B------:R-:W1:Y:S01]  /*5220*/  F2I.FTZ.U32.TRUNC.NTZ R27, R9 ;  /* 0x00000009001b7305 */ /* 0x000e62000021f000 */
[----:B------:R-:W-:Y:S02]  /*5230*/  IMAD.MOV.U32 R32, RZ, RZ, R29 ;  /* 0x000000ffff207224 */ /* 0x000fe400078e001d */
[----:B------:R-:W-:Y:S01]  /*5240*/  IMAD.X R31, RZ, RZ, RZ, P0 ;  /* 0x000000ffff1f7224 */ /* 0x000fe200000e06ff */
[----:B------:R-:W-:Y:S01]  /*5250*/  ISETP.NE.U32.AND P0, PT, RZ, UR10, PT ;  /* 0x0000000aff007c0c */ /* 0x000fe2000bf05070 */
[----:B------:R-:W-:Y:S01]  /*5260*/  IMAD.WIDE.U32.X R32, R17, UR11, R32, P1 ;  /* 0x0000000b11207c25 */ /* 0x000fe200088e0420 */
[----:B------:R-:W-:-:S02]  /*5270*/  ISETP.NE.U32.AND P1, PT, RZ, UR4, PT ;  /* 0x00000004ff007c0c */ /* 0x000fc4000bf25070 */
[----:B------:R-:W-:Y:S01]  /*5280*/  ISETP.NE.AND.EX P0, PT, RZ, UR11, PT, P0 ;  /* 0x0000000bff007c0c */ /* 0x000fe2000bf05300 */
[----:B--2---:R-:W-:Y:S01]  /*5290*/  IMAD.MOV R18, RZ, RZ, -R25 ;  /* 0x000000ffff127224 */ /* 0x004fe200078e0a19 */
[----:B------:R-:W-:Y:S01]  /*52a0*/  ISETP.NE.AND.EX P1, PT, RZ, UR5, PT, P1 ;  /* 0x00000005ff007c0c */ /* 0x000fe2000bf25310 */
[----:B------:R-:W-:Y:S01]  /*52b0*/  IMAD.WIDE.U32.X R30, R21, UR5, R30, P2 ;  /* 0x00000005151e7c25 */ /* 0x000fe200090e041e */
[----:B------:R-:W-:Y:S02]  /*52c0*/  SEL R15, R15, R32, !P0 ;  /* 0x000000200f0f7207 */ /* 0x000fe40004000000 */
[----:B------:R-:W-:Y:S01]  /*52d0*/  SEL R14, R14, R33, !P0 ;  /* 0x000000210e0e7207 */ /* 0x000fe20004000000 */
[----:B------:R-:W-:Y:S01]  /*52e0*/  IMAD R17, R18, R13, RZ ;  /* 0x0000000d12117224 */ /* 0x000fe200078e02ff */
[----:B------:R-:W-:Y:S01]  /*52f0*/  SEL R20, R20, R30, !P1 ;  /* 0x0000001e14147207 */ /* 0x000fe20004800000 */
[----:B------:R-:W-:Y:S01]  /*5300*/  IMAD.MOV.U32 R24, RZ, RZ, RZ ;  /* 0x000000ffff187224 */ /* 0x000fe200078e00ff */
[----:B------:R-:W-:Y:S01]  /*5310*/  SEL R19, R19, R31, !P1 ;  /* 0x0000001f13137207 */ /* 0x000fe20004800000 */
[----:B-1----:R-:W-:Y:S01]  /*5320*/  IMAD.MOV R9, RZ, RZ, -R27 ;  /* 0x000000ffff097224 */ /* 0x002fe200078e0a1b */
[----:B------:R-:W-:Y:S01]  /*5330*/  SHF.R.U64 R21, R15, UR8, R14 ;  /* 0x000000080f157c19 */ /* 0x000fe2000800120e */
[----:B------:R-:W-:Y:S01]  /*5340*/  IMAD.HI.U32 R17, R25, R17, R24 ;  /* 0x0000001119117227 */ /* 0x000fe200078e0018 */
[----:B------:R-:W-:-:S02]  /*5350*/  SHF.R.U64 R25, R20, UR6, R19 ;  /* 0x0000000614197c19 */ /* 0x000fc40008001213 */
[----:B------:R-:W-:Y:S01]  /*5360*/  IADD3 R21, PT, PT, R4, -0x1, R21 ;  /* 0xffffffff04157810 */ /* 0x000fe20007ffe015 */
[----:B------:R-:W-:Y:S01]  /*5370*/  IMAD.MOV.U32 R19, RZ, RZ, R9 ;  /* 0x000000ffff137224 */ /* 0x000fe200078e0009 */
[----:B------:R-:W-:Y:S01]  /*5380*/  IABS R15, R4 ;  /* 0x00000004000f7213 */ /* 0x000fe20000000000 */
[----:B------:R-:W-:Y:S01]  /*5390*/  IMAD.MOV.U32 R26, RZ, RZ, RZ ;  /* 0x000000ffff1a7224 */ /* 0x000fe200078e00ff */
[----:B------:R-:W-:Y:S01]  /*53a0*/  IADD3 R20, PT, PT, R0, -0x1, R25 ;  /* 0xffffffff00147810 */ /* 0x000fe20007ffe019 */
[----:B------:R-:W-:Y:S01]  /*53b0*/  IMAD R19, R19, R12, RZ ;  /* 0x0000000c13137224 */ /* 0x000fe200078e02ff */
[----:B------:R-:W-:Y:S01]  /*53c0*/  IABS R18, R21 ;  /* 0x0000001500127213 */ /* 0x000fe20000000000 */
[----:B------:R-:W-:Y:S01]  /*53d0*/  IMAD.MOV R15, RZ, RZ, -R15 ;  /* 0x000000ffff0f7224 */ /* 0x000fe200078e0a0f */
[----:B------:R-:W-:Y:S01]  /*53e0*/  IABS R9, R0 ;  /* 0x0000000000097213 */ /* 0x000fe20000000000 */
[----:B------:R-:W-:Y:S01]  /*53f0*/  IMAD.HI.U32 R19, R27, R19, R26 ;  /* 0x000000131b137227 */ /* 0x000fe200078e001a */
[----:B------:R-:W-:-:S02]  /*5400*/  IABS R14, R20 ;  /* 0x00000014000e7213 */ /* 0x000fc40000000000 */
[----:B------:R-:W-:Y:S01]  /*5410*/  ISETP.GE.AND P4, PT, R21, RZ, PT ;  /* 0x000000ff1500720c */ /* 0x000fe20003f86270 */
[----:B------:R-:W-:Y:S01]  /*5420*/  IMAD.HI.U32 R17, R17, R18, RZ ;  /* 0x0000001211117227 */ /* 0x000fe200078e00ff */
[----:B------:R-:W-:-:S03]  /*5430*/  ISETP.GE.AND P2, PT, R20, RZ, PT ;  /* 0x000000ff1400720c */ /* 0x000fc60003f46270 */
[----:B------:R-:W-:Y:S02]  /*5440*/  IMAD.MOV R9, RZ, RZ, -R9 ;  /* 0x000000ffff097224 */ /* 0x000fe400078e0a09 */
[----:B------:R-:W-:-:S04]  /*5450*/  IMAD.HI.U32 R19, R19, R14, RZ ;  /* 0x0000000e13137227 */ /* 0x000fc800078e00ff */
[----:B------:R-:W-:Y:S02]  /*5460*/  IMAD R18, R17, R15, R18 ;  /* 0x0000000f11127224 */ /* 0x000fe400078e0212 */
[----:B------:R-:W-:Y:S02]  /*5470*/  IMAD R19, R19, R9, R14 ;  /* 0x0000000913137224 */ /* 0x000fe400078e020e */
[----:B------:R-:W1:Y:S01]  /*5480*/  LDC R9, c[0x0][0xbe0] ;  /* 0x0002f800ff097b82 */ /* 0x000e620000000800 */
[----:B------:R-:W-:Y:S02]  /*5490*/  ISETP.GT.U32.AND P1, PT, R13, R18, PT ;  /* 0x000000120d00720c */ /* 0x000fe40003f24070 */
[----:B------:R-:W-:-:S11]  /*54a0*/  ISETP.GT.U32.AND P0, PT, R12, R19, PT ;  /* 0x000000130c00720c */ /* 0x000fd60003f04070 */
[----:B------:R-:W-:Y:S01]  /*54b0*/  @!P1 IMAD.IADD R18, R18, 0x1, -R13 ;  /* 0x0000000112129824 */ /* 0x000fe200078e0a0d */
[----:B------:R-:W-:Y:S01]  /*54c0*/  ISETP.NE.AND P1, PT, RZ, UR33, PT ;  /* 0x00000021ff007c0c */ /* 0x000fe2000bf25270 */
[----:B------:R-:W-:-:S03]  /*54d0*/  @!P0 IMAD.IADD R19, R19, 0x1, -R12 ;  /* 0x0000000113138824 */ /* 0x000fc600078e0a0c */
[----:B------:R-:W-:Y:S02]  /*54e0*/  ISETP.GT.U32.AND P0, PT, R13, R18, PT ;  /* 0x000000120d00720c */ /* 0x000fe40003f04070 */
[----:B------:R-:W-:-:S11]  /*54f0*/  ISETP.GT.U32.AND P3, PT, R12, R19, PT ;  /* 0x000000130c00720c */ /* 0x000fd60003f64070 */
[----:B------:R-:W-:Y:S01]  /*5500*/  @!P0 IMAD.IADD R18, R18, 0x1, -R13 ;  /* 0x0000000112128824 */ /* 0x000fe200078e0a0d */
[----:B------:R-:W-:Y:S01]  /*5510*/  ISETP.NE.AND P0, PT, RZ, UR32, PT ;  /* 0x00000020ff007c0c */ /* 0x000fe2000bf05270 */
[----:B------:R-:W-:Y:S02]  /*5520*/  @!P3 IMAD.IADD R19, R19, 0x1, -R12 ;  /* 0x000000011313b824 */ /* 0x000fe400078e0a0c */
[----:B------:R-:W-:Y:S01]  /*5530*/  @!P4 IMAD.MOV R18, RZ, RZ, -R18 ;  /* 0x000000ffff12c224 */ /* 0x000fe200078e0a12 */
[----:B------:R-:W-:Y:S01]  /*5540*/  @!P1 LOP3.LUT R18, RZ, UR33, RZ, 0x33, !PT ;  /* 0x00000021ff129c12 */ /* 0x000fe2000f8e33ff */
[----:B------:R-:W-:-:S04]  /*5550*/  @!P2 IMAD.MOV R19, RZ, RZ, -R19 ;  /* 0x000000ffff13a224 */ /* 0x000fc800078e0a13 */
[----:B------:R-:W-:-:S04]  /*5560*/  IMAD.IADD R21, R21, 0x1, -R18 ;  /* 0x0000000115157824 */ /* 0x000fc800078e0a12 */
[----:B------:R-:W-:Y:S02]  /*5570*/  @!P0 LOP3.LUT R19, RZ, UR32, RZ, 0x33, !PT ;  /* 0x00000020ff138c12 */ /* 0x000fe4000f8e33ff */
[----:B-1----:R-:W-:-:S03]  /*5580*/  ISETP.NE.AND P0, PT, R9, 0x1, PT ;  /* 0x000000010900780c */ /* 0x002fc60003f05270 */
[----:B------:R-:W-:-:S04]  /*5590*/  IMAD.IADD R12, R20, 0x1, -R19 ;  /* 0x00000001140c7824 */ /* 0x000fc800078e0a13 */
[----:B------:R-:W-:Y:S01]  /*55a0*/  IMAD R18, R21, R12, RZ ;  /* 0x0000000c15127224 */ /* 0x000fe200078e02ff */
[----:B------:R-:W-:-:S04]  /*55b0*/  SEL R12, R12, R21, !P0 ;  /* 0x000000150c0c7207 */ /* 0x000fc80004000000 */
[----:B------:R-:W-:Y:S02]  /*55c0*/  SHF.R.S32.HI R15, RZ, 0x1f, R18 ;  /* 0x0000001fff0f7819 */ /* 0x000fe40000011412 */
[----:B------:R-:W-:Y:S02]  /*55d0*/  SHF.R.S32.HI R13, RZ, 0x1f, R12 ;  /* 0x0000001fff0d7819 */ /* 0x000fe4000001140c */
.L_x_56:
[----:B------:R-:W-:Y:S05]  /*55e0*/  BSYNC.RECONVERGENT B0 ;  /* 0x0000000000007941 */ /* 0x000fea0003800200 */
.L_x_55:
[----:B------:R-:W2:Y:S01]  /*55f0*/  SHFL.UP PT, R9, R18, 0x1, RZ ;  /* 0x0420000012097989 */ /* 0x000ea200000e00ff */
[C---:B------:R-:W-:Y:S02]  /*5600*/  ISETP.NE.AND P5, PT, R7.reuse, RZ, PT ;  /* 0x000000ff0700720c */ /* 0x040fe40003fa5270 */
[C---:B------:R-:W-:Y:S01]  /*5610*/  ISETP.GE.U32.AND P4, PT, R7.reuse, 0x2, PT ;  /* 0x000000020700780c */ /* 0x040fe20003f86070 */
[----:B-1----:R-:W1:Y:S01]  /*5620*/  SHFL.UP PT, R20, R15, 0x1, RZ ;  /* 0x042000000f147989 */ /* 0x002e6200000e00ff */
[C---:B------:R-:W-:Y:S02]  /*5630*/  ISETP.GE.U32.AND P1, PT, R7.reuse, 0x4, PT ;  /* 0x000000040700780c */ /* 0x040fe40003f26070 */
[C---:B------:R-:W-:Y:S02]  /*5640*/  ISETP.GE.U32.AND P2, PT, R7.reuse, 0x8, PT ;  /* 0x000000080700780c */ /* 0x040fe40003f46070 */
[----:B------:R-:W-:Y:S02]  /*5650*/  ISETP.GE.U32.AND P3, PT, R7, 0x10, PT ;  /* 0x000000100700780c */ /* 0x000fe40003f66070 */
[----:B--2---:R-:W-:-:S02]  /*5660*/  SEL R9, R9, RZ, P5 ;  /* 0x000000ff09097207 */ /* 0x004fc40002800000 */
[----:B-1----:R-:W-:Y:S02]  /*5670*/  SEL R20, R20, RZ, P5 ;  /* 0x000000ff14147207 */ /* 0x002fe40002800000 */
[----:B------:R-:W-:-:S05]  /*5680*/  IADD3 R14, P0, PT, R9, R18, RZ ;  /* 0x00000012090e7210 */ /* 0x000fca0007f1e0ff */
[----:B------:R-:W-:Y:S01]  /*5690*/  IMAD.X R9, R20, 0x1, R15, P0 ;  /* 0x0000000114097824 */ /* 0x000fe200000e060f */
[----:B------:R-:W1:Y:S04]  /*56a0*/  SHFL.UP PT, R17, R14, 0x2, RZ ;  /* 0x044000000e117989 */ /* 0x000e6800000e00ff */
[----:B------:R-:W2:Y:S01]  /*56b0*/  SHFL.UP PT, R19, R9, 0x2, RZ ;  /* 0x0440000009137989 */ /* 0x000ea200000e00ff */
[----:B-1----:R-:W-:-:S04]  /*56c0*/  SEL R17, R17, RZ, P4 ;  /* 0x000000ff11117207 */ /* 0x002fc80002000000 */
[----:B------:R-:W-:Y:S02]  /*56d0*/  IADD3 R17, P0, PT, R17, R14, RZ ;  /* 0x0000000e11117210 */ /* 0x000fe40007f1e0ff */
[----:B--2---:R-:W-:-:S05]  /*56e0*/  SEL R20, R19, RZ, P4 ;  /* 0x000000ff13147207 */ /* 0x004fca0002000000 */
[----:B------:R-:W-:Y:S02]  /*56f0*/  IMAD.X R19, R20, 0x1, R9, P0 ;  /* 0x0000000114137824 */ /* 0x000fe400000e0609 */
[----:B------:R-:W1:Y:S04]  /*5700*/  SHFL.UP PT, R20, R17, 0x4, RZ ;  /* 0x0480000011147989 */ /* 0x000e6800000e00ff */
[----:B------:R-:W2:Y:S01]  /*5710*/  SHFL.UP PT, R21, R19, 0x4, RZ ;  /* 0x0480000013157989 */ /* 0x000ea200000e00ff */
[----:B-1----:R-:W-:-:S04]  /*5720*/  SEL R20, R20, RZ, P1 ;  /* 0x000000ff14147207 */ /* 0x002fc80000800000 */
[----:B------:R-:W-:Y:S02]  /*5730*/  IADD3 R20, P0, PT, R20, R17, RZ ;  /* 0x0000001114147210 */ /* 0x000fe40007f1e0ff */
[----:B--2---:R-:W-:-:S03]  /*5740*/  SEL R14, R21, RZ, P1 ;  /* 0x000000ff150e7207 */ /* 0x004fc60000800000 */
[----:B------:R-:W1:Y:S02]  /*5750*/  SHFL.UP PT, R21, R20, 0x8, RZ ;  /* 0x0500000014157989 */ /* 0x000e6400000e00ff */
[----:B------:R-:W-:Y:S02]  /*5760*/  IMAD.X R9, R14, 0x1, R19, P0 ;  /* 0x000000010e097824 */ /* 0x000fe400000e0613 */
[----:B------:R-:W-:-:S03]  /*5770*/  IMAD.U32 R19, RZ, RZ, UR25 ;  /* 0x00000019ff137e24 */ /* 0x000fc6000f8e00ff */
        /* <DEDUP_REMOVED lines=10> */
[----:B------:R-:W-:Y:S01]  /*5820*/  IMAD.X R20, R9, 0x1, R22, P0 ;  /* 0x0000000109147824 */ /* 0x000fe200000e0616 */
[----:B------:R-:W-:-:S04]  /*5830*/  IADD3 R9, P0, PT, R17, UR41, RZ ;  /* 0x0000002911097c10 */ /* 0x000fc8000ff1e0ff */
[----:B------:R-:W-:Y:S02]  /*5840*/  IADD3.X R14, PT, PT, R20, UR40, RZ, P0, !PT ;  /* 0x00000028140e7c10 */ /* 0x000fe400087fe4ff */
[----:B------:R-:W-:-:S04]  /*5850*/  ISETP.LE.U32.AND P0, PT, R9, UR30, PT ;  /* 0x0000001e09007c0c */ /* 0x000fc8000bf03070 */
[----:B------:R-:W-:-:S13]  /*5860*/  ISETP.GE.U32.AND.EX P0, PT, R19, R14, PT, P0 ;  /* 0x0000000e1300720c */ /* 0x000fda0003f06100 */
[----:B------:R-:W-:-:S04]  /*5870*/  VOTE.ANY R19, PT, !P0 ;  /* 0x0000000000137806 */ /* 0x000fc800040e0100 */
[----:B------:R-:W-:-:S13]  /*5880*/  ISETP.NE.AND P0, PT, R19, RZ, PT ;  /* 0x000000ff1300720c */ /* 0x000fda0003f05270 */
[----:B------:R-:W-:Y:S05]  /*5890*/  @P0 BRA `(.L_x_57) ;  /* 0x00000008004c0947 */ /* 0x000fea0003800000 */
[----:B------:R-:W1:Y:S01]  /*58a0*/  LDC R15, c[0x0][0xbe0] ;  /* 0x0002f800ff0f7b82 */ /* 0x000e620000000800 */
[----:B------:R-:W2:Y:S01]  /*58b0*/  LDCU UR20, c[0x0][0xbe8] ;  /* 0x00017d00ff1477ac */ /* 0x000ea20008000800 */
[----:B------:R-:W3:Y:S01]  /*58c0*/  LDCU.64 UR10, c[0x0][0xba8] ;  /* 0x00017500ff0a77ac */ /* 0x000ee20008000a00 */
[----:B------:R-:W4:Y:S01]  /*58d0*/  LDCU.64 UR8, c[0x0][0xbb0] ;  /* 0x00017600ff0877ac */ /* 0x000f220008000a00 */
[----:B------:R-:W1:Y:S02]  /*58e0*/  LDCU.128 UR4, c[0x0][0xbc0] ;  /* 0x00017800ff0477ac */ /* 0x000e640008000c00 */
[----:B-1234-:R-:W-:-:S13]  /*58f0*/  ISETP.NE.AND P6, PT, R15, 0x1, PT ;  /* 0x000000010f00780c */ /* 0x01efda0003fc5270 */
.L_x_60:
[C---:B------:R-:W-:Y:S01]  /*5900*/  VIADD R15, R23.reuse, 0x40 ;  /* 0x00000040170f7836 */ /* 0x040fe20000000000 */
[----:B-----5:R-:W-:Y:S01]  /*5910*/  MOV R19, R5 ;  /* 0x0000000500137202 */ /* 0x020fe20000000f00 */
[----:B------:R-:W-:Y:S02]  /*5920*/  VIADD R23, R23, 0x20 ;  /* 0x0000002017177836 */ /* 0x000fe40000000000 */
[----:B------:R-:W-:Y:S01]  /*5930*/  IMAD.MOV.U32 R17, RZ, RZ, R6 ;  /* 0x000000ffff117224 */ /* 0x000fe200078e0006 */
[----:B------:R-:W-:-:S13]  /*5940*/  ISETP.GE.AND P0, PT, R15, UR20, PT ;  /* 0x000000140f007c0c */ /* 0x000fda000bf06270 */
[----:B------:R-:W1:Y:S01]  /*5950*/  @!P0 LDC.64 R20, c[0x0][0xbf0] ;  /* 0x0002fc00ff148b82 */ /* 0x000e620000000a00 */
[----:B------:R-:W2:Y:S01]  /*5960*/  SHFL.IDX PT, R14, R14, 0x1f, 0x1f ;  /* 0x03e01f000e0e7f89 */ /* 0x000ea200000e0000 */
[----:B------:R-:W-:Y:S01]  /*5970*/  BSSY.RECONVERGENT B0, `(.L_x_58) ;  /* 0x000005d000007945 */ /* 0x000fe20003800200 */
[----:B------:R-:W-:Y:S02]  /*5980*/  HFMA2 R15, -RZ, RZ, 0, 0 ;  /* 0x00000000ff0f7431 */ /* 0x000fe400000001ff */
[----:B------:R-:W3:Y:S01]  /*5990*/  SHFL.IDX PT, R9, R9, 0x1f, 0x1f ;  /* 0x03e01f0009097f89 */ /* 0x000ee200000e0000 */
[----:B-1----:R-:W-:-:S05]  /*59a0*/  @!P0 IMAD.WIDE R20, R23, 0xc, R20 ;  /* 0x0000000c17148825 */ /* 0x002fca00078e0214 */
[----:B------:R1:W5:Y:S04]  /*59b0*/  @!P0 LDG.E R5, desc[UR50][R20.64+0x180] ;  /* 0x0001803214058981 */ /* 0x000368000c1e1900 */
[----:B------:R1:W5:Y:S01]  /*59c0*/  @!P0 LDG.E R6, desc[UR50][R20.64+0x184] ;  /* 0x0001843214068981 */ /* 0x000362000c1e1900 */
[----:B------:R-:W-:Y:S02]  /*59d0*/  ISETP.GE.AND P0, PT, R23, UR20, PT ;  /* 0x0000001417007c0c */ /* 0x000fe4000bf06270 */
[----:B------:R-:W-:-:S11]  /*59e0*/  MOV R18, 0x7fffffff ;  /* 0x7fffffff00127802 */ /* 0x000fd60000000f00 */
[----:B--23--:R-:W-:Y:S05]  /*59f0*/  @P0 BRA `(.L_x_59) ;  /* 0x0000000400500947 */ /* 0x00cfea0003800000 */
[----:B------:R-:W-:-:S04]  /*5a00*/  IADD3 R13, P0, PT, R19, UR16, RZ ;  /* 0x00000010130d7c10 */ /* 0x000fc8000ff1e0ff */
[----:B------:R-:W-:Y:S02]  /*5a10*/  LEA.HI.X.SX32 R12, R19, UR15, 0x1, P0 ;  /* 0x0000000f130c7c11 */ /* 0x000fe400080f0eff */
[----:B------:R-:W-:-:S04]  /*5a20*/  IADD3 R19, P0, PT, R17, UR14, RZ ;  /* 0x0000000e11137c10 */ /* 0x000fc8000ff1e0ff */
[----:B------:R-:W-:Y:S02]  /*5a30*/  LEA.HI.X.SX32 R18, R17, UR13, 0x1, P0 ;  /* 0x0000000d11127c11 */ /* 0x000fe400080f0eff */
[----:B------:R-:W-:-:S05]  /*5a40*/  IADD3 R17, P0, PT, R13, UR9, RZ ;  /* 0x000000090d117c10 */ /* 0x000fca000ff1e0ff */
[----:B------:R-:W-:Y:S01]  /*5a50*/  IMAD.X R15, RZ, RZ, R12, P0 ;  /* 0x000000ffff0f7224 */ /* 0x000fe200000e060c */
[----:B-1----:R-:W-:Y:S01]  /*5a60*/  IADD3 R21, P0, PT, R19, UR7, RZ ;  /* 0x0000000713157c10 */ /* 0x002fe2000ff1e0ff */
        /* <DEDUP_REMOVED lines=22> */
[----:B------:R-:W-:-:S02]  /*5bd0*/  IABS R12, R4 ;  /* 0x00000004000c7213 */ /* 0x000fc40000000000 */
[----:B------:R-:W-:Y:S02]  /*5be0*/  SEL R22, R18, R21, !P0 ;  /* 0x0000001512167207 */ /* 0x000fe40004000000 */
[----:B------:R-:W-:Y:S01]  /*5bf0*/  IABS R18, R4 ;  /* 0x0000000400127213 */ /* 0x000fe20000000000 */
[----:B------:R-:W-:Y:S01]  /*5c00*/  IMAD.MOV R12, RZ, RZ, -R12 ;  /* 0x000000ffff0c7224 */ /* 0x000fe200078e0a0c */
[----:B------:R-:W-:Y:S02]  /*5c10*/  SEL R19, R19, R20, !P0 ;  /* 0x0000001413137207 */ /* 0x000fe40004000000 */
[----:B------:R-:W1:Y:S01]  /*5c20*/  I2F.RP R17, R18 ;  /* 0x0000001200117306 */ /* 0x000e620000209400 */
[----:B------:R-:W-:Y:S02]  /*5c30*/  IADD3 R20, PT, PT, R4, -0x1, R13 ;  /* 0xffffffff04147810 */ /* 0x000fe40007ffe00d */
[----:B------:R-:W-:Y:S02]  /*5c40*/  SHF.R.U64 R19, R19, UR6, R22 ;  /* 0x0000000613137c19 */ /* 0x000fe40008001216 */
[----:B------:R-:W-:-:S02]  /*5c50*/  IABS R13, R20 ;  /* 0x00000014000d7213 */ /* 0x000fc40000000000 */
[----:B------:R-:W-:Y:S01]  /*5c60*/  IADD3 R19, PT, PT, R0, -0x1, R19 ;  /* 0xffffffff00137810 */ /* 0x000fe20007ffe013 */
[----:B-1----:R-:W1:Y:S02]  /*5c70*/  MUFU.RCP R24, R17 ;  /* 0x0000001100187308 */ /* 0x002e640000001000 */
[----:B-1----:R-:W-:Y:S01]  /*5c80*/  VIADD R24, R24, 0xffffffe ;  /* 0x0ffffffe18187836 */ /* 0x002fe20000000000 */
[----:B------:R-:W-:-:S05]  /*5c90*/  IABS R17, R0 ;  /* 0x0000000000117213 */ /* 0x000fca0000000000 */
[----:B------:R-:W1:Y:S08]  /*5ca0*/  F2I.FTZ.U32.TRUNC.NTZ R25, R24 ;  /* 0x0000001800197305 */ /* 0x000e70000021f000 */
[----:B------:R-:W2:Y:S01]  /*5cb0*/  I2F.RP R26, R17 ;  /* 0x00000011001a7306 */ /* 0x000ea20000209400 */
[----:B-1----:R-:W-:Y:S02]  /*5cc0*/  IMAD.MOV R15, RZ, RZ, -R25 ;  /* 0x000000ffff0f7224 */ /* 0x002fe400078e0a19 */
[----:B------:R-:W-:-:S02]  /*5cd0*/  IMAD.MOV.U32 R24, RZ, RZ, RZ ;  /* 0x000000ffff187224 */ /* 0x000fc400078e00ff */
[----:B------:R-:W-:-:S04]  /*5ce0*/  IMAD R15, R15, R18, RZ ;  /* 0x000000120f0f7224 */ /* 0x000fc800078e02ff */
[----:B------:R-:W-:Y:S02]  /*5cf0*/  IMAD.HI.U32 R15, R25, R15, R24 ;  /* 0x0000000f190f7227 */ /* 0x000fe400078e0018 */
[----:B--2---:R-:W1:Y:S04]  /*5d00*/  MUFU.RCP R24, R26 ;  /* 0x0000001a00187308 */ /* 0x004e680000001000 */
[----:B------:R-:W-:-:S04]  /*5d10*/  IMAD.HI.U32 R15, R15, R13, RZ ;  /* 0x0000000d0f0f7227 */ /* 0x000fc800078e00ff */
[----:B------:R-:W-:Y:S01]  /*5d20*/  IMAD R21, R15, R12, R13 ;  /* 0x0000000c0f157224 */ /* 0x000fe200078e020d */
[----:B------:R-:W-:-:S04]  /*5d30*/  IABS R13, R19 ;  /* 0x00000013000d7213 */ /* 0x000fc80000000000 */
[----:B------:R-:W-:Y:S01]  /*5d40*/  ISETP.GT.U32.AND P0, PT, R18, R21, PT ;  /* 0x000000151200720c */ /* 0x000fe20003f04070 */
[----:B-1----:R-:W-:-:S04]  /*5d50*/  VIADD R24, R24, 0xffffffe ;  /* 0x0ffffffe18187836 */ /* 0x002fc80000000000 */
[----:B------:R-:W1:Y:S08]  /*5d60*/  F2I.FTZ.U32.TRUNC.NTZ R25, R24 ;  /* 0x0000001800197305 */ /* 0x000e70000021f000 */
[----:B------:R-:W-:Y:S02]  /*5d70*/  @!P0 IMAD.IADD R21, R21, 0x1, -R18 ;  /* 0x0000000115158824 */ /* 0x000fe400078e0a12 */
[----:B-1----:R-:W-:-:S02]  /*5d80*/  IMAD.MOV R12, RZ, RZ, -R25 ;  /* 0x000000ffff0c7224 */ /* 0x002fc400078e0a19 */
        /* <DEDUP_REMOVED lines=21> */
[----:B------:R-:W-:-:S05]  /*5ee0*/  @!P0 LOP3.LUT R12, RZ, UR32, RZ, 0x33, !PT ;  /* 0x00000020ff0c8c12 */ /* 0x000fca000f8e33ff */
[----:B------:R-:W-:-:S05]  /*5ef0*/  IMAD.IADD R19, R19, 0x1, -R12 ;  /* 0x0000000113137824 */ /* 0x000fca00078e0a0c */
[CC--:B------:R-:W-:Y:S01]  /*5f00*/  SEL R12, R19.reuse, R18.reuse, !P6 ;  /* 0x00000012130c7207 */ /* 0x0c0fe20007000000 */
[----:B------:R-:W-:-:S03]  /*5f10*/  IMAD R18, R19, R18, RZ ;  /* 0x0000001213127224 */ /* 0x000fc600078e02ff */
[----:B------:R-:W-:Y:S02]  /*5f20*/  SHF.R.S32.HI R13, RZ, 0x1f, R12 ;  /* 0x0000001fff0d7819 */ /* 0x000fe4000001140c */
[----:B------:R-:W-:Y:S02]  /*5f30*/  SHF.R.S32.HI R15, RZ, 0x1f, R18 ;  /* 0x0000001fff0f7819 */ /* 0x000fe40000011412 */
.L_x_59:
[----:B------:R-:W-:Y:S05]  /*5f40*/  BSYNC.RECONVERGENT B0 ;  /* 0x0000000000007941 */ /* 0x000fea0003800200 */
.L_x_58:
[----:B------:R-:W2:Y:S01]  /*5f50*/  SHFL.UP PT, R19, R18, 0x1, RZ ;  /* 0x0420000012137989 */ /* 0x000ea200000e00ff */
[----:B------:R-:W-:Y:S02]  /*5f60*/  R2UR UR41, R9 ;  /* 0x00000000092972ca */ /* 0x000fe400000e0000 */
[----:B------:R-:W-:Y:S01]  /*5f70*/  R2UR UR40, R14 ;  /* 0x000000000e2872ca */ /* 0x000fe200000e0000 */
[----:B-1----:R-:W1:Y:S01]  /*5f80*/  SHFL.UP PT, R20, R15, 0x1, RZ ;  /* 0x042000000f147989 */ /* 0x002e6200000e00ff */
[----:B--2---:R-:W-:Y:S02]  /*5f90*/  SEL R19, R19, RZ, P5 ;  /* 0x000000ff13137207 */ /* 0x004fe40002800000 */
[----:B-1----:R-:W-:Y:S02]  /*5fa0*/  SEL R20, R20, RZ, P5 ;  /* 0x000000ff14147207 */ /* 0x002fe40002800000 */
        /* <DEDUP_REMOVED lines=26> */
[----:B------:R-:W-:Y:S01]  /*6150*/  IADD3 R9, P0, PT, R17, UR41, RZ ;  /* 0x0000002911097c10 */ /* 0x000fe2000ff1e0ff */
[----:B------:R-:W-:-:S03]  /*6160*/  IMAD.U32 R19, RZ, RZ, UR25 ;  /* 0x00000019ff137e24 */ /* 0x000fc6000f8e00ff */
[----:B------:R-:W-:Y:S02]  /*6170*/  IADD3.X R14, PT, PT, R20, UR40, RZ, P0, !PT ;  /* 0x00000028140e7c10 */ /* 0x000fe400087fe4ff */
[----:B------:R-:W-:-:S04]  /*6180*/  ISETP.LE.U32.AND P0, PT, R9, UR30, PT ;  /* 0x0000001e09007c0c */ /* 0x000fc8000bf03070 */
[----:B------:R-:W-:-:S13]  /*6190*/  ISETP.GE.U32.AND.EX P0, PT, R19, R14, PT, P0 ;  /* 0x0000000e1300720c */ /* 0x000fda0003f06100 */
[----:B------:R-:W-:-:S04]  /*61a0*/  VOTE.ANY R19, PT, !P0 ;  /* 0x0000000000137806 */ /* 0x000fc800040e0100 */
[----:B------:R-:W-:-:S13]  /*61b0*/  ISETP.NE.AND P0, PT, R19, RZ, PT ;  /* 0x000000ff1300720c */ /* 0x000fda0003f05270 */
[----:B------:R-:W-:Y:S05]  /*61c0*/  @!P0 BRA `(.L_x_60) ;  /* 0xfffffff400cc8947 */ /* 0x000fea000383ffff */
.L_x_57:
        /* <DEDUP_REMOVED lines=9> */
[----:B------:R-:W-:-:S03]  /*6260*/  IADD3 R22, P1, P0, R17, UR41, -R18 ;  /* 0x0000002911167c10 */ /* 0x000fc6000f83e812 */
[----:B------:R-:W-:Y:S01]  /*6270*/  SHFL.IDX PT, R19, R15, R9, 0x1f ;  /* 0x00001f090f137589 */ /* 0x000fe200000e0000 */
[----:B------:R-:W-:-:S03]  /*6280*/  IADD3.X R20, PT, PT, R20, UR40, ~R15, P1, P0 ;  /* 0x0000002814147c10 */ /* 0x000fc60008fe0c0f */
[----:B------:R-:W2:Y:S04]  /*6290*/  SHFL.IDX PT, R22, R22, R9, 0x1f ;  /* 0x00001f0916167589 */ /* 0x000ea800000e0000 */
[----:B------:R-:W3:Y:S04]  /*62a0*/  SHFL.IDX PT, R17, R20, R9, 0x1f ;  /* 0x00001f0914117589 */ /* 0x000ee800000e0000 */
[----:B------:R1:W4:Y:S04]  /*62b0*/  SHFL.IDX PT, R18, R18, R9, 0x1f ;  /* 0x00001f0912127589 */ /* 0x00032800000e0000 */
[----:B------:R1:W1:Y:S04]  /*62c0*/  SHFL.IDX PT, R13, R13, R9, 0x1f ;  /* 0x00001f090d0d7589 */ /* 0x00026800000e0000 */
[----:B------:R1:W1:Y:S01]  /*62d0*/  SHFL.IDX PT, R12, R12, R9, 0x1f ;  /* 0x00001f090c0c7589 */ /* 0x00026200000e0000 */
[----:B--2---:R-:W-:-:S02]  /*62e0*/  R2UR UR41, R22 ;  /* 0x00000000162972ca */ /* 0x004fc400000e0000 */
[----:B---3--:R-:W-:-:S15]  /*62f0*/  R2UR UR40, R17 ;  /* 0x00000000112872ca */ /* 0x008fde00000e0000 */
.L_x_54:
[----:B------:R-:W2:Y:S01]  /*6300*/  LDCU UR4, c[0x0][0xbe8] ;  /* 0x00017d00ff0477ac */ /* 0x000ea20008000800 */
[----:B------:R-:W-:Y:S01]  /*6310*/  IMAD.MOV.U32 R17, RZ, RZ, -0x1 ;  /* 0xffffffffff117424 */ /* 0x000fe200078e00ff */
[----:B-1----:R-:W-:Y:S02]  /*6320*/  MOV R9, 0xffffffff ;  /* 0xffffffff00097802 */ /* 0x002fe40000000f00 */
[----:B--2---:R-:W-:-:S13]  /*6330*/  ISETP.GE.AND P0, PT, R14, UR4, PT ;  /* 0x000000040e007c0c */ /* 0x004fda000bf06270 */
[----:B------:R-:W-:Y:S05]  /*6340*/  @P0 BRA `(.L_x_53) ;  /* 0x0000000000f00947 */ /* 0x000fea0003800000 */
[----:B------:R-:W1:Y:S01]  /*6350*/  LDCU UR9, c[0x0][0xb98] ;  /* 0x00017300ff0977ac */ /* 0x000e620008000800 */
[----:B------:R-:W2:Y:S01]  /*6360*/  LDCU UR7, c[0x0][0xb88] ;  /* 0x00017100ff0777ac */ /* 0x000ea20008000800 */
[----:B------:R-:W3:Y:S01]  /*6370*/  LDCU UR5, c[0x0][0xbdc] ;  /* 0x00017b80ff0577ac */ /* 0x000ee20008000800 */
[----:B------:R-:W-:-:S04]  /*6380*/  UIADD3 UR11, UP0, UPT, -UR41, UR30, URZ ;  /* 0x0000001e290b7290 */ /* 0x000fc8000ff1e1ff */
[----:B------:R-:W-:-:S04]  /*6390*/  UIADD3.X UR10, UPT, UPT, ~UR40, UR25, URZ, UP0, !UPT ;  /* 0x00000019280a7290 */ /* 0x000fc800087fe5ff */
[----:B-1----:R-:W-:Y:S01]  /*63a0*/  USHF.R.U32.HI UR8, URZ, UR9, UR10 ;  /* 0x00000009ff087299 */ /* 0x002fe2000801160a */
[--C-:B--2---:R-:W-:Y:S01]  /*63b0*/  SHF.R.U32.HI R3, RZ, UR7, R13.reuse ;  /* 0x00000007ff037c19 */ /* 0x104fe2000801160d */
[----:B------:R-:W-:Y:S01]  /*63c0*/  USHF.R.U64 UR11, UR11, UR9, UR10 ;  /* 0x000000090b0b7299 */ /* 0x000fe2000800120a */
[----:B------:R-:W-:Y:S01]  /*63d0*/  SHF.R.U64 R20, R12, UR7, R13 ;  /* 0x000000070c147c19 */ /* 0x000fe2000800120d */
[----:B------:R-:W-:Y:S02]  /*63e0*/  USHF.R.U32.HI UR6, URZ, UR7, UR8 ;  /* 0x00000007ff067299 */ /* 0x000fe40008011608 */
[----:B------:R-:W-:Y:S02]  /*63f0*/  USHF.R.U64 UR8, UR11, UR7, UR8 ;  /* 0x000000070b087299 */ /* 0x000fe40008001208 */
[----:B---3--:R-:W-:Y:S02]  /*6400*/  USHF.R.U32.HI UR4, URZ, UR5, UR6 ;  /* 0x00000005ff047299 */ /* 0x008fe40008011606 */
[----:B------:R-:W-:-:S04]  /*6410*/  USHF.R.U64 UR5, UR8, UR5, UR6 ;  /* 0x0000000508057299 */ /* 0x000fc80008001206 */
[----:B------:R-:W-:-:S04]  /*6420*/  LOP3.LUT R2, R3, UR4, RZ, 0xfc, !PT ;  /* 0x0000000403027c12 */ /* 0x000fc8000f8efcff */
[----:B------:R-:W-:-:S13]  /*6430*/  ISETP.NE.U32.AND P0, PT, R2, RZ, PT ;  /* 0x000000ff0200720c */ /* 0x000fda0003f05070 */
[----:B------:R-:W-:Y:S05]  /*6440*/  @P0 BRA `(.L_x_61) ;  /* 0x0000000000540947 */ /* 0x000fea0003800000 */
[----:B------:R-:W1:Y:S01]  /*6450*/  I2F.U32.RP R9, R20 ;  /* 0x0000001400097306 */ /* 0x000e620000209000 */
[----:B------:R-:W-:-:S07]  /*6460*/  ISETP.NE.U32.AND P1, PT, R20, RZ, PT ;  /* 0x000000ff1400720c */ /* 0x000fce0003f25070 */
[----:B-1----:R-:W1:Y:S02]  /*6470*/  MUFU.RCP R22, R9 ;  /* 0x0000000900167308 */ /* 0x002e640000001000 */
[----:B-1----:R-:W-:-:S06]  /*6480*/  IADD3 R22, PT, PT, R22, 0xffffffe, RZ ;  /* 0x0ffffffe16167810 */ /* 0x002fcc0007ffe0ff */
[----:B------:R1:W2:Y:S02]  /*6490*/  F2I.FTZ.U32.TRUNC.NTZ R23, R22 ;  /* 0x0000001600177305 */ /* 0x0002a4000021f000 */
[----:B-1----:R-:W-:Y:S02]  /*64a0*/  HFMA2 R22, -RZ, RZ, 0, 0 ;  /* 0x00000000ff167431 */ /* 0x002fe400000001ff */
[----:B--2---:R-:W-:-:S04]  /*64b0*/  IMAD.MOV R2, RZ, RZ, -R23 ;  /* 0x000000ffff027224 */ /* 0x004fc800078e0a17 */
[----:B------:R-:W-:-:S04]  /*64c0*/  IMAD R2, R2, R20, RZ ;  /* 0x0000001402027224 */ /* 0x000fc800078e02ff */
[----:B------:R-:W-:-:S06]  /*64d0*/  IMAD.HI.U32 R2, R23, R2, R22 ;  /* 0x0000000217027227 */ /* 0x000fcc00078e0016 */
[----:B------:R-:W-:-:S04]  /*64e0*/  IMAD.HI.U32 R15, R2, UR5, RZ ;  /* 0x00000005020f7c27 */ /* 0x000fc8000f8e00ff */
[----:B------:R-:W-:-:S04]  /*64f0*/  IMAD.MOV R3, RZ, RZ, -R15 ;  /* 0x000000ffff037224 */ /* 0x000fc800078e0a0f */
[----:B------:R-:W-:-:S05]  /*6500*/  IMAD R3, R20, R3, UR5 ;  /* 0x0000000514037e24 */ /* 0x000fca000f8e0203 */
[----:B------:R-:W-:-:S13]  /*6510*/  ISETP.GE.U32.AND P0, PT, R3, R20, PT ;  /* 0x000000140300720c */ /* 0x000fda0003f06070 */
[----:B------:R-:W-:Y:S01]  /*6520*/  @P0 IADD3 R3, PT, PT, R3, -R20, RZ ;  /* 0x8000001403030210 */ /* 0x000fe20007ffe0ff */
[----:B------:R-:W-:-:S03]  /*6530*/  @P0 VIADD R15, R15, 0x1 ;  /* 0x000000010f0f0836 */ /* 0x000fc60000000000 */
[----:B------:R-:W-:-:S13]  /*6540*/  ISETP.GE.U32.AND P2, PT, R3, R20, PT ;  /* 0x000000140300720c */ /* 0x000fda0003f46070 */
[----:B------:R-:W-:Y:S02]  /*6550*/  @P2 IADD3 R15, PT, PT, R15, 0x1, RZ ;  /* 0x000000010f0f2810 */ /* 0x000fe40007ffe0ff */
[----:B------:R-:W-:-:S04]  /*6560*/  @!P1 LOP3.LUT R15, RZ, R20, RZ, 0x33, !PT ;  /* 0x00000014ff0f9212 */ /* 0x000fc800078e33ff */
[----:B------:R-:W-:-:S05]  /*6570*/  IADD3 R11, PT, PT, -R15, RZ, RZ ;  /* 0x000000ff0f0b7210 */ /* 0x000fca0007ffe1ff */
[----:B------:R-:W-:Y:S01]  /*6580*/  IMAD R11, R20, R11, UR5 ;  /* 0x00000005140b7e24 */ /* 0x000fe2000f8e020b */
[----:B------:R-:W-:Y:S06]  /*6590*/  BRA `(.L_x_62) ;  /* 0x0000000000187947 */ /* 0x000fec0003800000 */
.L_x_61:
[----:B------:R-:W-:Y:S01]  /*65a0*/  IMAD.U32 R17, RZ, RZ, UR5 ;  /* 0x00000005ff117e24 */ /* 0x000fe2000f8e00ff */
[----:B------:R-:W-:Y:S02]  /*65b0*/  MOV R15, UR4 ;  /* 0x00000004000f7c02 */ /* 0x000fe40008000f00 */
[----:B------:R-:W-:Y:S02]  /*65c0*/  MOV R2, 0x65e0 ;  /* 0x000065e000027802 */ /* 0x000fe40000000f00 */
[----:B----45:R-:W-:Y:S05]  /*65d0*/  CALL.REL.NOINC `(.L_x_63) ;  /* 0x000000e400a07944 */ /* 0x030fea0003c00000 */
[----:B------:R-:W-:-:S05]  /*65e0*/  IADD3 R11, PT, PT, -R15, RZ, RZ ;  /* 0x000000ff0f0b7210 */ /* 0x000fca0007ffe1ff */
[----:B------:R-:W-:-:S07]  /*65f0*/  IMAD R11, R20, R11, UR5 ;  /* 0x00000005140b7e24 */ /* 0x000fce000f8e020b */
.L_x_62:
[----:B------:R-:W1:Y:S01]  /*6600*/  LDC R20, c[0x0][0xbdc] ;  /* 0x0002f700ff147b82 */ /* 0x000e620000000800 */
[----:B------:R-:W-:Y:S01]  /*6610*/  ULOP3.LUT UR8, UR8, UR12, URZ, 0xc0, !UPT ;  /* 0x0000000c08087292 */ /* 0x000fe2000f8ec0ff */
[----:B------:R-:W-:Y:S01]  /*6620*/  PLOP3.LUT P1, PT, PT, PT, PT, 0x8, 0x80 ;  /* 0x000000000080781c */ /* 0x000fe20003f2e170 */
[----:B------:R-:W-:-:S05]  /*6630*/  ULOP3.LUT UR11, UR18, UR11, URZ, 0xc0, !UPT ;  /* 0x0000000b120b7292 */ /* 0x000fca000f8ec0ff */
[----:B------:R-:W2:Y:S08]  /*6640*/  LDC R2, c[0x0][0xb80] ;  /* 0x0002e000ff027b82 */ /* 0x000eb00000000800 */
[----:B------:R-:W3:Y:S08]  /*6650*/  LDC R3, c[0x0][0xb90] ;  /* 0x0002e400ff037b82 */ /* 0x000ef00000000800 */
[----:B------:R-:W4:Y:S01]  /*6660*/  LDC R9, c[0x0][0xbe0] ;  /* 0x0002f800ff097b82 */ /* 0x000f220000000800 */
[----:B-1----:R-:W-:-:S05]  /*6670*/  SHF.L.U32 R15, R15, R20, RZ ;  /* 0x000000140f0f7219 */ /* 0x002fca00000006ff */
[----:B------:R-:W-:Y:S02]  /*6680*/  VIADD R20, R15, UR8 ;  /* 0x000000080f147c36 */ /* 0x000fe40008000000 */
[----:B--2---:R-:W-:Y:S02]  /*6690*/  IMAD R11, R11, R2, UR11 ;  /* 0x0000000b0b0b7e24 */ /* 0x004fe4000f8e0202 */
[----:B---3--:R-:W-:Y:S02]  /*66a0*/  IMAD R20, R20, R3, UR38 ;  /* 0x0000002614147e24 */ /* 0x008fe4000f8e0203 */
[----:B------:R-:W-:Y:S01]  /*66b0*/  IMAD.MOV.U32 R3, RZ, RZ, 0x1 ;  /* 0x00000001ff037424 */ /* 0x000fe200078e00ff */
[----:B----4-:R-:W-:Y:S01]  /*66c0*/  ISETP.NE.AND P0, PT, R9, 0x1, PT ;  /* 0x000000010900780c */ /* 0x010fe20003f05270 */
[----:B------:R-:W-:-:S03]  /*66d0*/  IMAD.MOV.U32 R9, RZ, RZ, R14 ;  /* 0x000000ffff097224 */ /* 0x000fc600078e000e */
[----:B------:R-:W-:Y:S02]  /*66e0*/  SEL R2, R20, R11, !P0 ;  /* 0x0000000b14027207 */ /* 0x000fe40004000000 */
[----:B------:R-:W-:Y:S02]  /*66f0*/  SEL R17, R11, R20, !P0 ;  /* 0x000000140b117207 */ /* 0x000fe40004000000 */
[----:B------:R-:W-:Y:S02]  /*6700*/  P2R R11, PR, RZ, 0x2 ;  /* 0x00000002ff0b7803 */ /* 0x000fe40000000000 */
.L_x_53:
[----:B------:R-:W-:-:S09]  /*6710*/  UISETP.NE.AND UP0, UPT, UR37, 0x1, UPT ;  /* 0x000000012500788c */ /* 0x000fd2000bf05270 */
[----:B------:R-:W-:Y:S05]  /*6720*/  BRA.U !UP0, `(.L_x_64) ;  /* 0x0000000108047547 */ /* 0x000fea000b800000 */
[----:B------:R-:W-:Y:S05]  /*6730*/  BPT.TRAP 0x1 ;  /* 0x000000040000795c */ /* 0x000fea0000300000 */
.L_x_64:
[----:B------:R-:W1:Y:S01]  /*6740*/  S2UR UR4, SR_CgaCtaId ;  /* 0x00000000000479c3 */ /* 0x000e620000008800 */
[----:B------:R-:W-:Y:S01]  /*6750*/  UMOV UR5, 0x400 ;  /* 0x0000040000057882 */ /* 0x000fe20000000000 */
[----:B------:R-:W-:Y:S01]  /*6760*/  SHF.L.U32 R15, R8, 0x1f, RZ ;  /* 0x0000001f080f7819 */ /* 0x000fe200000006ff */
[----:B------:R-:W-:Y:S01]  /*6770*/  VIADD R20, R10, 0x1 ;  /* 0x000000010a147836 */ /* 0x000fe20000000000 */
[----:B------:R-:W-:Y:S01]  /*6780*/  ISETP.NE.AND P1, PT, R16, R9, PT ;  /* 0x000000091000720c */ /* 0x000fe20003f25270 */
[----:B-1----:R-:W-:-:S04]  /*6790*/  ULEA UR4, UR4, UR5, 0x18 ;  /* 0x0000000504047291 */ /* 0x002fc8000f8ec0ff */
[----:B------:R-:W-:-:S09]  /*67a0*/  ULEA UR4, UR19, UR4, 0x3 ;  /* 0x0000000413047291 */ /* 0x000fd2000f8e18ff */
[----:B------:R-:W1:Y:S02]  /*67b0*/  SYNCS.PHASECHK.TRANS64.TRYWAIT P0, [UR4+0xb0], R15 ;  /* 0x0000b00fff0075a7 */ /* 0x000e640008001104 */
[----:B-1----:R-:W-:Y:S05]  /*67c0*/  @!P0 BRA `(.L_x_65) ;  /* 0x000000d400448947 */ /* 0x002fea0003800000 */
.L_x_240:
[----:B------:R-:W-:Y:S01]  /*67d0*/  ELECT P0, URZ, PT ;  /* 0x0000000000ff782f */ /* 0x000fe20003800000 */
[----:B------:R-:W-:Y:S01]  /*67e0*/  @!P1 IMAD.MOV R20, RZ, RZ, R10 ;  /* 0x000000ffff149224 */ /* 0x000fe200078e020a */
[----:B------:R-:W-:Y:S01]  /*67f0*/  BSSY.RECONVERGENT B0, `(.L_x_66) ;  /* 0x0000017000007945 */ /* 0x000fe20003800200 */
[----:B------:R-:W-:-:S03]  /*6800*/  ISETP.NE.AND P2, PT, R11, RZ, PT ;  /* 0x000000ff0b00720c */ /* 0x000fc60003f45270 */
[----:B------:R-:W-:-:S07]  /*6810*/  PRMT R10, R20, 0x7610, R10 ;  /* 0x00007610140a7816 */ /* 0x000fce000000000a */
[----:B------:R-:W-:Y:S05]  /*6820*/  @!P0 BRA `(.L_x_67) ;  /* 0x00000000004c8947 */ /* 0x000fea0003800000 */
[----:B------:R-:W-:Y:S01]  /*6830*/  PLOP3.LUT P0, PT, P1, P2, PT, 0x20, 0x2 ;  /* 0x000000000002781c */ /* 0x000fe20000f04470 */
[----:B------:R-:W-:Y:S01]  /*6840*/  UIMAD UR5, UR19, 0x14, UR36 ;  /* 0x00000014130578a4 */ /* 0x000fe2000f8e0224 */
[----:B------:R-:W-:Y:S02]  /*6850*/  SEL R11, R10, RZ, !P2 ;  /* 0x000000ff0a0b7207 */ /* 0x000fe40005000000 */
[----:B-1----:R-:W-:-:S04]  /*6860*/  SEL R16, RZ, 0x1, !P0 ;  /* 0x00000001ff107807 */ /* 0x002fc80004000000 */
[----:B------:R-:W-:Y:S02]  /*6870*/  PRMT R11, R16, 0x5410, R11 ;  /* 0x00005410100b7816 */ /* 0x000fe4000000000b */
[----:B------:R1:W-:Y:S04]  /*6880*/  STS [UR5], R2 ;  /* 0x00000002ff007988 */ /* 0x0003e80008000805 */
[----:B------:R1:W-:Y:S04]  /*6890*/  STS [UR5+0x4], R17 ;  /* 0x00000411ff007988 */ /* 0x0003e80008000805 */
[----:B------:R1:W-:Y:S04]  /*68a0*/  STS [UR5+0xc], R3 ;  /* 0x00000c03ff007988 */ /* 0x0003e80008000805 */
[----:B------:R1:W-:Y:S04]  /*68b0*/  STS [UR5+0x10], R11 ;  /* 0x0000100bff007988 */ /* 0x0003e80008000805 */
[----:B------:R1:W-:Y:S01]  /*68c0*/  STS [UR5+0x8], R9 ;  /* 0x00000809ff007988 */ /* 0x0003e20008000805 */
[----:B------:R-:W-:Y:S01]  /*68d0*/  @!PT LDS RZ, [RZ] ;  /* 0x00000000fffff984 */ /* 0x000fe20000000800 */
[----:B------:R-:W-:Y:S01]  /*68e0*/  @!PT LDS RZ, [RZ] ;  /* 0x00000000fffff984 */ /* 0x000fe20000000800 */
[----:B------:R-:W-:Y:S01]  /*68f0*/  @!PT LDS RZ, [RZ] ;  /* 0x00000000fffff984 */ /* 0x000fe20000000800 */
[----:B------:R-:W-:Y:S01]  /*6900*/  @!PT LDS RZ, [RZ] ;  /* 0x00000000fffff984 */ /* 0x000fe20000000800 */
[----:B------:R2:W-:Y:S06]  /*6910*/  MEMBAR.ALL.CTA ;  /* 0x0000000000007992 */ /* 0x0005ec0000008000 */
[----:B--2---:R-:W2:Y:S01]  /*6920*/  FENCE.VIEW.ASYNC.S ;  /* 0x00000000000073c6 */ /* 0x004ea20000000000 */
[----:B------:R-:W-:Y:S05]  /*6930*/  BRA.U !UP0, `(.L_x_68) ;  /* 0x0000000108047547 */ /* 0x000fea000b800000 */
[----:B------:R-:W-:Y:S05]  /*6940*/  BPT.TRAP 0x1 ;  /* 0x000000040000795c */ /* 0x000fea0000300000 */
.L_x_68:
[----:B--2---:R-:W-:Y:S01]  /*6950*/  SYNCS.ARRIVE.TRANS64.A1T0 RZ, [UR4+0x70], RZ ;  /* 0x000070ffffff79a7 */ /* 0x004fe20008100004 */
.L_x_67:
[----:B------:R-:W-:Y:S05]  /*6960*/  BSYNC.RECONVERGENT B0 ;  /* 0x0000000000007941 */ /* 0x000fea0003800200 */
.L_x_66:
[----:B------:R-:W-:Y:S01]  /*6970*/  UIADD3 UR19, UPT, UPT, UR19, 0x1, URZ ;  /* 0x0000000113137890 */ /* 0x000fe2000fffe0ff */
[----:B-1----:R-:W-:-:S03]  /*6980*/  MOV R16, R9 ;  /* 0x0000000900107202 */ /* 0x002fc60000000f00 */
[----:B------:R-:W-:-:S04]  /*6990*/  UISETP.NE.AND UP0, UPT, UR19, 0x8, UPT ;  /* 0x000000081300788c */ /* 0x000fc8000bf05270 */
[----:B------:R-:W-:Y:S02]  /*69a0*/  USEL UR4, URZ, 0x1, UP0 ;  /* 0x00000001ff047887 */ /* 0x000fe40008000000 */
[----:B------:R-:W-:-:S04]  /*69b0*/  USEL UR19, UR19, URZ, UP0 ;  /* 0x000000ff13137287 */ /* 0x000fc80008000000 */
[----:B------:R-:W-:Y:S01]  /*69c0*/  LOP3.LUT R8, R8, UR4, RZ, 0x3c, !PT ;  /* 0x0000000408087c12 */ /* 0x000fe2000f8e3cff */
[----:B------:R-:W-:Y:S07]  /*69d0*/  @!P2 BRA `(.L_x_69) ;  /* 0xffffffe4000ca947 */ /* 0x000fee000383ffff */
[----:B------:R-:W-:Y:S01]  /*69e0*/  HFMA2 R10, -RZ, RZ, 0, 0 ;  /* 0x00000000ff0a7431 */ /* 0x000fe200000001ff */
[----:B------:R-:W-:Y:S02]  /*69f0*/  PRMT R11, RZ, 0x7610, R11 ;  /* 0x00007610ff0b7816 */ /* 0x000fe4000000000b */
.L_x_85:
[----:B-1----:R-:W1:Y:S01]  /*6a00*/  LDC.64 R2, c[0x0][0xbd0] ;  /* 0x0002f400ff027b82 */ /* 0x002e620000000a00 */
[----:B------:R-:W-:Y:S01]  /*6a10*/  UIADD3 UR30, UP0, UPT, UR30, UR34, URZ ;  /* 0x000000221e1e7290 */ /* 0x000fe2000ff1e0ff */
[----:B------:R-:W-:Y:S01]  /*6a20*/  ISETP.NE.AND P1, PT, RZ, UR17, PT ;  /* 0x00000011ff007c0c */ /* 0x000fe2000bf25270 */
[----:B------:R-:W-:Y:S01]  /*6a30*/  IMAD.MOV.U32 R23, RZ, RZ, RZ ;  /* 0x000000ffff177224 */ /* 0x000fe200078e00ff */
[----:B------:R-:W-:Y:S01]  /*6a40*/  PLOP3.LUT P2, PT, PT, PT, PT, 0x80, 0x8 ;  /* 0x000000000008781c */ /* 0x000fe20003f4f070 */
[----:B------:R-:W-:Y:S01]  /*6a50*/  UIADD3.X UR25, UPT, UPT, UR25, UR31, URZ, UP0, !UPT ;  /* 0x0000001f19197290 */ /* 0x000fe200087fe4ff */
[----:B------:R-:W-:Y:S02]  /*6a60*/  IMAD.MOV.U32 R22, RZ, RZ, -0x1 ;  /* 0xffffffffff167424 */ /* 0x000fe400078e00ff */
[----:B------:R-:W-:Y:S01]  /*6a70*/  P2R R24, PR, RZ, 0x4 ;  /* 0x00000004ff187803 */ /* 0x000fe20000000000 */
[----:B------:R-:W-:Y:S01]  /*6a80*/  IMAD.MOV.U32 R16, RZ, RZ, -0x1 ;  /* 0xffffffffff107424 */ /* 0x000fe200078e00ff */
[----:B-1----:R-:W-:Y:S01]  /*6a90*/  ISETP.LE.U32.AND P0, PT, R2, UR30, PT ;  /* 0x0000001e02007c0c */ /* 0x002fe2000bf03070 */
[----:B------:R-:W-:-:S05]  /*6aa0*/  IMAD.U32 R2, RZ, RZ, UR25 ;  /* 0x00000019ff027e24 */ /* 0x000fca000f8e00ff */
[----:B------:R-:W-:Y:S01]  /*6ab0*/  ISETP.GE.U32.AND.EX P0, PT, R2, R3, PT, P0 ;  /* 0x000000030200720c */ /* 0x000fe20003f06100 */
[----:B------:R-:W-:-:S12]  /*6ac0*/  IMAD.MOV.U32 R3, RZ, RZ, -0x1 ;  /* 0xffffffffff037424 */ /* 0x000fd800078e00ff */
[----:B------:R-:W-:Y:S05]  /*6ad0*/  @P0 BRA P1, `(.L_x_70) ;  /* 0x0000001800080947 */ /* 0x000fea0000800000 */
[----:B----4-:R-:W-:Y:S01]  /*6ae0*/  IADD3 R3, P1, PT, R18, UR41, RZ ;  /* 0x0000002912037c10 */ /* 0x010fe2000ff3e0ff */
[----:B------:R-:W-:-:S03]  /*6af0*/  IMAD.U32 R2, RZ, RZ, UR25 ;  /* 0x00000019ff027e24 */ /* 0x000fc6000f8e00ff */
[----:B------:R-:W-:Y:S02]  /*6b00*/  ISETP.LE.U32.AND P0, PT, R3, UR30, PT ;  /* 0x0000001e03007c0c */ /* 0x000fe4000bf03070 */
[----:B------:R-:W-:-:S04]  /*6b10*/  IADD3.X R3, PT, PT, R19, UR40, RZ, P1, !PT ;  /* 0x0000002813037c10 */ /* 0x000fc80008ffe4ff */
[----:B------:R-:W-:-:S13]  /*6b20*/  ISETP.GE.U32.AND.EX P0, PT, R2, R3, PT, P0 ;  /* 0x000000030200720c */ /* 0x000fda0003f06100 */
[----:B------:R-:W-:Y:S05]  /*6b30*/  @!P0 BRA `(.L_x_71) ;  /* 0x0000001000e88947 */ /* 0x000fea0003800000 */
[----:B------:R-:W1:Y:S01]  /*6b40*/  LDCU UR20, c[0x0][0xbe8] ;  /* 0x00017d00ff1477ac */ /* 0x000e620008000800 */
[----:B------:R-:W-:Y:S01]  /*6b50*/  IMAD.IADD R21, R7, 0x1, R14 ;  /* 0x0000000107157824 */ /* 0x000fe200078e020e */
[----:B-----5:R-:W-:Y:S01]  /*6b60*/  MOV R16, R5 ;  /* 0x0000000500107202 */ /* 0x020fe20000000f00 */
        /* <DEDUP_REMOVED lines=13> */
[----:B------:R-:W2:Y:S01]  /*6c40*/  LDCU.64 UR8, c[0x0][0xbb0] ;  /* 0x00017600ff0877ac */ /* 0x000ea20008000a00 */
[----:B-1----:R-:W-:Y:S02]  /*6c50*/  IABS R3, R0 ;  /* 0x0000000000037213 */ /* 0x002fe40000000000 */
[----:B------:R-:W1:Y:S01]  /*6c60*/  I2F.RP R26, R12 ;  /* 0x0000000c001a7306 */ /* 0x000e620000209400 */
[----:B------:R-:W3:Y:S01]  /*6c70*/  LDCU.128 UR4, c[0x0][0xbc0] ;  /* 0x00017800ff0477ac */ /* 0x000ee20008000c00 */
[C---:B------:R-:W-:Y:S02]  /*6c80*/  IADD3 R14, P0, PT, R16.reuse, UR16, RZ ;  /* 0x00000010100e7c10 */ /* 0x040fe4000ff1e0ff */
[----:B------:R-:W-:Y:S01]  /*6c90*/  IADD3 R18, P2, PT, R15, UR14, RZ ;  /* 0x0000000e0f127c10 */ /* 0x000fe2000ff5e0ff */
[----:B------:R-:W4:Y:S01]  /*6ca0*/  LDCU.64 UR10, c[0x0][0xba8] ;  /* 0x00017500ff0a77ac */ /* 0x000f220008000a00 */
[----:B------:R-:W-:-:S02]  /*6cb0*/  LEA.HI.X.SX32 R13, R16, UR15, 0x1, P0 ;  /* 0x0000000f100d7c11 */ /* 0x000fc400080f0eff */
[----:B------:R-:W4:Y:S01]  /*6cc0*/  I2F.RP R2, R3 ;  /* 0x0000000300027306 */ /* 0x000f220000209400 */
[----:B------:R-:W-:Y:S02]  /*6cd0*/  LEA.HI.X.SX32 R17, R15, UR13, 0x1, P2 ;  /* 0x0000000d0f117c11 */ /* 0x000fe400090f0eff */
[----:B--2---:R-:W-:-:S05]  /*6ce0*/  IADD3 R16, P0, PT, R14, UR9, RZ ;  /* 0x000000090e107c10 */ /* 0x004fca000ff1e0ff */
[----:B-1----:R-:W1:Y:S01]  /*6cf0*/  MUFU.RCP R26, R26 ;  /* 0x0000001a001a7308 */ /* 0x002e620000001000 */
[----:B---3--:R-:W-:Y:S01]  /*6d00*/  IADD3 R20, P1, PT, R18, UR7, RZ ;  /* 0x0000000712147c10 */ /* 0x008fe2000ff3e0ff */
[----:B------:R-:W-:Y:S02]  /*6d10*/  IMAD.X R15, RZ, RZ, R13, P0 ;  /* 0x000000ffff0f7224 */ /* 0x000fe400000e060d */
[----:B----4-:R-:W-:-:S04]  /*6d20*/  IMAD.WIDE.U32 R36, R16, UR10, RZ ;  /* 0x0000000a10247c25 */ /* 0x010fc8000f8e00ff */
[----:B------:R-:W2:Y:S01]  /*6d30*/  MUFU.RCP R2, R2 ;  /* 0x0000000200027308 */ /* 0x000ea20000001000 */
[----:B------:R-:W-:Y:S02]  /*6d40*/  IMAD.X R19, RZ, RZ, R17, P1 ;  /* 0x000000ffff137224 */ /* 0x000fe400008e0611 */
[----:B------:R-:W-:-:S04]  /*6d50*/  IMAD.WIDE.U32 R30, R15, UR10, RZ ;  /* 0x0000000a0f1e7c25 */ /* 0x000fc8000f8e00ff */
[----:B------:R-:W-:-:S04]  /*6d60*/  IMAD.WIDE.U32 R28, R19, UR4, RZ ;  /* 0x00000004131c7c25 */ /* 0x000fc8000f8e00ff */
[----:B------:R-:W-:-:S04]  /*6d70*/  IMAD.WIDE.U32 R30, P1, R16, UR11, R30 ;  /* 0x0000000b101e7c25 */ /* 0x000fc8000f82001e */
[----:B-1----:R-:W-:Y:S02]  /*6d80*/  VIADD R26, R26, 0xffffffe ;  /* 0x0ffffffe1a1a7836 */ /* 0x002fe40000000000 */
[C---:B------:R-:W-:Y:S02]  /*6d90*/  IMAD.WIDE.U32 R28, P0, R20.reuse, UR5, R28 ;  /* 0x00000005141c7c25 */ /* 0x040fe4000f80001c */
[----:B------:R-:W1:Y:S02]  /*6da0*/  F2I.FTZ.U32.TRUNC.NTZ R27, R26 ;  /* 0x0000001a001b7305 */ /* 0x000e64000021f000 */
[----:B------:R-:W-:-:S04]  /*6db0*/  IMAD.WIDE.U32 R38, R20, UR4, RZ ;  /* 0x0000000414267c25 */ /* 0x000fc8000f8e00ff */
[----:B------:R-:W-:Y:S01]  /*6dc0*/  IMAD.X R35, RZ, RZ, RZ, P1 ;  /* 0x000000ffff237224 */ /* 0x000fe200008e06ff */
[----:B------:R-:W-:Y:S01]  /*6dd0*/  IADD3 RZ, P1, PT, R37, R30, RZ ;  /* 0x0000001e25ff7210 */ /* 0x000fe20007f3e0ff */
[----:B--2---:R-:W-:Y:S01]  /*6de0*/  VIADD R2, R2, 0xffffffe ;  /* 0x0ffffffe02027836 */ /* 0x004fe20000000000 */
[----:B------:R-:W-:Y:S01]  /*6df0*/  IADD3 RZ, P2, PT, R39, R28, RZ ;  /* 0x0000001c27ff7210 */ /* 0x000fe20007f5e0ff */
[----:B------:R-:W-:Y:S02]  /*6e00*/  IMAD.MOV.U32 R34, RZ, RZ, R31 ;  /* 0x000000ffff227224 */ /* 0x000fe400078e001f */
[----:B------:R-:W-:Y:S01]  /*6e10*/  IMAD.X R33, RZ, RZ, RZ, P0 ;  /* 0x000000ffff217224 */ /* 0x000fe200000e06ff */
[----:B------:R-:W-:Y:S01]  /*6e20*/  ISETP.NE.U32.AND P0, PT, RZ, UR10, PT ;  /* 0x0000000aff007c0c */ /* 0x000fe2000bf05070 */
[----:B------:R-:W-:Y:S02]  /*6e30*/  IMAD.MOV.U32 R32, RZ, RZ, R29 ;  /* 0x000000ffff207224 */ /* 0x000fe400078e001d */
[----:B------:R-:W2:Y:S01]  /*6e40*/  F2I.FTZ.U32.TRUNC.NTZ R29, R2 ;  /* 0x00000002001d7305 */ /* 0x000ea2000021f000 */
[----:B------:R-:W-:Y:S01]  /*6e50*/  IMAD.WIDE.U32.X R34, R15, UR11, R34, P1 ;  /* 0x0000000b0f227c25 */ /* 0x000fe200088e0422 */
[----:B------:R-:W-:-:S02]  /*6e60*/  ISETP.NE.U32.AND P1, PT, RZ, UR4, PT ;  /* 0x00000004ff007c0c */ /* 0x000fc4000bf25070 */
[----:B------:R-:W-:Y:S01]  /*6e70*/  ISETP.NE.AND.EX P0, PT, RZ, UR11, PT, P0 ;  /* 0x0000000bff007c0c */ /* 0x000fe2000bf05300 */
[----:B------:R-:W-:Y:S01]  /*6e80*/  IMAD.WIDE.U32.X R32, R19, UR5, R32, P2 ;  /* 0x0000000513207c25 */ /* 0x000fe200090e0420 */
[----:B------:R-:W-:Y:S02]  /*6e90*/  ISETP.NE.AND.EX P1, PT, RZ, UR5, PT, P1 ;  /* 0x00000005ff007c0c */ /* 0x000fe4000bf25310 */
[----:B------:R-:W-:Y:S01]  /*6ea0*/  SEL R14, R14, R34, !P0 ;  /* 0x000000220e0e7207 */ /* 0x000fe20004000000 */
[----:B-1----:R-:W-:Y:S01]  /*6eb0*/  IMAD.MOV R16, RZ, RZ, -R27 ;  /* 0x000000ffff107224 */ /* 0x002fe200078e0a1b */
[----:B------:R-:W-:Y:S01]  /*6ec0*/  SEL R13, R13, R35, !P0 ;  /* 0x000000230d0d7207 */ /* 0x000fe20004000000 */
[----:B------:R-:W-:Y:S01]  /*6ed0*/  IMAD.MOV.U32 R26, RZ, RZ, RZ ;  /* 0x000000ffff1a7224 */ /* 0x000fe200078e00ff */
[----:B------:R-:W-:Y:S01]  /*6ee0*/  SEL R18, R18, R32, !P1 ;  /* 0x0000002012127207 */ /* 0x000fe20004800000 */
[----:B------:R-:W-:Y:S01]  /*6ef0*/  IMAD R15, R16, R12, RZ ;  /* 0x0000000c100f7224 */ /* 0x000fe200078e02ff */
[----:B------:R-:W-:Y:S01]  /*6f00*/  SEL R17, R17, R33, !P1 ;  /* 0x0000002111117207 */ /* 0x000fe20004800000 */
[----:B--2---:R-:W-:Y:S01]  /*6f10*/  IMAD.MOV R20, RZ, RZ, -R29 ;  /* 0x000000ffff147224 */ /* 0x004fe200078e0a1d */
[----:B------:R-:W-:Y:S01]  /*6f20*/  SHF.R.U64 R13, R14, UR8, R13 ;  /* 0x000000080e0d7c19 */ /* 0x000fe2000800120d */
[----:B------:R-:W-:Y:S01]  /*6f30*/  IMAD.HI.U32 R15, R27, R15, R26 ;  /* 0x0000000f1b0f7227 */ /* 0x000fe200078e001a */
[----:B------:R-:W-:-:S02]  /*6f40*/  SHF.R.U64 R17, R18, UR6, R17 ;  /* 0x0000000612117c19 */ /* 0x000fc40008001211 */
[----:B------:R-:W-:Y:S01]  /*6f50*/  IADD3 R19, PT, PT, R4, -0x1, R13 ;  /* 0xffffffff04137810 */ /* 0x000fe20007ffe00d */
[----:B------:R-:W-:Y:S01]  /*6f60*/  IMAD.MOV.U32 R28, RZ, RZ, RZ ;  /* 0x000000ffff1c7224 */ /* 0x000fe200078e00ff */
[----:B------:R-:W-:Y:S01]  /*6f70*/  IADD3 R18, PT, PT, R0, -0x1, R17 ;  /* 0xffffffff00127810 */ /* 0x000fe20007ffe011 */
[----:B------:R-:W-:Y:S01]  /*6f80*/  IMAD R17, R20, R3, RZ ;  /* 0x0000000314117224 */ /* 0x000fe200078e02ff */
[----:B------:R-:W-:Y:S02]  /*6f90*/  IABS R14, R4 ;  /* 0x00000004000e7213 */ /* 0x000fe40000000000 */
[----:B------:R-:W-:Y:S01]  /*6fa0*/  IABS R16, R19 ;  /* 0x0000001300107213 */ /* 0x000fe20000000000 */
[----:B------:R-:W-:Y:S01]  /*6fb0*/  IMAD.HI.U32 R17, R29, R17, R28 ;  /* 0x000000111d117227 */ /* 0x000fe200078e001c */
[----:B------:R-:W-:Y:S02]  /*6fc0*/  IABS R2, R0 ;  /* 0x0000000000027213 */ /* 0x000fe40000000000 */
[----:B------:R-:W-:Y:S01]  /*6fd0*/  IABS R13, R18 ;  /* 0x00000012000d7213 */ /* 0x000fe20000000000 */
[----:B------:R-:W-:Y:S01]  /*6fe0*/  IMAD.MOV R14, RZ, RZ, -R14 ;  /* 0x000000ffff0e7224 */ /* 0x000fe200078e0a0e */
        /* <DEDUP_REMOVED lines=29> */
.L_x_73:
[----:B------:R-:W-:Y:S05]  /*71c0*/  BSYNC.RECONVERGENT B0 ;  /* 0x0000000000007941 */ /* 0x000fea0003800200 */
.L_x_72:
[----:B-1----:R-:W1:Y:S01]  /*71d0*/  SHFL.UP PT, R3, R18, 0x1, RZ ;  /* 0x0420000012037989 */ /* 0x002e6200000e00ff */
[C---:B------:R-:W-:Y:S02]  /*71e0*/  ISETP.NE.AND P5, PT, R7.reuse, RZ, PT ;  /* 0x000000ff0700720c */ /* 0x040fe40003fa5270 */
[C---:B------:R-:W-:Y:S01]  /*71f0*/  ISETP.GE.U32.AND P4, PT, R7.reuse, 0x2, PT ;  /* 0x000000020700780c */ /* 0x040fe20003f86070 */
[----:B------:R-:W2:Y:S01]  /*7200*/  SHFL.UP PT, R2, R17, 0x1, RZ ;  /* 0x0420000011027989 */ /* 0x000ea200000e00ff */
[C---:B------:R-:W-:Y:S02]  /*7210*/  ISETP.GE.U32.AND P1, PT, R7.reuse, 0x4, PT ;  /* 0x000000040700780c */ /* 0x040fe40003f26070 */
[C---:B------:R-:W-:Y:S02]  /*7220*/  ISETP.GE.U32.AND P2, PT, R7.reuse, 0x8, PT ;  /* 0x000000080700780c */ /* 0x040fe40003f46070 */
[----:B------:R-:W-:Y:S02]  /*7230*/  ISETP.GE.U32.AND P3, PT, R7, 0x10, PT ;  /* 0x000000100700780c */ /* 0x000fe40003f66070 */
[----:B-1----:R-:W-:-:S02]  /*7240*/  SEL R3, R3, RZ, P5 ;  /* 0x000000ff03037207 */ /* 0x002fc40002800000 */
[----:B--2---:R-:W-:Y:S02]  /*7250*/  SEL R2, R2, RZ, P5 ;  /* 0x000000ff02027207 */ /* 0x004fe40002800000 */
[----:B------:R-:W-:-:S05]  /*7260*/  IADD3 R3, P0, PT, R3, R18, RZ ;  /* 0x0000001203037210 */ /* 0x000fca0007f1e0ff */
[----:B------:R-:W-:Y:S01]  /*7270*/  IMAD.X R2, R2, 0x1, R17, P0 ;  /* 0x0000000102027824 */ /* 0x000fe200000e0611 */
[----:B------:R-:W1:Y:S04]  /*7280*/  SHFL.UP PT, R14, R3, 0x2, RZ ;  /* 0x04400000030e7989 */ /* 0x000e6800000e00ff */
        /* <DEDUP_REMOVED lines=8> */
[----:B------:R-:W-:Y:S01]  /*7310*/  IADD3 R19, P0, PT, R19, R14, RZ ;  /* 0x0000000e13137210 */ /* 0x000fe20007f1e0ff */
[----:B------:R-:W-:Y:S01]  /*7320*/  IMAD.U32 R14, RZ, RZ, UR25 ;  /* 0x00000019ff0e7e24 */ /* 0x000fe2000f8e00ff */
        /* <DEDUP_REMOVED lines=27> */
.L_x_77:
[C---:B------:R-:W-:Y:S01]  /*74e0*/  VIADD R14, R21.reuse, 0x40 ;  /* 0x00000040150e7836 */ /* 0x040fe20000000000 */
[----:B-----5:R-:W-:Y:S01]  /*74f0*/  MOV R15, R5 ;  /* 0x00000005000f7202 */ /* 0x020fe20000000f00 */
[----:B------:R-:W-:-:S03]  /*7500*/  VIADD R21, R21, 0x20 ;  /* 0x0000002015157836 */ /* 0x000fc60000000000 */
[----:B------:R-:W-:Y:S01]  /*7510*/  ISETP.GE.AND P0, PT, R14, UR20, PT ;  /* 0x000000140e007c0c */ /* 0x000fe2000bf06270 */
[----:B------:R-:W-:-:S12]  /*7520*/  IMAD.MOV.U32 R14, RZ, RZ, R6 ;  /* 0x000000ffff0e7224 */ /* 0x000fd800078e0006 */
        /* <DEDUP_REMOVED lines=17> */
[----:B------:R-:W-:Y:S01]  /*7640*/  IADD3 R19, P0, PT, R17, UR7, RZ ;  /* 0x0000000711137c10 */ /* 0x000fe2000ff1e0ff */
[----:B------:R-:W-:-:S04]  /*7650*/  IMAD.WIDE.U32 R34, R15, UR10, RZ ;  /* 0x0000000a0f227c25 */ /* 0x000fc8000f8e00ff */
[----:B------:R-:W-:-:S04]  /*7660*/  IMAD.WIDE.U32 R32, R14, UR10, RZ ;  /* 0x0000000a0e207c25 */ /* 0x000fc8000f8e00ff */
[----:B------:R-:W-:Y:S02]  /*7670*/  IMAD.X R18, RZ, RZ, R16, P0 ;  /* 0x000000ffff127224 */ /* 0x000fe400000e0610 */
[----:B------:R-:W-:-:S04]  /*7680*/  IMAD.WIDE.U32 R32, P0, R15, UR11, R32 ;  /* 0x0000000b0f207c25 */ /* 0x000fc8000f800020 */
[----:B------:R-:W-:-:S04]  /*7690*/  IMAD.WIDE.U32 R28, R18, UR4, RZ ;  /* 0x00000004121c7c25 */ /* 0x000fc8000f8e00ff */
[----:B------:R-:W-:Y:S02]  /*76a0*/  IMAD.X R31, RZ, RZ, RZ, P0 ;  /* 0x000000ffff1f7224 */ /* 0x000fe400000e06ff */
[----:B------:R-:W-:-:S04]  /*76b0*/  IMAD.WIDE.U32 R28, P0, R19, UR5, R28 ;  /* 0x00000005131c7c25 */ /* 0x000fc8000f80001c */
[----:B-1----:R-:W-:Y:S01]  /*76c0*/  IMAD.X R27, RZ, RZ, RZ, P0 ;  /* 0x000000ffff1b7224 */ /* 0x002fe200000e06ff */
[----:B------:R-:W-:Y:S01]  /*76d0*/  IADD3 RZ, P0, PT, R35, R32, RZ ;  /* 0x0000002023ff7210 */ /* 0x000fe20007f1e0ff */
[----:B------:R-:W-:Y:S02]  /*76e0*/  IMAD.MOV.U32 R30, RZ, RZ, R33 ;  /* 0x000000ffff1e7224 */ /* 0x000fe400078e0021 */
[----:B------:R-:W-:Y:S02]  /*76f0*/  IMAD.MOV.U32 R26, RZ, RZ, R29 ;  /* 0x000000ffff1a7224 */ /* 0x000fe400078e001d */
[----:B------:R-:W-:-:S04]  /*7700*/  IMAD.WIDE.U32.X R14, R14, UR11, R30, P0 ;  /* 0x0000000b0e0e7c25 */ /* 0x000fc800080e041e */
[----:B------:R-:W-:-:S05]  /*7710*/  IMAD.WIDE.U32 R30, R19, UR4, RZ ;  /* 0x00000004131e7c25 */ /* 0x000fca000f8e00ff */
[----:B------:R-:W-:-:S05]  /*7720*/  IADD3 RZ, P0, PT, R31, R28, RZ ;  /* 0x0000001c1fff7210 */ /* 0x000fca0007f1e0ff */
        /* <DEDUP_REMOVED lines=19> */
[----:B-1----:R-:W-:-:S06]  /*7860*/  VIADD R26, R26, 0xffffffe ;  /* 0x0ffffffe1a1a7836 */ /* 0x002fcc0000000000 */
[----:B------:R-:W1:Y:S02]  /*7870*/  F2I.FTZ.U32.TRUNC.NTZ R27, R26 ;  /* 0x0000001a001b7305 */ /* 0x000e64000021f000 */
[----:B-1----:R-:W-:Y:S02]  /*7880*/  IMAD.MOV R15, RZ, RZ, -R27 ;  /* 0x000000ffff0f7224 */ /* 0x002fe400078e0a1b */
[----:B------:R-:W-:Y:S02]  /*7890*/  IMAD.MOV.U32 R26, RZ, RZ, RZ ;  /* 0x000000ffff1a7224 */ /* 0x000fe400078e00ff */
[----:B------:R-:W-:-:S04]  /*78a0*/  IMAD R15, R15, R16, RZ ;  /* 0x000000100f0f7224 */ /* 0x000fc800078e02ff */
[----:B------:R-:W-:-:S06]  /*78b0*/  IMAD.HI.U32 R15, R27, R15, R26 ;  /* 0x0000000f1b0f7227 */ /* 0x000fcc00078e001a */
[----:B------:R-:W-:-:S04]  /*78c0*/  IMAD.HI.U32 R15, R15, R13, RZ ;  /* 0x0000000d0f0f7227 */ /* 0x000fc800078e00ff */
[----:B------:R-:W-:Y:S01]  /*78d0*/  IMAD R19, R15, R12, R13 ;  /* 0x0000000c0f137224 */ /* 0x000fe200078e020d */
[----:B------:R-:W-:Y:S02]  /*78e0*/  IABS R15, R0 ;  /* 0x00000000000f7213 */ /* 0x000fe40000000000 */
[----:B------:R-:W-:Y:S02]  /*78f0*/  IABS R13, R17 ;  /* 0x00000011000d7213 */ /* 0x000fe40000000000 */
[----:B------:R-:W1:Y:S01]  /*7900*/  I2F.RP R20, R15 ;  /* 0x0000000f00147306 */ /* 0x000e620000209400 */
[----:B------:R-:W-:-:S13]  /*7910*/  ISETP.GT.U32.AND P0, PT, R16, R19, PT ;  /* 0x000000131000720c */ /* 0x000fda0003f04070 */
[----:B------:R-:W-:Y:S01]  /*7920*/  @!P0 IMAD.IADD R19, R19, 0x1, -R16 ;  /* 0x0000000113138824 */ /* 0x000fe200078e0a10 */
[----:B-1----:R-:W1:Y:S02]  /*7930*/  MUFU.RCP R26, R20 ;  /* 0x00000014001a7308 */ /* 0x002e640000001000 */
[----:B-1----:R-:W-:-:S06]  /*7940*/  VIADD R26, R26, 0xffffffe ;  /* 0x0ffffffe1a1a7836 */ /* 0x002fcc0000000000 */
        /* <DEDUP_REMOVED lines=29> */
.L_x_76:
[----:B------:R-:W-:Y:S05]  /*7b20*/  BSYNC.RECONVERGENT B0 ;  /* 0x0000000000007941 */ /* 0x000fea0003800200 */
.L_x_75:
[----:B------:R-:W2:Y:S01]  /*7b30*/  SHFL.UP PT, R15, R18, 0x1, RZ ;  /* 0x04200000120f7989 */ /* 0x000ea200000e00ff */
[----:B------:R-:W-:Y:S02]  /*7b40*/  R2UR UR41, R2 ;  /* 0x00000000022972ca */ /* 0x000fe400000e0000 */
[----:B------:R-:W-:Y:S01]  /*7b50*/  R2UR UR40, R3 ;  /* 0x00000000032872ca */ /* 0x000fe200000e0000 */
[----:B------:R-:W3:Y:S01]  /*7b60*/  SHFL.UP PT, R14, R17, 0x1, RZ ;  /* 0x04200000110e7989 */ /* 0x000ee200000e00ff */
[----:B--2---:R-:W-:Y:S02]  /*7b70*/  SEL R15, R15, RZ, P5 ;  /* 0x000000ff0f0f7207 */ /* 0x004fe40002800000 */
[----:B---3--:R-:W-:Y:S02]  /*7b80*/  SEL R14, R14, RZ, P5 ;  /* 0x000000ff0e0e7207 */ /* 0x008fe40002800000 */
[----:B------:R-:W-:-:S05]  /*7b90*/  IADD3 R15, P0, PT, R15, R18, RZ ;  /* 0x000000120f0f7210 */ /* 0x000fca0007f1e0ff */
[----:B------:R-:W-:Y:S01]  /*7ba0*/  IMAD.X R14, R14, 0x1, R17, P0 ;  /* 0x000000010e0e7824 */ /* 0x000fe200000e0611 */
[----:B------:R-:W2:Y:S04]  /*7bb0*/  SHFL.UP PT, R16, R15, 0x2, RZ ;  /* 0x044000000f107989 */ /* 0x000ea800000e00ff */
        /* <DEDUP_REMOVED lines=16> */
[----:B-1----:R-:W-:Y:S02]  /*7cc0*/  IMAD.X R26, R15, 0x1, R20, P0 ;  /* 0x000000010f1a7824 */ /* 0x002fe400000e0614 */
[----:B------:R-:W1:Y:S01]  /*7cd0*/  SHFL.UP PT, R15, R14, 0x10, RZ ;  /* 0x060000000e0f7989 */ /* 0x000e6200000e00ff */
[----:B------:R-:W-:-:S03]  /*7ce0*/  IMAD.U32 R20, RZ, RZ, UR25 ;  /* 0x00000019ff147e24 */ /* 0x000fc6000f8e00ff */
[----:B------:R-:W2:Y:S01]  /*7cf0*/  SHFL.UP PT, R19, R26, 0x10, RZ ;  /* 0x060000001a137989 */ /* 0x000ea200000e00ff */
[----:B-1----:R-:W-:Y:S02]  /*7d00*/  SEL R15, R15, RZ, P3 ;  /* 0x000000ff0f0f7207 */ /* 0x002fe40001800000 */
[----:B--2---:R-:W-:Y:S02]  /*7d10*/  SEL R19, R19, RZ, P3 ;  /* 0x000000ff13137207 */ /* 0x004fe40001800000 */
[----:B------:R-:W-:-:S05]  /*7d20*/  IADD3 R15, P0, PT, R15, R14, RZ ;  /* 0x0000000e0f0f7210 */ /* 0x000fca0007f1e0ff */
[----:B------:R-:W-:Y:S01]  /*7d30*/  IMAD.X R16, R19, 0x1, R26, P0 ;  /* 0x0000000113107824 */ /* 0x000fe200000e061a */
[----:B------:R-:W-:-:S04]  /*7d40*/  IADD3 R2, P0, PT, R15, UR41, RZ ;  /* 0x000000290f027c10 */ /* 0x000fc8000ff1e0ff */
[----:B------:R-:W-:Y:S02]  /*7d50*/  IADD3.X R3, PT, PT, R16, UR40, RZ, P0, !PT ;  /* 0x0000002810037c10 */ /* 0x000fe400087fe4ff */
[----:B------:R-:W-:-:S04]  /*7d60*/  ISETP.LE.U32.AND P0, PT, R2, UR30, PT ;  /* 0x0000001e02007c0c */ /* 0x000fc8000bf03070 */
[----:B------:R-:W-:-:S13]  /*7d70*/  ISETP.GE.U32.AND.EX P0, PT, R20, R3, PT, P0 ;  /* 0x000000031400720c */ /* 0x000fda0003f06100 */
[----:B------:R-:W-:-:S04]  /*7d80*/  VOTE.ANY R19, PT, !P0 ;  /* 0x0000000000137806 */ /* 0x000fc800040e0100 */
[----:B------:R-:W-:-:S13]  /*7d90*/  ISETP.NE.AND P0, PT, R19, RZ, PT ;  /* 0x000000ff1300720c */ /* 0x000fda0003f05270 */
[----:B------:R-:W-:Y:S05]  /*7da0*/  @!P0 BRA `(.L_x_77) ;  /* 0xfffffff400cc8947 */ /* 0x000fea000383ffff */
.L_x_74:
        /* <DEDUP_REMOVED lines=19> */
.L_x_71:
[----:B------:R-:W2:Y:S01]  /*7ee0*/  LDCU UR4, c[0x0][0xbe8] ;  /* 0x00017d00ff0477ac */ /* 0x000ea20008000800 */
[----:B-1----:R-:W-:Y:S01]  /*7ef0*/  IMAD.MOV.U32 R3, RZ, RZ, -0x1 ;  /* 0xffffffffff037424 */ /* 0x002fe200078e00ff */
[----:B------:R-:W-:Y:S02]  /*7f00*/  MOV R16, 0xffffffff ;  /* 0xffffffff00107802 */ /* 0x000fe40000000f00 */
        /* <DEDUP_REMOVED lines=39> */
.L_x_78:
[----:B------:R-:W-:Y:S01]  /*8180*/  IMAD.U32 R17, RZ, RZ, UR5 ;  /* 0x00000005ff117e24 */ /* 0x000fe2000f8e00ff */
[----:B------:R-:W-:Y:S02]  /*8190*/  MOV R15, UR4 ;  /* 0x00000004000f7c02 */ /* 0x000fe40008000f00 */
[----:B------:R-:W-:Y:S02]  /*81a0*/  MOV R2, 0x81c0 ;  /* 0x000081c000027802 */ /* 0x000fe40000000f00 */
[----:B----45:R-:W-:Y:S05]  /*81b0*/  CALL.REL.NOINC `(.L_x_63) ;  /* 0x000000c800a87944 */ /* 0x030fea0003c00000 */
[----:B------:R-:W-:Y:S02]  /*81c0*/  IADD3 R3, PT, PT, -R15, RZ, RZ ;  /* 0x000000ff0f037210 */ /* 0x000fe40007ffe1ff */
[----:B------:R-:W-:-:S03]  /*81d0*/  MOV R2, R15 ;  /* 0x0000000f00027202 */ /* 0x000fc60000000f00 */
[----:B------:R-:W-:-:S07]  /*81e0*/  IMAD R20, R20, R3, UR5 ;  /* 0x0000000514147e24 */ /* 0x000fce000f8e0203 */
.L_x_79:
[----:B------:R-:W1:Y:S01]  /*81f0*/  LDC R17, c[0x0][0xbdc] ;  /* 0x0002f700ff117b82 */ /* 0x000e620000000800 */
[----:B------:R-:W-:Y:S01]  /*8200*/  ULOP3.LUT UR8, UR8, UR12, URZ, 0xc0, !UPT ;  /* 0x0000000c08087292 */ /* 0x000fe2000f8ec0ff */
[----:B------:R-:W-:Y:S01]  /*8210*/  PLOP3.LUT P1, PT, PT, PT, PT, 0x8, 0x80 ;  /* 0x000000000080781c */ /* 0x000fe20003f2e170 */
[----:B------:R-:W-:Y:S01]  /*8220*/  ULOP3.LUT UR11, UR18, UR11, URZ, 0xc0, !UPT ;  /* 0x0000000b120b7292 */ /* 0x000fe2000f8ec0ff */
[----:B------:R-:W-:Y:S02]  /*8230*/  IMAD.MOV.U32 R23, RZ, RZ, 0x1 ;  /* 0x00000001ff177424 */ /* 0x000fe400078e00ff */
[----:B------:R-:W-:Y:S02]  /*8240*/  P2R R24, PR, RZ, 0x2 ;  /* 0x00000002ff187803 */ /* 0x000fe40000000000 */
[----:B------:R-:W2:Y:S08]  /*8250*/  LDC R3, c[0x0][0xb80] ;  /* 0x0002e000ff037b82 */ /* 0x000eb00000000800 */
[----:B------:R-:W3:Y:S08]  /*8260*/  LDC R15, c[0x0][0xb90] ;  /* 0x0002e400ff0f7b82 */ /* 0x000ef00000000800 */
[----:B------:R-:W4:Y:S01]  /*8270*/  LDC R16, c[0x0][0xbe0] ;  /* 0x0002f800ff107b82 */ /* 0x000f220000000800 */
[----:B-1----:R-:W-:-:S05]  /*8280*/  SHF.L.U32 R2, R2, R17, RZ ;  /* 0x0000001102027219 */ /* 0x002fca00000006ff */
[----:B------:R-:W-:Y:S02]  /*8290*/  VIADD R2, R2, UR8 ;  /* 0x0000000802027c36 */ /* 0x000fe40008000000 */
[----:B--2---:R-:W-:Y:S02]  /*82a0*/  IMAD R3, R20, R3, UR11 ;  /* 0x0000000b14037e24 */ /* 0x004fe4000f8e0203 */
[----:B---3--:R-:W-:Y:S01]  /*82b0*/  IMAD R2, R2, R15, UR38 ;  /* 0x0000002602027e24 */ /* 0x008fe2000f8e020f */
[----:B----4-:R-:W-:Y:S01]  /*82c0*/  ISETP.NE.AND P0, PT, R16, 0x1, PT ;  /* 0x000000011000780c */ /* 0x010fe20003f05270 */
[----:B------:R-:W-:-:S03]  /*82d0*/  IMAD.MOV.U32 R16, RZ, RZ, R14 ;  /* 0x000000ffff107224 */ /* 0x000fc600078e000e */
[----:B------:R-:W-:Y:S02]  /*82e0*/  SEL R22, R2, R3, !P0 ;  /* 0x0000000302167207 */ /* 0x000fe40004000000 */
[----:B------:R-:W-:Y:S02]  /*82f0*/  SEL R3, R3, R2, !P0 ;  /* 0x0000000203037207 */ /* 0x000fe40004000000 */
.L_x_70:
[----:B------:R-:W-:-:S09]  /*8300*/  UISETP.NE.AND UP0, UPT, UR37, 0x1, UPT ;  /* 0x000000012500788c */ /* 0x000fd2000bf05270 */
[----:B------:R-:W-:Y:S05]  /*8310*/  BRA.U !UP0, `(.L_x_80) ;  /* 0x0000000108047547 */ /* 0x000fea000b800000 */
[----:B------:R-:W-:Y:S05]  /*8320*/  BPT.TRAP 0x1 ;  /* 0x000000040000795c */ /* 0x000fea0000300000 */
.L_x_80:
[----:B------:R-:W1:Y:S01]  /*8330*/  S2UR UR4, SR_CgaCtaId ;  /* 0x00000000000479c3 */ /* 0x000e620000008800 */
[----:B------:R-:W-:Y:S01]  /*8340*/  UMOV UR5, 0x400 ;  /* 0x0000040000057882 */ /* 0x000fe20000000000 */
[----:B------:R-:W-:Y:S02]  /*8350*/  SHF.L.U32 R2, R8, 0x1f, RZ ;  /* 0x0000001f08027819 */ /* 0x000fe400000006ff */
[----:B------:R-:W-:Y:S02]  /*8360*/  ISETP.NE.AND P1, PT, R9, R16, PT ;  /* 0x000000100900720c */ /* 0x000fe40003f25270 */
[----:B------:R-:W-:-:S04]  /*8370*/  ISETP.NE.AND P2, PT, R24, RZ, PT ;  /* 0x000000ff1800720c */ /* 0x000fc80003f45270 */
[----:B------:R-:W-:Y:S01]  /*8380*/  ISETP.NE.AND P2, PT, R9, R16, !P2 ;  /* 0x000000100900720c */ /* 0x000fe20005745270 */
[----:B------:R-:W-:-:S06]  /*8390*/  VIADD R9, R11, 0x1 ;  /* 0x000000010b097836 */ /* 0x000fcc0000000000 */
[----:B------:R-:W-:Y:S01]  /*83a0*/  @!P1 IMAD.MOV R9, RZ, RZ, R11 ;  /* 0x000000ffff099224 */ /* 0x000fe200078e020b */
[----:B-1----:R-:W-:-:S04]  /*83b0*/  ULEA UR4, UR4, UR5, 0x18 ;  /* 0x0000000504047291 */ /* 0x002fc8000f8ec0ff */
[----:B------:R-:W-:-:S09]  /*83c0*/  ULEA UR4, UR19, UR4, 0x3 ;  /* 0x0000000413047291 */ /* 0x000fd2000f8e18ff */
[----:B------:R-:W1:Y:S02]  /*83d0*/  SYNCS.PHASECHK.TRANS64.TRYWAIT P0, [UR4+0xb0], R2 ;  /* 0x0000b002ff0075a7 */ /* 0x000e640008001104 */
[----:B-1----:R-:W-:Y:S05]  /*83e0*/  @!P0 BRA `(.L_x_81) ;  /* 0x000000b800548947 */ /* 0x002fea0003800000 */
.L_x_242:
[----:B------:R-:W-:Y:S02]  /*83f0*/  ELECT P0, URZ, PT ;  /* 0x0000000000ff782f */ /* 0x000fe40003800000 */
[----:B------:R-:W-:Y:S01]  /*8400*/  ISETP.NE.AND P1, PT, R24, RZ, PT ;  /* 0x000000ff1800720c */ /* 0x000fe20003f25270 */
[----:B------:R-:W-:Y:S03]  /*8410*/  BSSY.RECONVERGENT B0, `(.L_x_82) ;  /* 0x0000015000007945 */ /* 0x000fe60003800200 */
[----:B------:R-:W-:-:S04]  /*8420*/  SEL R9, R9, RZ, !P1 ;  /* 0x000000ff09097207 */ /* 0x000fc80004800000 */
[----:B-1----:R-:W-:-:S03]  /*8430*/  PRMT R11, R9, 0x7610, R11 ;  /* 0x00007610090b7816 */ /* 0x002fc6000000000b */
[----:B------:R-:W-:Y:S05]  /*8440*/  @!P0 BRA `(.L_x_83) ;  /* 0x0000000000448947 */ /* 0x000fea0003800000 */
[----:B------:R-:W-:Y:S01]  /*8450*/  UIMAD UR5, UR19, 0x14, UR36 ;  /* 0x00000014130578a4 */ /* 0x000fe2000f8e0224 */
[----:B------:R-:W-:-:S04]  /*8460*/  SEL R2, RZ, 0x1, !P2 ;  /* 0x00000001ff027807 */ /* 0x000fc80005000000 */
[----:B------:R-:W-:-:S04]  /*8470*/  PRMT R2, R2, 0x5410, R11 ;  /* 0x0000541002027816 */ /* 0x000fc8000000000b */
        /* <DEDUP_REMOVED lines=13> */
.L_x_84:
[----:B--2---:R-:W-:Y:S01]  /*8550*/  SYNCS.ARRIVE.TRANS64.A1T0 RZ, [UR4+0x70], RZ ;  /* 0x000070ffffff79a7 */ /* 0x004fe20008100004 */
.L_x_83:
[----:B------:R-:W-:Y:S05]  /*8560*/  BSYNC.RECONVERGENT B0 ;  /* 0x0000000000007941 */ /* 0x000fea0003800200 */
.L_x_82:
[----:B------:R-:W-:Y:S01]  /*8570*/  UIADD3 UR19, UPT, UPT, UR19, 0x1, URZ ;  /* 0x0000000113137890 */ /* 0x000fe2000fffe0ff */
[----:B------:R-:W-:Y:S02]  /*8580*/  VIADD R10, R10, 0x1 ;  /* 0x000000010a0a7836 */ /* 0x000fe40000000000 */
[----:B------:R-:W-:Y:S01]  /*8590*/  IMAD.MOV.U32 R9, RZ, RZ, R16 ;  /* 0x000000ffff097224 */ /* 0x000fe200078e0010 */
[----:B------:R-:W-:Y:S02]  /*85a0*/  UISETP.NE.AND UP0, UPT, UR19, 0x8, UPT ;  /* 0x000000081300788c */ /* 0x000fe4000bf05270 */
[----:B------:R-:W-:Y:S02]  /*85b0*/  ISETP.NE.AND P0, PT, R10, 0x4, PT ;  /* 0x000000040a00780c */ /* 0x000fe40003f05270 */
[----:B------:R-:W-:Y:S02]  /*85c0*/  USEL UR4, URZ, 0x1, UP0 ;  /* 0x00000001ff047887 */ /* 0x000fe40008000000 */
[----:B------:R-:W-:-:S04]  /*85d0*/  USEL UR19, UR19, URZ, UP0 ;  /* 0x000000ff13137287 */ /* 0x000fc80008000000 */
[----:B------:R-:W-:-:S05]  /*85e0*/  LOP3.LUT R8, R8, UR4, RZ, 0x3c, !PT ;  /* 0x0000000408087c12 */ /* 0x000fca000f8e3cff */
[----:B------:R-:W-:Y:S05]  /*85f0*/  @!P0 EXIT ;  /* 0x000000000000894d */ /* 0x000fea0003800000 */
[----:B------:R-:W-:Y:S05]  /*8600*/  BRA `(.L_x_85) ;  /* 0xffffffe000fc7947 */ /* 0x000fea000383ffff */
.L_x_52:
[----:B------:R-:W-:-:S09]  /*8610*/  UISETP.NE.AND UP0, UPT, UR37, 0x3, UPT ;  /* 0x000000032500788c */ /* 0x000fd2000bf05270 */
[----:B------:R-:W-:Y:S05]  /*8620*/  BRA.U UP0, `(.L_x_86) ;  /* 0x0000001100c47547 */ /* 0x000fea000b800000 */
[----:B------:R-:W-:-:S08]  /*8630*/  NOP ;  /* 0x0000000000007918 */ /* 0x000fd00000000000 */
[----:B-1--45:R-:W1:-:S00]  /*8640*/  USETMAXREG.DEALLOC.CTAPOOL 0x88 ;  /* 0x00000088000079c8 */ /* 0x032e4000080e0500 */
[----:B-1----:R-:W1:Y:S01]  /*8650*/  LDC.64 R20, c[0x0][0x390] ;  /* 0x0000e400ff147b82 */ /* 0x002e620000000a00 */
[----:B------:R-:W-:Y:S02]  /*8660*/  HFMA2 R18, -RZ, RZ, 0, 0 ;  /* 0x00000000ff127431 */ /* 0x000fe400000001ff */
[----:B------:R-:W-:Y:S01]  /*8670*/  IMAD.MOV.U32 R19, RZ, RZ, 0x1 ;  /* 0x00000001ff137424 */ /* 0x000fe200078e00ff */
[----:B------:R-:W-:Y:S01]  /*8680*/  PRMT R4, RZ, 0x7610, R4 ;  /* 0x00007610ff047816 */ /* 0x000fe20000000004 */
[----:B------:R-:W2:Y:S03]  /*8690*/  LDCU UR26, c[0x0][0x880] ;  /* 0x00011000ff1a77ac */ /* 0x000ea60008000800 */
[----:B------:R-:W3:Y:S01]  /*86a0*/  LDC.64 R10, c[0x0][0xb08] ;  /* 0x0002c200ff0a7b82 */ /* 0x000ee20000000a00 */
[----:B------:R-:W4:Y:S01]  /*86b0*/  LDCU.64 UR6, c[0x0][0x888] ;  /* 0x00011100ff0677ac */ /* 0x000f220008000a00 */
[----:B------:R-:W-:Y:S01]  /*86c0*/  UPLOP3.LUT UP0, UPT, UPT, UPT, UPT, 0x40, 0x4 ;  /* 0x000000000004789c */ /* 0x000fe20003f0e870 */
[----:B------:R-:W-:-:S05]  /*86d0*/  UMOV UR5, URZ ;  /* 0x000000ff00057c82 */ /* 0x000fca0008000000 */
[----:B------:R-:W1:Y:S08]  /*86e0*/  LDC.64 R8, c[0x0][0xb10] ;  /* 0x0002c400ff087b82 */ /* 0x000e700000000a00 */
[----:B--2---:R-:W1:Y:S02]  /*86f0*/  LDC.64 R2, c[0x0][0x890] ;  /* 0x00022400ff027b82 */ /* 0x004e640000000a00 */
.L_x_120:
[----:B------:R-:W-:Y:S04]  /*8700*/  LOP3.LUT R0, R4, 0xffff, RZ, 0xc0, !PT ;  /* 0x0000ffff04007812 */ /* 0x000fe800078ec0ff */
[----:B------:R-:W-:Y:S04]  /*8710*/  SHF.R.U32.HI R0, RZ, 0x1, R0 ;  /* 0x00000001ff007819 */ /* 0x000fe80000011600 */
[----:B------:R-:W-:Y:S05]  /*8720*/  LOP3.LUT R0, R0, 0xffff, RZ, 0xc0, !PT ;  /* 0x0000ffff00007812 */ /* 0x000fea00078ec0ff */
[----:B------:R-:W-:Y:S05]  /*8730*/  IMAD R0, R0, 0x4925, RZ ;  /* 0x0000492500007824 */ /* 0x000fea00078e02ff */
[----:B------:R-:W-:Y:S04]  /*8740*/  SHF.R.U32.HI R0, RZ, 0x11, R0 ;  /* 0x00000011ff007819 */ /* 0x000fe80000011600 */
[----:B------:R-:W-:Y:S05]  /*8750*/  PRMT R0, R0, 0x9910, RZ ;  /* 0x0000991000007816 */ /* 0x000fea00000000ff */
[----:B------:R-:W-:Y:S04]  /*8760*/  IMAD R0, R0, 0xe, RZ ;  /* 0x0000000e00007824 */ /* 0x000fe800078e02ff */
[----:B------:R-:W-:Y:S05]  /*8770*/  IMAD.MOV R0, RZ, RZ, -R0 ;  /* 0x000000ffff007224 */ /* 0x000fea00078e0a00 */
[----:B------:R-:W-:Y:S05]  /*8780*/  PRMT R5, R0, 0x7710, RZ ;  /* 0x0000771000057816 */ /* 0x000fea00000000ff */
[----:B------:R-:W-:Y:S05]  /*8790*/  IMAD.IADD R5, R5, 0x1, R4 ;  /* 0x0000000105057824 */ /* 0x000fea00078e0204 */
[----:B------:R-:W-:Y:S11]  /*87a0*/  R2UR UR4, R5 ;  /* 0x00000000050472ca */ /* 0x000ff600000e0000 */
[----:B------:R-:W-:Y:S02]  /*87b0*/  @!UPT UIADD3 URZ, UPT, UPT, URZ, URZ, URZ ;  /* 0x000000fffffff290 */ /* 0x000fe4000fffe0ff */
[----:B------:R-:W-:Y:S06]  /*87c0*/  ULOP3.LUT UR4, UR4, 0xffff, URZ, 0xc0, !UPT ;  /* 0x0000ffff04047892 */ /* 0x000fec000f8ec0ff */
[----:B------:R-:W-:Y:S02]  /*87d0*/  IMAD.U32 R4, RZ, RZ, UR4 ;  /* 0x00000004ff047e24 */ /* 0x000fe4000f8e00ff */
[----:B------:R-:W-:Y:S03]  /*87e0*/  IMAD.U32 R0, RZ, RZ, UR4 ;  /* 0x00000004ff007e24 */ /* 0x000fe6000f8e00ff */
[----:B------:R-:W-:Y:S04]  /*87f0*/  LEA R4, P0, R4, UR22, 0x7 ;  /* 0x0000001604047c11 */ /* 0x000fe8000f8038ff */
[----:B------:R-:W-:Y:S02]  /*8800*/  LEA.HI.X R5, R0, UR23, RZ, 0x7, P0 ;  /* 0x0000001700057c11 */ /* 0x000fe400080f3cff */
[----:B------:R-:W-:Y:S02]  /*8810*/  R2UR UR28, R4 ;  /* 0x00000000041c72ca */ /* 0x000fe400000e0000 */
[----:B------:R-:W-:Y:S01]  /*8820*/  R2UR UR29, R5 ;  /* 0x00000000051d72ca */ /* 0x000fe200000e0000 */
[----:B------:R-:W-:Y:S03]  /*8830*/  @!UPT UIADD3 URZ, UPT, UPT, URZ, URZ, URZ ;  /* 0x000000fffffff290 */ /* 0x000fe6000fffe0ff */
[----:B------:R-:W-:Y:S11]  /*8840*/  BRA.U UP0, `(.L_x_87) ;  /* 0x0000000500107547 */ /* 0x000ff6000b800000 */
[----:B------:R-:W2:Y:S01]  /*8850*/  S2R R0, SR_LANEID ;  /* 0x0000000000007919 */ /* 0x000ea20000000000 */
[----:B------:R-:W-:Y:S02]  /*8860*/  MOV R4, 0x400 ;  /* 0x0000040000047802 */ /* 0x000fe40000000f00 */
[----:B------:R-:W-:Y:S01]  /*8870*/  ELECT P0, URZ, PT ;  /* 0x0000000000ff782f */ /* 0x000fe20003800000 */
[----:B------:R-:W-:Y:S01]  /*8880*/  BSSY.RECONVERGENT B0, `(.L_x_88) ;  /* 0x0000037000007945 */ /* 0x000fe20003800200 */
[----:B------:R-:W5:Y:S02]  /*8890*/  S2R R15, SR_CgaCtaId ;  /* 0x00000000000f7919 */ /* 0x000f640000008800 */
[----:B-----5:R-:W-:Y:S01]  /*88a0*/  LEA R15, R15, R4, 0x18 ;  /* 0x000000040f0f7211 */ /* 0x020fe200078ec0ff */
[----:B--2---:R-:W-:Y:S05]  /*88b0*/  IMAD.SHL.U32 R0, R0, 0x4, RZ ;  /* 0x0000000400007824 */ /* 0x004fea00078e00ff */
[----:B------:R-:W-:Y:S03]  /*88c0*/  IADD3 R17, PT, PT, R0, 0x300, R15 ;  /* 0x0000030000117810 */ /* 0x000fe60007ffe00f */
[----:B------:R-:W-:Y:S05]  /*88d0*/  @!P0 BRA `(.L_x_89) ;  /* 0x0000000000c48947 */ /* 0x000fea0003800000 */
[----:B-1----:R-:W-:Y:S01]  /*88e0*/  ISETP.NE.U32.AND P0, PT, R8, RZ, PT ;  /* 0x000000ff0800720c */ /* 0x002fe20003f05070 */
[----:B------:R-:W-:Y:S01]  /*88f0*/  IMAD.WIDE R12, R16, 0xc, R20 ;  /* 0x0000000c100c7825 */ /* 0x000fe200078e0214 */
[----:B---3--:R-:W-:Y:S01]  /*8900*/  ISETP.NE.U32.AND P1, PT, R10, RZ, PT ;  /* 0x000000ff0a00720c */ /* 0x008fe20003f25070 */
[----:B------:R-:W1:Y:S01]  /*8910*/  S2UR UR4, SR_CgaCtaId ;  /* 0x00000000000479c3 */ /* 0x000e620000008800 */
[----:B------:R-:W-:Y:S01]  /*8920*/  ISETP.NE.AND.EX P0, PT, R9, RZ, PT, P0 ;  /* 0x000000ff0900720c */ /* 0x000fe20003f05300 */
[----:B------:R-:W-:Y:S01]  /*8930*/  UMOV UR8, 0x400 ;  /* 0x0000040000087882 */ /* 0x000fe20000000000 */
[----:B------:R-:W2:Y:S01]  /*8940*/  LDG.E R26, desc[UR50][R12.64] ;  /* 0x000000320c1a7981 */ /* 0x000ea2000c1e1900 */
[----:B------:R-:W-:Y:S10]  /*8950*/  ISETP.NE.AND.EX P1, PT, R11, RZ, PT, P1 ;  /* 0x000000ff0b00720c */ /* 0x000ff40003f25310 */
[----:B------:R-:W3:Y:S08]  /*8960*/  @P0 LDC.64 R4, c[0x0][0xb10] ;  /* 0x0002c400ff040b82 */ /* 0x000ef00000000a00 */
[----:B------:R-:W5:Y:S01]  /*8970*/  @P1 LDC.64 R6, c[0x0][0xb08] ;  /* 0x0002c200ff061b82 */ /* 0x000f620000000a00 */
[----:B--2---:R-:W-:Y:S01]  /*8980*/  SHF.R.S32.HI R27, RZ, 0x1f, R26 ;  /* 0x0000001fff1b7819 */ /* 0x004fe2000001141a */
[C---:B---3--:R-:W-:Y:S01]  /*8990*/  @P0 IMAD.WIDE R4, R16.reuse, 0x8, R4 ;  /* 0x0000000810040825 */ /* 0x048fe200078e0204 */
[----:B-1----:R-:W-:Y:S03]  /*89a0*/  ULEA UR4, UR4, UR8, 0x18 ;  /* 0x0000000804047291 */ /* 0x002fe6000f8ec0ff */
[----:B-----5:R-:W-:Y:S01]  /*89b0*/  @P1 IMAD.WIDE R6, R16, 0x8, R6 ;  /* 0x0000000810061825 */ /* 0x020fe200078e0206 */
[----:B------:R-:W2:Y:S01]  /*89c0*/  @P0 LDG.E.64 R28, desc[UR50][R4.64] ;  /* 0x00000032041c0981 */ /* 0x000ea2000c1e1b00 */
[----:B------:R-:W-:Y:S03]  /*89d0*/  UIADD3 UR8, UPT, UPT, UR4, 0x300, URZ ;  /* 0x0000030004087890 */ /* 0x000fe6000fffe0ff */
[----:B------:R1:W3:Y:S04]  /*89e0*/  @P1 LDG.E.64 R24, desc[UR50][R6.64] ;  /* 0x0000003206181981 */ /* 0x0002e8000c1e1b00 */
[----:B------:R-:W-:Y:S04]  /*89f0*/  STS [UR4+0x330], RZ ;  /* 0x000330ffff007988 */ /* 0x000fe80008000804 */
[----:B------:R5:W4:Y:S04]  /*8a00*/  LDG.E R5, desc[UR50][R12.64+0x4] ;  /* 0x000004320c057981 */ /* 0x000b28000c1e1900 */
[----:B-1----:R-:W1:Y:S01]  /*8a10*/  LDS R7, [UR4+0x31c] ;  /* 0x00031c04ff077984 */ /* 0x002e620008000800 */
[----:B------:R-:W-:Y:S05]  /*8a20*/  IMAD.U32 R6, RZ, RZ, UR8 ;  /* 0x00000008ff067e24 */ /* 0x000fea000f8e00ff */
[----:B-----5:R-:W-:Y:S05]  /*8a30*/  SHF.R.U64 R12, R6, 0x4, RZ ;  /* 0x00000004060c7819 */ /* 0x020fea00000012ff */
[----:B------:R-:W-:Y:S04]  /*8a40*/  STS [UR4+0x310], R12 ;  /* 0x0003100cff007988 */ /* 0x000fe80008000804 */
[----:B------:R-:W-:Y:S01]  /*8a50*/  STS [UR4+0x314], R12 ;  /* 0x0003140cff007988 */ /* 0x000fe20008000804 */
[----:B------:R-:W-:Y:S02]  /*8a60*/  @!P0 IMAD.MOV.U32 R28, RZ, RZ, R26 ;  /* 0x000000ffff1c8224 */ /* 0x000fe400078e001a */
[----:B------:R-:W-:Y:S01]  /*8a70*/  @!P0 IMAD.MOV.U32 R29, RZ, RZ, R27 ;  /* 0x000000ffff1d8224 */ /* 0x000fe200078e001b */
[----:B---3--:R-:W-:Y:S04]  /*8a80*/  @P1 STS.64 [UR4+0x300], R24 ;  /* 0x00030018ff001988 */ /* 0x008fe80008000a04 */
[----:B--2---:R-:W-:Y:S04]  /*8a90*/  SHF.L.U64.HI R14, R28, 0x1, R29 ;  /* 0x000000011c0e7819 */ /* 0x004fe8000001021d */
[----:B------:R-:W-:Y:S04]  /*8aa0*/  LOP3.LUT R14, R14, 0x1fffffff, RZ, 0xc0, !PT ;  /* 0x1fffffff0e0e7812 */ /* 0x000fe800078ec0ff */
[----:B------:R-:W-:Y:S04]  /*8ab0*/  SHF.R.U32.HI R4, RZ, 0x4, R14 ;  /* 0x00000004ff047819 */ /* 0x000fe8000001160e */
[----:B-1----:R-:W-:Y:S02]  /*8ac0*/  LOP3.LUT R23, R7, 0xf, R4, 0xb8, !PT ;  /* 0x0000000f07177812 */ /* 0x002fe400078eb804 */
[----:B------:R-:W-:Y:S03]  /*8ad0*/  CS2R R6, SRZ ;  /* 0x0000000000067805 */ /* 0x000fe6000001ff00 */
[----:B------:R1:W-:Y:S01]  /*8ae0*/  STS [UR4+0x31c], R23 ;  /* 0x00031c17ff007988 */ /* 0x0003e20008000804 */
[----:B----4-:R-:W-:Y:S03]  /*8af0*/  VIADD R5, R5, 0xffffffff ;  /* 0xffffffff05057836 */ /* 0x010fe60000000000 */
[----:B------:R-:W2:Y:S01]  /*8b00*/  LDS R4, [UR4+0x31c] ;  /* 0x00031c04ff047984 */ /* 0x000ea20008000800 */
[----:B-1----:R-:W-:Y:S05]  /*8b10*/  IMAD.SHL.U32 R23, R28, 0x2, RZ ;  /* 0x000000021c177824 */ /* 0x002fea00078e00ff */
[----:B------:R-:W-:Y:S04]  /*8b20*/  LOP3.LUT R23, R23, 0xfffffffe, RZ, 0xc0, !PT ;  /* 0xfffffffe17177812 */ /* 0x000fe800078ec0ff */
[----:B------:R-:W-:Y:S05]  /*8b30*/  SHF.R.U64 R14, R23, 0x4, R14 ;  /* 0x00000004170e7819 */ /* 0x000fea000000120e */
[----:B------:R-:W-:Y:S01]  /*8b40*/  STS [UR4+0x30c], R14 ;  /* 0x00030c0eff007988 */ /* 0x000fe20008000804 */
[----:B--2---:R-:W-:Y:S05]  /*8b50*/  LOP3.LUT R30, R4, 0xf0, RZ, 0xb8, !PT ;  /* 0x000000f0041e7812 */ /* 0x004fea00078eb8ff */
[----:B------:R-:W-:Y:S04]  /*8b60*/  STS [UR4+0x31c], R30 ;  /* 0x00031c1eff007988 */ /* 0x000fe80008000804 */
[----:B------:R-:W1:Y:S02]  /*8b70*/  LDS R4, [UR4+0x31c] ;  /* 0x00031c04ff047984 */ /* 0x000e640008000800 */
[----:B-1----:R-:W-:Y:S01]  /*8b80*/  LOP3.LUT R13, R4, 0xf00, RZ, 0xb8, !PT ;  /* 0x00000f00040d7812 */ /* 0x002fe200078eb8ff */
[----:B------:R-:W-:Y:S04]  /*8b90*/  VIADD R4, R26, 0xffffffff ;  /* 0xffffffff1a047836 */ /* 0x000fe80000000000 */
[----:B------:R-:W-:Y:S04]  /*8ba0*/  STS.64 [UR4+0x318], R12 ;  /* 0x0003180cff007988 */ /* 0x000fe80008000a04 */
[----:B------:R-:W1:Y:S04]  /*8bb0*/  LDS R22, [UR4+0x31c] ;  /* 0x00031c04ff167984 */ /* 0x000e680008000800 */
[----:B------:R2:W-:Y:S01]  /*8bc0*/  STS.128 [UR4+0x320], R4 ;  /* 0x00032004ff007988 */ /* 0x0005e20008000c04 */
[----:B-1----:R-:W-:Y:S05]  /*8bd0*/  LOP3.LUT R22, R22, 0xf000, RZ, 0xb8, !PT ;  /* 0x0000f00016167812 */ /* 0x002fea00078eb8ff */
[----:B------:R2:W-:Y:S02]  /*8be0*/  STS [UR4+0x31c], R22 ;  /* 0x00031c16ff007988 */ /* 0x0005e40008000804 */
.L_x_89:
[----:B----4-:R-:W-:Y:S05]  /*8bf0*/  BSYNC.RECONVERGENT B0 ;  /* 0x0000000000007941 */ /* 0x010fea0003800200 */
.L_x_88:
[----:B------:R-:W-:Y:S01]  /*8c00*/  NOP ;  /* 0x0000000000007918 */ /* 0x000fe20000000000 */
[----:B------:R-:W4:Y:S01]  /*8c10*/  LDS R17, [R17] ;  /* 0x0000000011117984 */ /* 0x000f220000000800 */
[----:B--2---:R-:W-:Y:S01]  /*8c20*/  IADD3 R4, P0, PT, R0, UR28, RZ ;  /* 0x0000001c00047c10 */ /* 0x004fe2000ff1e0ff */
[----:B------:R-:W-:Y:S04]  /*8c30*/  IMAD.U32 R0, RZ, RZ, UR20 ;  /* 0x00000014ff007e24 */ /* 0x000fe8000f8e00ff */
[----:B------:R-:W-:Y:S01]  /*8c40*/  IMAD.X R5, RZ, RZ, UR29, P0 ;  /* 0x0000001dff057e24 */ /* 0x000fe200080e06ff */
[----:B------:R-:W-:Y:S04]  /*8c50*/  SHF.L.U32 R6, R0, 0x1f, RZ ;  /* 0x0000001f00067819 */ /* 0x000fe800000006ff */
[----:B----4-:R2:W4:Y:S02]  /*8c60*/  ATOMG.E.EXCH.STRONG.GPU PT, RZ, [R4], R17 ;  /* 0x0000001104ff73a8 */ /* 0x01052400041ee100 */
[----:B----4-:R-:W4:Y:S02]  /*8c70*/  SYNCS.PHASECHK.TRANS64.TRYWAIT P0, [R15+URZ+0x68], R6 ;  /* 0x000068060f0075a7 */ /* 0x010f2400080011ff */
[----:B--2-4-:R-:W-:Y:S05]  /*8c80*/  @!P0 BRA `(.L_x_90) ;  /* 0x000000b000448947 */ /* 0x014fea0003800000 */
.L_x_87:
[----:B-1----:R-:W-:Y:S04]  /*8c90*/  ISETP.NE.U32.AND P0, PT, R2, RZ, PT ;  /* 0x000000ff0200720c */ /* 0x002fe80003f05070 */
[----:B------:R-:W-:Y:S11]  /*8ca0*/  ISETP.NE.AND.EX P0, PT, R3, RZ, PT, P0 ;  /* 0x000000ff0300720c */ /* 0x000ff60003f05300 */
[----:B------:R-:W-:Y:S02]  /*8cb0*/  @!UPT UIADD3 URZ, UPT, UPT, URZ, URZ, URZ ;  /* 0x000000fffffff290 */ /* 0x000fe4000fffe0ff */
[----:B------:R-:W1:Y:S02]  /*8cc0*/  @P0 LDC.64 R4, c[0x0][0x890] ;  /* 0x00022400ff040b82 */ /* 0x000e640000000a00 */
[----:B-1----:R-:W-:Y:S01]  /*8cd0*/  @P0 IMAD.WIDE R4, R16, 0x8, R4 ;  /* 0x0000000810040825 */ /* 0x002fe200078e0204 */
[----:B------:R-:W-:Y:S06]  /*8ce0*/  BRA.U UP0, `(.L_x_91) ;  /* 0x0000000100107547 */ /* 0x000fec000b800000 */
[----:B------:R-:W-:Y:S04]  /*8cf0*/  DEPBAR {5,4,3,2,1,0} ;  /* 0x0000003f0000791a */ /* 0x000fe80000000000 */
[----:B------:R-:W1:Y:S02]  /*8d00*/  CCTL.E.C.LDCU.IV.DEEP [UR28] ;  /* 0x000000001c007540 */ /* 0x000e640009c08000 */
[----:B-1----:R1:W-:Y:S01]  /*8d10*/  UTMACCTL.IV [UR28] ;  /* 0x000000001c0079b9 */ /* 0x0023e20008000000 */
[----:B------:R-:W-:Y:S01]  /*8d20*/  NOP ;  /* 0x0000000000007918 */ /* 0x000fe20000000000 */
.L_x_91:
[----:B------:R-:W5:Y:S01]  /*8d30*/  @P0 LDG.E.64 R4, desc[UR50][R4.64] ;  /* 0x0000003204040981 */ /* 0x000f62000c1e1b00 */
[----:B------:R-:W-:Y:S02]  /*8d40*/  USHF.L.U32 UR18, UR18, 0x7, URZ ;  /* 0x0000000712127899 */ /* 0x000fe400080006ff */
[----:B------:R-:W-:Y:S01]  /*8d50*/  USHF.L.U32 UR19, UR19, 0x8, URZ ;  /* 0x0000000813137899 */ /* 0x000fe200080006ff */
[----:B-----5:R-:W5:Y:S02]  /*8d60*/  @P0 LD.E R0, desc[UR50][R4.64] ;  /* 0x0000003204000980 */ /* 0x020f64000c101900 */
[----:B-----5:R-:W-:Y:S01]  /*8d70*/  @P0 FSETP.NEU.AND P1, PT, R0, RZ, PT ;  /* 0x000000ff0000020b */ /* 0x020fe20003f2d000 */
[----:B------:R-:W-:Y:S01]  /*8d80*/  @!UPT UIADD3 URZ, UPT, UPT, URZ, URZ, URZ ;  /* 0x000000fffffff290 */ /* 0x000fe2000fffe0ff */
[----:B------:R-:W-:Y:S11]  /*8d90*/  @P0 BRA `(.L_x_92) ;  /* 0x00000000002c0947 */ /* 0x000ff60003800000 */
[----:B----4-:R-:W-:Y:S02]  /*8da0*/  ISETP.NE.U32.AND P0, PT, RZ, UR6, PT ;  /* 0x00000006ff007c0c */ /* 0x010fe4000bf05070 */
[----:B------:R-:W-:Y:S02]  /*8db0*/  FSETP.NEU.AND P1, PT, RZ, UR26, PT ;  /* 0x0000001aff007c0b */ /* 0x000fe4000bf2d000 */
[----:B------:R-:W-:Y:S11]  /*8dc0*/  ISETP.NE.AND.EX P0, PT, RZ, UR7, PT, P0 ;  /* 0x00000007ff007c0c */ /* 0x000ff6000bf05300 */
[----:B------:R-:W-:Y:S02]  /*8dd0*/  @!UPT UIADD3 URZ, UPT, UPT, URZ, URZ, URZ ;  /* 0x000000fffffff290 */ /* 0x000fe4000fffe0ff */
[----:B------:R-:W4:Y:S08]  /*8de0*/  @P0 LDC R5, c[0x0][0x898] ;  /* 0x00022600ff050b82 */ /* 0x000f300000000800 */
[----:B--2---:R-:W2:Y:S01]  /*8df0*/  @P0 LDC.64 R6, c[0x0][0x888] ;  /* 0x00022200ff060b82 */ /* 0x004ea20000000a00 */
[----:B----4-:R-:W-:Y:S04]  /*8e00*/  @P0 IMAD R5, R16, R5, RZ ;  /* 0x0000000510050224 */ /* 0x010fe800078e02ff */
[----:B--2---:R-:W-:Y:S06]  /*8e10*/  @P0 IMAD.WIDE R6, R5, 0x4, R6 ;  /* 0x0000000405060825 */ /* 0x004fec00078e0206 */
[----:B------:R-:W2:Y:S02]  /*8e20*/  @P0 LDG.E R6, desc[UR50][R6.64] ;  /* 0x0000003206060981 */ /* 0x000ea4000c1e1900 */
[----:B--2---:R-:W-:Y:S11]  /*8e30*/  @P0 FSETP.NEU.AND P1, PT, R6, RZ, PT ;  /* 0x000000ff0600020b */ /* 0x004ff60003f2d000 */
[----:B------:R-:W-:Y:S02]  /*8e40*/  @!UPT UIADD3 URZ, UPT, UPT, URZ, URZ, URZ ;  /* 0x000000fffffff290 */ /* 0x000fe4000fffe0ff */
.L_x_92:
[----:B------:R-:W-:Y:S01]  /*8e50*/  UISETP.NE.AND UP1, UPT, UR21, 0x4, UPT ;  /* 0x000000041500788c */ /* 0x000fe2000bf25270 */
[----:B------:R-:W-:Y:S04]  /*8e60*/  ELECT P0, URZ, PT ;  /* 0x0000000000ff782f */ /* 0x000fe80003800000 */
[----:B------:R-:W-:Y:S04]  /*8e70*/  PLOP3.LUT P1, PT, P1, P0, PT, 0x80, 0x8 ;  /* 0x000000000008781c */ /* 0x000fe80000f21070 */
[----:B------:R-:W-:Y:S09]  /*8e80*/  BRA.U UP1, `(.L_x_93) ;  /* 0x0000000101047547 */ /* 0x000ff2000b800000 */
[----:B-1--4-:R-:W-:Y:S05]  /*8e90*/  BPT.TRAP 0x1 ;  /* 0x000000040000795c */ /* 0x012fea0000300000 */
.L_x_93:
[----:B------:R-:W5:Y:S01]  /*8ea0*/  S2UR UR25, SR_CgaCtaId ;  /* 0x00000000001979c3 */ /* 0x000f620000008800 */
[----:B------:R-:W-:Y:S01]  /*8eb0*/  UMOV UR24, 0x400 ;  /* 0x0000040000187882 */ /* 0x000fe20000000000 */
[----:B------:R-:W-:Y:S01]  /*8ec0*/  SHF.L.U32 R5, R19, 0x1f, RZ ;  /* 0x0000001f13057819 */ /* 0x000fe200000006ff */
[----:B-----5:R-:W-:Y:S09]  /*8ed0*/  ULEA UR24, UR25, UR24, 0x18 ;  /* 0x0000001819187291 */ /* 0x020ff2000f8ec0ff */
[----:B------:R-:W5:Y:S02]  /*8ee0*/  SYNCS.PHASECHK.TRANS64.TRYWAIT P0, [UR24+0x40], R5 ;  /* 0x00004005ff0075a7 */ /* 0x000f640008001118 */
[----:B-----5:R-:W-:Y:S05]  /*8ef0*/  @!P0 BRA `(.L_x_94) ;  /* 0x000000ac00bc8947 */ /* 0x020fea0003800000 */
.L_x_244:
[----:B------:R-:W-:Y:S04]  /*8f00*/  BSSY.RECONVERGENT B0, `(.L_x_95) ;  /* 0x0000010000007945 */ /* 0x000fe80003800200 */
[----:B------:R-:W-:Y:S05]  /*8f10*/  @!P1 BRA `(.L_x_96) ;  /* 0x0000000000389947 */ /* 0x000fea0003800000 */
[----:B------:R-:W-:Y:S02]  /*8f20*/  UIADD3 UR17, UPT, UPT, UR24, 0x20, URZ ;  /* 0x0000002018117890 */ /* 0x000fe4000fffe0ff */
[----:B------:R-:W-:Y:S01]  /*8f30*/  UIADD3 UR16, UPT, UPT, UR24, 0x1000, URZ ;  /* 0x0000100018107890 */ /* 0x000fe2000fffe0ff */
[----:B------:R-:W-:Y:S01]  /*8f40*/  UMOV UR12, 0x0 ;  /* 0x00000000000c7882 */ /* 0x000fe20000000000 */
[----:B------:R-:W-:Y:S01]  /*8f50*/  UMOV UR13, 0x10000000 ;  /* 0x10000000000d7882 */ /* 0x000fe20000000000 */
[----:B------:R-:W-:Y:S02]  /*8f60*/  UIADD3 UR10, UPT, UPT, UR18, 0x40, URZ ;  /* 0x00000040120a7890 */ /* 0x000fe4000fffe0ff */
[----:B------:R-:W-:Y:S01]  /*8f70*/  UIADD3 UR8, UPT, UPT, UR24, 0x3000, URZ ;  /* 0x0000300018087890 */ /* 0x000fe2000fffe0ff */
[----:B------:R-:W-:Y:S03]  /*8f80*/  UMOV UR11, UR19 ;  /* 0x00000013000b7c82 */ /* 0x000fe60008000000 */
[----:B------:R1:W-:Y:S01]  /*8f90*/  UTMALDG.2D [UR16], [UR28], desc[UR12] ;  /* 0x00000c101c0075b4 */ /* 0x0003e20008009000 */
[----:B------:R-:W-:Y:S04]  /*8fa0*/  UMOV UR9, UR17 ;  /* 0x0000001100097c82 */ /* 0x000fe80008000000 */
[----:B------:R1:W-:Y:S02]  /*8fb0*/  UTMALDG.2D [UR8], [UR28], desc[UR12] ;  /* 0x00000c081c0075b4 */ /* 0x0003e40008009000 */
[----:B-1----:R-:W-:Y:S05]  /*8fc0*/  BRA.U UP1, `(.L_x_97) ;  /* 0x0000000101047547 */ /* 0x002fea000b800000 */
[----:B----4-:R-:W-:Y:S05]  /*8fd0*/  BPT.TRAP 0x1 ;  /* 0x000000040000795c */ /* 0x010fea0000300000 */
.L_x_97:
[----:B------:R-:W-:Y:S04]  /*8fe0*/  HFMA2 R0, -RZ, RZ, 0, 2 ;  /* 0x00004000ff007431 */ /* 0x000fe800000001ff */
[----:B------:R1:W-:Y:S03]  /*8ff0*/  SYNCS.ARRIVE.TRANS64.RED.A0TR RZ, [UR24+0x20], R0 ;  /* 0x00002000ffff79a7 */ /* 0x0003e60008300418 */
.L_x_96:
[----:B-1--4-:R-:W-:Y:S05]  /*9000*/  BSYNC.RECONVERGENT B0 ;  /* 0x0000000000007941 */ /* 0x012fea0003800200 */
.L_x_95:
[----:B------:R-:W-:Y:S05]  /*9010*/  BRA.U UP1, `(.L_x_98) ;  /* 0x0000000101047547 */ /* 0x000fea000b800000 */
[----:B------:R-:W-:Y:S05]  /*9020*/  BPT.TRAP 0x1 ;  /* 0x000000040000795c */ /* 0x000fea0000300000 */
.L_x_98:
[----:B------:R-:W-:Y:S04]  /*9030*/  UIADD3 UR4, UPT, UPT, UR24, 0x20, URZ ;  /* 0x0000002018047890 */ /* 0x000fe8000fffe0ff */
[----:B------:R-:W-:Y:S09]  /*9040*/  UPRMT UR4, UR25, 0x654, UR4 ;  /* 0x0000065419047896 */ /* 0x000ff20008000004 */
[----:B------:R-:W-:Y:S01]  /*9050*/  SYNCS.ARRIVE.TRANS64.RED.A1T0 RZ, [UR4], RZ ;  /* 0x000000ffffff79a7 */ /* 0x000fe20008100404 */
[----:B------:R-:W-:Y:S05]  /*9060*/  BRA.U UP1, `(.L_x_99) ;  /* 0x0000000101047547 */ /* 0x000fea000b800000 */
[----:B------:R-:W-:Y:S05]  /*9070*/  BPT.TRAP 0x1 ;  /* 0x000000040000795c */ /* 0x000fea0000300000 */
.L_x_99:
[----:B------:R-:W1:Y:S02]  /*9080*/  SYNCS.PHASECHK.TRANS64.TRYWAIT P0, [UR24+0x48], R5 ;  /* 0x00004805ff0075a7 */ /* 0x000e640008001118 */
[----:B-1----:R-:W-:Y:S05]  /*9090*/  @!P0 BRA `(.L_x_100) ;  /* 0x000000ac006c8947 */ /* 0x002fea0003800000 */
.L_x_246:
[----:B------:R-:W-:Y:S04]  /*90a0*/  BSSY.RECONVERGENT B0, `(.L_x_101) ;  /* 0x0000012000007945 */ /* 0x000fe80003800200 */
[----:B------:R-:W-:Y:S05]  /*90b0*/  @!P1 BRA `(.L_x_102) ;  /* 0x0000000000409947 */ /* 0x000fea0003800000 */
[----:B------:R-:W-:Y:S02]  /*90c0*/  UIADD3 UR13, UPT, UPT, UR24, 0x28, URZ ;  /* 0x00000028180d7890 */ /* 0x000fe4000fffe0ff */
[----:B------:R-:W-:Y:S02]  /*90d0*/  UIADD3 UR15, UPT, UPT, UR19, 0x40, URZ ;  /* 0x00000040130f7890 */ /* 0x000fe4000fffe0ff */
[----:B------:R-:W-:Y:S01]  /*90e0*/  UIADD3 UR12, UPT, UPT, UR24, 0x5000, URZ ;  /* 0x00005000180c7890 */ /* 0x000fe2000fffe0ff */
[----:B------:R-:W-:Y:S01]  /*90f0*/  UMOV UR16, 0x0 ;  /* 0x0000000000107882 */ /* 0x000fe20000000000 */
[----:B------:R-:W-:Y:S01]  /*9100*/  UMOV UR17, 0x10000000 ;  /* 0x1000000000117882 */ /* 0x000fe20000000000 */
[----:B------:R-:W-:Y:S01]  /*9110*/  UMOV UR14, UR18 ;  /* 0x00000012000e7c82 */ /* 0x000fe20008000000 */
[----:B------:R-:W-:Y:S02]  /*9120*/  UIADD3 UR10, UPT, UPT, UR18, 0x40, URZ ;  /* 0x00000040120a7890 */ /* 0x000fe4000fffe0ff */
[----:B------:R-:W-:Y:S03]  /*9130*/  UIADD3 UR8, UPT, UPT, UR24, 0x7000, URZ ;  /* 0x0000700018087890 */ /* 0x000fe6000fffe0ff */
[----:B------:R4:W-:Y:S01]  /*9140*/  UTMALDG.2D [UR12], [UR28], desc[UR16] ;  /* 0x0000100c1c0075b4 */ /* 0x0009e20008009000 */
[----:B------:R-:W-:Y:S01]  /*9150*/  UMOV UR9, UR13 ;  /* 0x0000000d00097c82 */ /* 0x000fe20008000000 */
[----:B------:R-:W-:Y:S04]  /*9160*/  UMOV UR11, UR15 ;  /* 0x0000000f000b7c82 */ /* 0x000fe80008000000 */
[----:B------:R4:W-:Y:S02]  /*9170*/  UTMALDG.2D [UR8], [UR28], desc[UR16] ;  /* 0x000010081c0075b4 */ /* 0x0009e40008009000 */
[----:B----4-:R-:W-:Y:S05]  /*9180*/  BRA.U UP1, `(.L_x_103) ;  /* 0x0000000101047547 */ /* 0x010fea000b800000 */
[----:B------:R-:W-:Y:S05]  /*9190*/  BPT.TRAP 0x1 ;  /* 0x000000040000795c */ /* 0x000fea0000300000 */
.L_x_103:
[----:B-1----:R-:W-:Y:S04]  /*91a0*/  HFMA2 R0, -RZ, RZ, 0, 2 ;  /* 0x00004000ff007431 */ /* 0x002fe800000001ff */
[----:B------:R4:W-:Y:S03]  /*91b0*/  SYNCS.ARRIVE.TRANS64.RED.A0TR RZ, [UR24+0x28], R0 ;  /* 0x00002800ffff79a7 */ /* 0x0009e60008300418 */
.L_x_102:
[----:B------:R-:W-:Y:S05]  /*91c0*/  BSYNC.RECONVERGENT B0 ;  /* 0x0000000000007941 */ /* 0x000fea0003800200 */
.L_x_101:
[----:B------:R-:W-:Y:S05]  /*91d0*/  BRA.U UP1, `(.L_x_104) ;  /* 0x0000000101047547 */ /* 0x000fea000b800000 */
[----:B------:R-:W-:Y:S05]  /*91e0*/  BPT.TRAP 0x1 ;  /* 0x000000040000795c */ /* 0x000fea0000300000 */
.L_x_104:
[----:B------:R-:W-:Y:S04]  /*91f0*/  UIADD3 UR4, UPT, UPT, UR24, 0x28, URZ ;  /* 0x0000002818047890 */ /* 0x000fe8000fffe0ff */
[----:B------:R-:W-:Y:S09]  /*9200*/  UPRMT UR4, UR25, 0x654, UR4 ;  /* 0x0000065419047896 */ /* 0x000ff20008000004 */
[----:B------:R-:W-:Y:S01]  /*9210*/  SYNCS.ARRIVE.TRANS64.RED.A1T0 RZ, [UR4], RZ ;  /* 0x000000ffffff79a7 */ /* 0x000fe20008100404 */
[----:B------:R-:W-:Y:S05]  /*9220*/  BRA.U UP1, `(.L_x_105) ;  /* 0x0000000101047547 */ /* 0x000fea000b800000 */
[----:B------:R-:W-:Y:S05]  /*9230*/  BPT.TRAP 0x1 ;  /* 0x000000040000795c */ /* 0x000fea0000300000 */
.L_x_105:
[----:B------:R-:W5:Y:S02]  /*9240*/  SYNCS.PHASECHK.TRANS64.TRYWAIT P0, [UR24+0x50], R5 ;  /* 0x00005005ff0075a7 */ /* 0x000f640008001118 */
[----:B-----5:R-:W-:Y:S05]  /*9250*/  @!P0 BRA `(.L_x_106) ;  /* 0x000000ac00148947 */ /* 0x020fea0003800000 */
.L_x_248:
        /* <DEDUP_REMOVED lines=14> */
[----:B-1----:R-:W-:Y:S05]  /*9340*/  BRA.U UP1, `(.L_x_109) ;  /* 0x0000000101047547 */ /* 0x002fea000b800000 */
[----:B------:R-:W-:Y:S05]  /*9350*/  BPT.TRAP 0x1 ;  /* 0x000000040000795c */ /* 0x000fea0000300000 */
.L_x_109:
[----:B----4-:R-:W-:Y:S04]  /*9360*/  HFMA2 R0, -RZ, RZ, 0, 2 ;  /* 0x00004000ff007431 */ /* 0x010fe800000001ff */
[----:B------:R1:W-:Y:S03]  /*9370*/  SYNCS.ARRIVE.TRANS64.RED.A0TR RZ, [UR24+0x30], R0 ;  /* 0x00003000ffff79a7 */ /* 0x0003e60008300418 */
.L_x_108:
[----:B------:R-:W-:Y:S05]  /*9380*/  BSYNC.RECONVERGENT B0 ;  /* 0x0000000000007941 */ /* 0x000fea0003800200 */
.L_x_107:
[----:B------:R-:W-:Y:S05]  /*9390*/  BRA.U UP1, `(.L_x_110) ;  /* 0x0000000101047547 */ /* 0x000fea000b800000 */
[----:B------:R-:W-:Y:S05]  /*93a0*/  BPT.TRAP 0x1 ;  /* 0x000000040000795c */ /* 0x000fea0000300000 */
.L_x_110:
[----:B------:R-:W-:Y:S04]  /*93b0*/  UIADD3 UR4, UPT, UPT, UR24, 0x30, URZ ;  /* 0x0000003018047890 */ /* 0x000fe8000fffe0ff */
[----:B------:R-:W-:Y:S09]  /*93c0*/  UPRMT UR4, UR25, 0x654, UR4 ;  /* 0x0000065419047896 */ /* 0x000ff20008000004 */
[----:B------:R-:W-:Y:S01]  /*93d0*/  SYNCS.ARRIVE.TRANS64.RED.A1T0 RZ, [UR4], RZ ;  /* 0x000000ffffff79a7 */ /* 0x000fe20008100404 */
[----:B------:R-:W-:Y:S05]  /*93e0*/  BRA.U UP1, `(.L_x_111) ;  /* 0x0000000101047547 */ /* 0x000fea000b800000 */
[----:B------:R-:W-:Y:S05]  /*93f0*/  BPT.TRAP 0x1 ;  /* 0x000000040000795c */ /* 0x000fea0000300000 */
.L_x_111:
[----:B------:R-:W5:Y:S02]  /*9400*/  SYNCS.PHASECHK.TRANS64.TRYWAIT P0, [UR24+0x58], R5 ;  /* 0x00005805ff0075a7 */ /* 0x000f640008001118 */
[----:B-----5:R-:W-:Y:S05]  /*9410*/  @!P0 BRA `(.L_x_112) ;  /* 0x000000a800bc8947 */ /* 0x020fea0003800000 */
.L_x_250:
        /* <DEDUP_REMOVED lines=16> */
.L_x_115:
[----:B----4-:R-:W-:Y:S04]  /*9520*/  HFMA2 R0, -RZ, RZ, 0, 2 ;  /* 0x00004000ff007431 */ /* 0x010fe800000001ff */
[----:B------:R1:W-:Y:S03]  /*9530*/  SYNCS.ARRIVE.TRANS64.RED.A0TR RZ, [UR24+0x38], R0 ;  /* 0x00003800ffff79a7 */ /* 0x0003e60008300418 */
.L_x_114:
[----:B------:R-:W-:Y:S05]  /*9540*/  BSYNC.RECONVERGENT B0 ;  /* 0x0000000000007941 */ /* 0x000fea0003800200 */
.L_x_113:
[----:B------:R-:W-:Y:S05]  /*9550*/  BRA.U UP1, `(.L_x_116) ;  /* 0x0000000101047547 */ /* 0x000fea000b800000 */
[----:B------:R-:W-:Y:S05]  /*9560*/  BPT.TRAP 0x1 ;  /* 0x000000040000795c */ /* 0x000fea0000300000 */
.L_x_116:
[----:B------:R-:W-:Y:S01]  /*9570*/  UIADD3 UR4, UPT, UPT, UR24, 0x38, URZ ;  /* 0x0000003818047890 */ /* 0x000fe2000fffe0ff */
[----:B------:R-:W-:Y:S01]  /*9580*/  LOP3.LUT R19, R19, 0x1, RZ, 0x3c, !PT ;  /* 0x0000000113137812 */ /* 0x000fe200078e3cff */
[----:B------:R-:W-:Y:S02]  /*9590*/  UISETP.NE.AND UP0, UPT, UR37, 0x8, UPT ;  /* 0x000000082500788c */ /* 0x000fe4000bf05270 */
[----:B------:R-:W-:Y:S09]  /*95a0*/  UPRMT UR4, UR25, 0x654, UR4 ;  /* 0x0000065419047896 */ /* 0x000ff20008000004 */
[----:B------:R-:W-:Y:S01]  /*95b0*/  SYNCS.ARRIVE.TRANS64.RED.A1T0 RZ, [UR4], RZ ;  /* 0x000000ffffff79a7 */ /* 0x000fe20008100404 */
[----:B------:R-:W-:Y:S05]  /*95c0*/  BRA.U UP0, `(.L_x_117) ;  /* 0x0000000100047547 */ /* 0x000fea000b800000 */
[----:B------:R-:W-:Y:S05]  /*95d0*/  BPT.TRAP 0x1 ;  /* 0x000000040000795c */ /* 0x000fea0000300000 */
.L_x_117:
[----:B------:R-:W-:Y:S01]  /*95e0*/  ULEA UR8, UR5, UR24, 0x3 ;  /* 0x0000001805087291 */ /* 0x000fe2000f8e18ff */
[----:B-1----:R-:W-:Y:S08]  /*95f0*/  SHF.L.U32 R5, R18, 0x1f, RZ ;  /* 0x0000001f12057819 */ /* 0x002ff000000006ff */
[----:B------:R-:W1:Y:S02]  /*9600*/  SYNCS.PHASECHK.TRANS64.TRYWAIT P0, [UR8+0x130], R5 ;  /* 0x00013005ff0075a7 */ /* 0x000e640008001108 */
[----:B-1----:R-:W-:Y:S05]  /*9610*/  @!P0 BRA `(.L_x_118) ;  /* 0x000000a800548947 */ /* 0x002fea0003800000 */
.L_x_252:
[----:B------:R-:W-:Y:S09]  /*9620*/  UIMAD UR4, UR5, 0x14, UR36 ;  /* 0x00000014050478a4 */ /* 0x000ff2000f8e0224 */
[----:B--2---:R-:W2:Y:S04]  /*9630*/  LDS R6, [UR4] ;  /* 0x00000004ff067984 */ /* 0x004ea80008000800 */
[----:B-1----:R-:W1:Y:S04]  /*9640*/  LDS R5, [UR4+0x4] ;  /* 0x00000404ff057984 */ /* 0x002e680008000800 */
[----:B------:R-:W3:Y:S04]  /*9650*/  LDS.U16 R4, [UR4+0x12] ;  /* 0x00001204ff047984 */ /* 0x000ee80008000400 */
[----:B------:R-:W3:Y:S04]  /*9660*/  LDS R16, [UR4+0x8] ;  /* 0x00000804ff107984 */ /* 0x000ee80008000800 */
[----:B----4-:R-:W4:Y:S01]  /*9670*/  LDS R0, [UR4+0xc] ;  /* 0x00000c04ff007984 */ /* 0x010f220008000800 */
[----:B------:R-:W-:Y:S01]  /*9680*/  @!PT LDS RZ, [RZ] ;  /* 0x00000000fffff984 */ /* 0x000fe20000000800 */
[----:B------:R-:W-:Y:S01]  /*9690*/  @!PT LDS RZ, [RZ] ;  /* 0x00000000fffff984 */ /* 0x000fe20000000800 */
[----:B------:R-:W-:Y:S01]  /*96a0*/  @!PT LDS RZ, [RZ] ;  /* 0x00000000fffff984 */ /* 0x000fe20000000800 */
[----:B------:R-:W-:Y:S01]  /*96b0*/  @!PT LDS RZ, [RZ] ;  /* 0x00000000fffff984 */ /* 0x000fe20000000800 */
[----:B------:R5:W-:Y:S06]  /*96c0*/  MEMBAR.ALL.CTA ;  /* 0x0000000000007992 */ /* 0x000bec0000008000 */
[----:B-----5:R-:W3:Y:S01]  /*96d0*/  FENCE.VIEW.ASYNC.S ;  /* 0x00000000000073c6 */ /* 0x020ee20000000000 */
[----:B--2---:R-:W-:Y:S02]  /*96e0*/  R2UR UR18, R6 ;  /* 0x00000000061272ca */ /* 0x004fe400000e0000 */
[----:B-1----:R-:W-:Y:S01]  /*96f0*/  R2UR UR19, R5 ;  /* 0x00000000051372ca */ /* 0x002fe200000e0000 */
[----:B------:R-:W-:Y:S03]  /*9700*/  @!UPT UIADD3 URZ, UPT, UPT, URZ, URZ, URZ ;  /* 0x000000fffffff290 */ /* 0x000fe6000fffe0ff */
[----:B------:R-:W-:Y:S11]  /*9710*/  BRA.U UP0, `(.L_x_119) ;  /* 0x0000000100047547 */ /* 0x000ff6000b800000 */
[----:B------:R-:W-:Y:S05]  /*9720*/  BPT.TRAP 0x1 ;  /* 0x000000040000795c */ /* 0x000fea0000300000 */
.L_x_119:
[----:B------:R-:W-:Y:S01]  /*9730*/  UIADD3 UR8, UPT, UPT, UR8, 0x170, URZ ;  /* 0x0000017008087890 */ /* 0x000fe2000fffe0ff */
[----:B----4-:R-:W-:Y:S03]  /*9740*/  ISETP.NE.AND P0, PT, R0, RZ, PT ;  /* 0x000000ff0000720c */ /* 0x010fe60003f05270 */
[----:B------:R-:W-:Y:S09]  /*9750*/  UPRMT UR8, UR25, 0x654, UR8 ;  /* 0x0000065419087896 */ /* 0x000ff20008000008 */
[----:B---3--:R-:W-:Y:S01]  /*9760*/  SYNCS.ARRIVE.TRANS64.RED.A1T0 RZ, [UR8], RZ ;  /* 0x000000ffffff79a7 */ /* 0x008fe20008100408 */
[----:B------:R-:W-:Y:S04]  /*9770*/  UIADD3 UR8, UPT, UPT, UR5, 0x1, URZ ;  /* 0x0000000105087890 */ /* 0x000fe8000fffe0ff */
[----:B------:R-:W-:Y:S04]  /*9780*/  UISETP.NE.AND UP0, UPT, UR8, 0x8, UPT ;  /* 0x000000080800788c */ /* 0x000fe8000bf05270 */
[----:B------:R-:W-:Y:S02]  /*9790*/  USEL UR4, URZ, 0x1, UP0 ;  /* 0x00000001ff047887 */ /* 0x000fe40008000000 */
[----:B------:R-:W-:Y:S02]  /*97a0*/  USEL UR5, UR8, URZ, UP0 ;  /* 0x000000ff08057287 */ /* 0x000fe40008000000 */
[----:B------:R-:W-:Y:S02]  /*97b0*/  UPLOP3.LUT UP0, UPT, UPT, UPT, UPT, 0x80, 0x8 ;  /* 0x000000000008789c */ /* 0x000fe40003f0f070 */
[----:B------:R-:W-:Y:S01]  /*97c0*/  LOP3.LUT R18, R18, UR4, RZ, 0x3c, !PT ;  /* 0x0000000412127c12 */ /* 0x000fe2000f8e3cff */
[----:B------:R-:W-:Y:S08]  /*97d0*/  @P0 BRA `(.L_x_120) ;  /* 0xffffffec00c80947 */ /* 0x000ff0000383ffff */
[----:B------:R-:W-:Y:S05]  /*97e0*/  BRA.U UP1, `(.L_x_121) ;  /* 0x0000000101047547 */ /* 0x000fea000b800000 */
[----:B------:R-:W-:Y:S05]  /*97f0*/  BPT.TRAP 0x1 ;  /* 0x000000040000795c */ /* 0x000fea0000300000 */
.L_x_121:
[----:B------:R-:W-:-:S04]  /*9800*/  SHF.L.U32 R3, R19, 0x1f, RZ ;  /* 0x0000001f13037819 */ /* 0x000fc800000006ff */
[----:B------:R-:W1:Y:S02]  /*9810*/  SYNCS.PHASECHK.TRANS64.TRYWAIT P0, [UR24+0x40], R3 ;  /* 0x00004003ff0075a7 */ /* 0x000e640008001118 */
[----:B-1----:R-:W-:Y:S05]  /*9820*/  @!P0 BRA `(.L_x_122) ;  /* 0x000000a400e88947 */ /* 0x002fea0003800000 */
.L_x_254:
[----:B------:R-:W-:Y:S05]  /*9830*/  BRA.U UP1, `(.L_x_123) ;  /* 0x0000000101047547 */ /* 0x000fea000b800000 */
[----:B------:R-:W-:Y:S05]  /*9840*/  BPT.TRAP 0x1 ;  /* 0x000000040000795c */ /* 0x000fea0000300000 */
.L_x_123:
[----:B------:R-:W2:Y:S02]  /*9850*/  SYNCS.PHASECHK.TRANS64.TRYWAIT P0, [UR24+0x48], R3 ;  /* 0x00004803ff0075a7 */ /* 0x000ea40008001118 */
[----:B--2---:R-:W-:Y:S05]  /*9860*/  @!P0 BRA `(.L_x_124) ;  /* 0x000000a400f08947 */ /* 0x004fea0003800000 */
.L_x_256:
[----:B------:R-:W-:Y:S05]  /*9870*/  BRA.U UP1, `(.L_x_125) ;  /* 0x0000000101047547 */ /* 0x000fea000b800000 */
[----:B------:R-:W-:Y:S05]  /*9880*/  BPT.TRAP 0x1 ;  /* 0x000000040000795c */ /* 0x000fea0000300000 */
.L_x_125:
[----:B------:R-:W2:Y:S02]  /*9890*/  SYNCS.PHASECHK.TRANS64.TRYWAIT P0, [UR24+0x50], R3 ;  /* 0x00005003ff0075a7 */ /* 0x000ea40008001118 */
[----:B--2---:R-:W-:Y:S05]  /*98a0*/  @!P0 BRA `(.L_x_126) ;  /* 0x000000a400f88947 */ /* 0x004fea0003800000 */
.L_x_258:
[----:B------:R-:W-:Y:S05]  /*98b0*/  BRA.U UP1, `(.L_x_127) ;  /* 0x0000000101047547 */ /* 0x000fea000b800000 */
[----:B------:R-:W-:Y:S05]  /*98c0*/  BPT.TRAP 0x1 ;  /* 0x000000040000795c */ /* 0x000fea0000300000 */
.L_x_127:
[----:B-1----:R-:W-:Y:S02]  /*98d0*/  SHF.L.U32 R3, R19, 0x1f, RZ ;  /* 0x0000001f13037819 */ /* 0x002fe400000006ff */
[----:B------:R-:W-:-:S04]  /*98e0*/  MOV R0, UR24 ;  /* 0x0000001800007c02 */ /* 0x000fc80008000f00 */
[----:B------:R1:W2:Y:S03]  /*98f0*/  SYNCS.PHASECHK.TRANS64.TRYWAIT P0, [R0+URZ+0x58], R3 ;  /* 0x00005803000075a7 */ /* 0x0002a600080011ff */
[----:B--2---:R-:W-:Y:S05]  /*9900*/  @!P0 NANOSLEEP.SYNCS 0x989680 ;  /* 0x009896800000895d */ /* 0x004fea0003900000 */
[----:B------:R-:W2:Y:S02]  /*9910*/  @!P0 SYNCS.PHASECHK.TRANS64 P0, [R0+URZ+0x58], R3 ;  /* 0x00005803000085a7 */ /* 0x000ea400080010ff */
[----:B--2---:R-:W-:Y:S05]  /*9920*/  @P0 EXIT ;  /* 0x000000000000094d */ /* 0x004fea0003800000 */
[----:B------:R-:W-:Y:S05]  /*9930*/  BRA `(.L_x_127) ;  /* 0xfffffffc00e47947 */ /* 0x000fea000383ffff */
.L_x_86:
[----:B------:R-:W-:-:S09]  /*9940*/  UISETP.NE.AND UP0, UPT, UR21, 0x4, UPT ;  /* 0x000000041500788c */ /* 0x000fd2000bf05270 */
[----:B------:R-:W-:Y:S05]  /*9950*/  BRA.U UP0, `(.L_x_128) ;  /* 0x0000006d00f07547 */ /* 0x000fea000b800000 */
.L_x_129:
[----:B------:R-:W-:-:S08]  /*9960*/  NOP ;  /* 0x0000000000007918 */ /* 0x000fd00000000000 */
[----:B------:R-:W2:Y:S02]  /*9970*/  USETMAXREG.TRY_ALLOC.CTAPOOL UP0, 0xe8 ;  /* 0x000000e8000079c8 */ /* 0x000ea40008000600 */
[----:B--2---:R-:W-:Y:S05]  /*9980*/  BRA.U !UP0, `(.L_x_129) ;  /* 0xfffffffd08f47547 */ /* 0x004fea000b83ffff */
[----:B------:R-:W2:Y:S08]  /*9990*/  S2UR UR52, SR_CgaCtaId ;  /* 0x00000000003479c3 */ /* 0x000eb00000008800 */
[----:B------:R-:W-:Y:S01]  /*99a0*/  BAR.SYNC.DEFER_BLOCKING 0x6, 0xa0 ;  /* 0x0182800000007b1d */ /* 0x000fe20000010000 */
[C---:B-----5:R-:W-:Y:S01]  /*99b0*/  IMAD.SHL.U32 R5, R142.reuse, 0x40, RZ ;  /* 0x000000408e057824 */ /* 0x060fe200078e00ff */
[C---:B------:R-:W-:Y:S01]  /*99c0*/  LOP3.LUT P1, RZ, R142.reuse, 0x2, RZ, 0xc0, !PT ;  /* 0x000000028eff7812 */ /* 0x040fe2000782c0ff */
[C---:B------:R-:W-:Y:S01]  /*99d0*/  IMAD.SHL.U32 R2, R142.reuse, 0x20, RZ ;  /* 0x000000208e027824 */ /* 0x040fe200078e00ff */
[----:B------:R-:W-:Y:S01]  /*99e0*/  PLOP3.LUT P2, PT, PT, PT, PT, 0x80, 0x8 ;  /* 0x000000000008781c */ /* 0x000fe20003f4f070 */
[----:B------:R-:W-:Y:S01]  /*99f0*/  IMAD.U32 R4, R142, 0x10000, RZ ;  /* 0x000100008e047824 */ /* 0x000fe200078e00ff */
[----:B------:R-:W-:Y:S01]  /*9a00*/  UMOV UR43, 0x400 ;  /* 0x00000400002b7882 */ /* 0x000fe20000000000 */
[----:B------:R-:W-:Y:S01]  /*9a10*/  LOP3.LUT R3, R5, 0x1c0, RZ, 0xc0, !PT ;  /* 0x000001c005037812 */ /* 0x000fe200078ec0ff */
[----:B------:R-:W3:Y:S01]  /*9a20*/  SHFL.IDX PT, R143, R128, RZ, 0x1f ;  /* 0x00001fff808f7589 */ /* 0x000ee200000e0000 */
[----:B------:R-:W-:Y:S01]  /*9a30*/  LOP3.LUT R2, R2, 0x200, RZ, 0xc0, !PT ;  /* 0x0000020002027812 */ /* 0x000fe200078ec0ff */
[----:B------:R-:W-:Y:S01]  /*9a40*/  IMAD.SHL.U32 R0, R142, 0x8, RZ ;  /* 0x000000088e007824 */ /* 0x000fe200078e00ff */
[----:B------:R-:W-:Y:S01]  /*9a50*/  LOP3.LUT R3, R3, 0x28, R142, 0xf8, !PT ;  /* 0x0000002803037812 */ /* 0x000fe200078ef88e */
[----:B------:R-:W-:Y:S01]  /*9a60*/  IMAD.MOV.U32 R141, RZ, RZ, 0x10 ;  /* 0x00000010ff8d7424 */ /* 0x000fe200078e00ff */
[----:B------:R-:W-:Y:S01]  /*9a70*/  LOP3.LUT R2, R2, 0x1000, R5, 0xf8, !PT ;  /* 0x0000100002027812 */ /* 0x000fe200078ef805 */
[----:B------:R-:W-:Y:S01]  /*9a80*/  UMOV UR58, URZ ;  /* 0x000000ff003a7c82 */ /* 0x000fe20008000000 */
[----:B------:R-:W-:Y:S01]  /*9a90*/  LOP3.LUT R5, R4, 0x600000, RZ, 0xc0, !PT ;  /* 0x0060000004057812 */ /* 0x000fe200078ec0ff */
[----:B------:R-:W-:Y:S01]  /*9aa0*/  UMOV UR59, URZ ;  /* 0x000000ff003b7c82 */ /* 0x000fe20008000000 */
[----:B------:R-:W-:Y:S01]  /*9ab0*/  LOP3.LUT R3, R3, 0x38, R0, 0x78, !PT ;  /* 0x0000003803037812 */ /* 0x000fe200078e7800 */
[----:B------:R-:W1:Y:S01]  /*9ac0*/  LDCU.64 UR38, c[0x0][0x888] ;  /* 0x00011100ff2677ac */ /* 0x000e620008000a00 */
[----:B------:R-:W-:Y:S01]  /*9ad0*/  LOP3.LUT R142, R142, 0x60, RZ, 0xc0, !PT ;  /* 0x000000608e8e7812 */ /* 0x000fe200078ec0ff */
[----:B------:R-:W-:Y:S01]  /*9ae0*/  IMAD.MOV.U32 R138, RZ, RZ, 0x1 ;  /* 0x00000001ff8a7424 */ /* 0x000fe200078e00ff */
[----:B------:R-:W-:Y:S01]  /*9af0*/  LOP3.LUT R139, R2, R3, RZ, 0xfc, !PT ;  /* 0x00000003028b7212 */ /* 0x000fe200078efcff */
[----:B------:R-:W1:Y:S01]  /*9b00*/  LDCU.64 UR48, c[0x0][0xb18] ;  /* 0x00016300ff3077ac */ /* 0x000e620008000a00 */
[----:B------:R-:W-:Y:S01]  /*9b10*/  IMAD.MOV.U32 R137, RZ, RZ, RZ ;  /* 0x000000ffff897224 */ /* 0x000fe200078e00ff */
[----:B------:R-:W-:-:S02]  /*9b20*/  PRMT R136, RZ, 0x7610, R136 ;  /* 0x00007610ff887816 */ /* 0x000fc40000000088 */
[----:B------:R-:W-:Y:S01]  /*9b30*/  CS2R R134, SRZ ;  /* 0x0000000000867805 */ /* 0x000fe2000001ff00 */
[----:B--2---:R-:W-:Y:S01]  /*9b40*/  ULEA UR43, UR52, UR43, 0x18 ;  /* 0x0000002b342b7291 */ /* 0x004fe2000f8ec0ff */
[----:B------:R-:W-:Y:S01]  /*9b50*/  SEL R141, R141, 0xfffffff0, !P1 ;  /* 0xfffffff08d8d7807 */ /* 0x000fe20004800000 */
[----:B------:R-:W2:Y:S01]  /*9b60*/  LDCU.64 UR46, c[0x0][0xb20] ;  /* 0x00016400ff2e77ac */ /* 0x000ea20008000a00 */
[----:B---3--:R-:W-:Y:S01]  /*9b70*/  ISETP.NE.AND P0, PT, R143, 0x4, PT ;  /* 0x000000048f00780c */ /* 0x008fe20003f05270 */
[----:B------:R-:W3:Y:S05]  /*9b80*/  LDCU.64 UR44, c[0x0][0x8b0] ;  /* 0x00011600ff2c77ac */ /* 0x000eea0008000a00 */
[----:B------:R-:W4:Y:S01]  /*9b90*/  LDS R140, [UR43+0x2f0] ;  /* 0x0002f02bff8c7984 */ /* 0x000f220008000800 */
[----:B------:R-:W-:Y:S01]  /*9ba0*/  UIADD3 UR4, UPT, UPT, UR43, 0x1000, URZ ;  /* 0x000010002b047890 */ /* 0x000fe2000fffe0ff */
[----:B------:R-:W-:Y:S01]  /*9bb0*/  UMOV UR5, URZ ;  /* 0x000000ff00057c82 */ /* 0x000fe20008000000 */
[----:B----4-:R-:W-:-:S04]  /*9bc0*/  IMAD.IADD R140, R140, 0x1, R5 ;  /* 0x000000018c8c7824 */ /* 0x010fc800078e0205 */
[----:B-123--:R-:W-:Y:S06]  /*9bd0*/  @P0 BRA `(.L_x_130) ;  /* 0x00000000007c0947 */ /* 0x00efec0003800000 */
[----:B------:R-:W1:Y:S01]  /*9be0*/  LDC.64 R36, c[0x0][0xa00] ;  /* 0x00028000ff247b82 */ /* 0x000e620000000a00 */
[----:B------:R-:W2:Y:S01]  /*9bf0*/  LDCU UR6, c[0x0][0xc1c] ;  /* 0x00018380ff0677ac */ /* 0x000ea20008000800 */
[----:B------:R-:W3:Y:S06]  /*9c00*/  LDCU.64 UR58, c[0x0][0xb00] ;  /* 0x00016000ff3a77ac */ /* 0x000eec0008000a00 */
[----:B------:R-:W1:Y:S01]  /*9c10*/  LDC.64 R38, c[0x0][0xa08] ;  /* 0x00028200ff267b82 */ /* 0x000e620000000a00 */
[----:B------:R-:W-:-:S07]  /*9c20*/  ELECT P0, URZ, PT ;  /* 0x0000000000ff782f */ /* 0x000fce0003800000 */
[----:B------:R-:W4:Y:S01]  /*9c30*/  LDC.64 R32, c[0x0][0xa10] ;  /* 0x00028400ff207b82 */ /* 0x000f220000000a00 */
[----:B--2---:R-:W-:-:S04]  /*9c40*/  UIADD3 UR6, UPT, UPT, UR16, UR6, URZ ;  /* 0x0000000610067290 */ /* 0x004fc8000fffe0ff */
[----:B------:R-:W-:-:S03]  /*9c50*/  UIMAD UR6, UR6, 0xe, URZ ;  /* 0x0000000e060678a4 */ /* 0x000fc6000f8e02ff */
[----:B------:R-:W4:Y:S01]  /*9c60*/  LDC.64 R34, c[0x0][0xa18] ;  /* 0x00028600ff227b82 */ /* 0x000f220000000a00 */
[----:B---3--:R-:W-:-:S07]  /*9c70*/  UIMAD.WIDE.U32 UR58, UR6, 0x80, UR58 ;  /* 0x00000080063a78a5 */ /* 0x008fce000f8e003a */
[----:B------:R-:W2:Y:S01]  /*9c80*/  LDC.64 R28, c[0x0][0xa20] ;  /* 0x00028800ff1c7b82 */ /* 0x000ea20000000a00 */
[----:B-1----:R1:W-:Y:S07]  /*9c90*/  @P0 STS.128 [UR43+0x380], R36 ;  /* 0x00038024ff000988 */ /* 0x0023ee0008000c2b */
[----:B------:R-:W2:Y:S08]  /*9ca0*/  LDC.64 R30, c[0x0][0xa28] ;  /* 0x00028a00ff1e7b82 */ /* 0x000eb00000000a00 */
[----:B------:R-:W3:Y:S01]  /*9cb0*/  LDC.64 R24, c[0x0][0xa30] ;  /* 0x00028c00ff187b82 */ /* 0x000ee20000000a00 */
[----:B----4-:R1:W-:Y:S07]  /*9cc0*/  @P0 STS.128 [UR43+0x390], R32 ;  /* 0x00039020ff000988 */ /* 0x0103ee0008000c2b */
[----:B------:R-:W3:Y:S08]  /*9cd0*/  LDC.64 R26, c[0x0][0xa38] ;  /* 0x00028e00ff1a7b82 */ /* 0x000ef00000000a00 */
[----:B------:R-:W4:Y:S01]  /*9ce0*/  LDC.64 R20, c[0x0][0xa40] ;  /* 0x00029000ff147b82 */ /* 0x000f220000000a00 */
[----:B--2---:R1:W-:Y:S07]  /*9cf0*/  @P0 STS.128 [UR43+0x3a0], R28 ;  /* 0x0003a01cff000988 */ /* 0x0043ee0008000c2b */
[----:B------:R-:W4:Y:S08]  /*9d00*/  LDC.64 R22, c[0x0][0xa48] ;  /* 0x00029200ff167b82 */ /* 0x000f300000000a00 */
[----:B------:R-:W2:Y:S01]  /*9d10*/  LDC.64 R12, c[0x0][0xa50] ;  /* 0x00029400ff0c7b82 */ /* 0x000ea20000000a00 */
[----:B---3--:R1:W-:Y:S07]  /*9d20*/  @P0 STS.128 [UR43+0x3b0], R24 ;  /* 0x0003b018ff000988 */ /* 0x0083ee0008000c2b */
[----:B------:R-:W2:Y:S08]  /*9d30*/  LDC.64 R14, c[0x0][0xa58] ;  /* 0x00029600ff0e7b82 */ /* 0x000eb00000000a00 */
[----:B------:R-:W3:Y:S01]  /*9d40*/  LDC.64 R8, c[0x0][0xa60] ;  /* 0x00029800ff087b82 */ /* 0x000ee20000000a00 */
[----:B----4-:R1:W-:Y:S07]  /*9d50*/  @P0 STS.128 [UR43+0x3c0], R20 ;  /* 0x0003c014ff000988 */ /* 0x0103ee0008000c2b */
[----:B------:R-:W3:Y:S08]  /*9d60*/  LDC.64 R10, c[0x0][0xa68] ;  /* 0x00029a00ff0a7b82 */ /* 0x000ef00000000a00 */
[----:B------:R-:W4:Y:S01]  /*9d70*/  LDC.64 R4, c[0x0][0xa70] ;  /* 0x00029c00ff047b82 */ /* 0x000f220000000a00 */
[----:B--2---:R1:W-:Y:S07]  /*9d80*/  @P0 STS.128 [UR43+0x3d0], R12 ;  /* 0x0003d00cff000988 */ /* 0x0043ee0008000c2b */
[----:B------:R-:W4:Y:S01]  /*9d90*/  LDC.64 R6, c[0x0][0xa78] ;  /* 0x00029e00ff067b82 */ /* 0x000f220000000a00 */
[----:B---3--:R1:W-:Y:S04]  /*9da0*/  @P0 STS.128 [UR43+0x3e0], R8 ;  /* 0x0003e008ff000988 */ /* 0x0083e80008000c2b */
[----:B----4-:R1:W-:Y:S01]  /*9db0*/  @P0 STS.128 [UR43+0x3f0], R4 ;  /* 0x0003f004ff000988 */ /* 0x0103e20008000c2b */
[----:B------:R-:W-:Y:S01]  /*9dc0*/  NOP ;  /* 0x0000000000007918 */ /* 0x000fe20000000000 */
.L_x_130:
[----:B------:R-:W-:Y:S01]  /*9dd0*/  MOV R129, UR4 ;  /* 0x0000000400817c02 */ /* 0x000fe20008000f00 */
[----:B------:R-:W-:Y:S01]  /*9de0*/  UMOV UR54, URZ ;  /* 0x000000ff00367c82 */ /* 0x000fe20008000000 */
[----:B------:R-:W-:Y:S01]  /*9df0*/  SHF.L.U32 R139, R139, 0x1, RZ ;  /* 0x000000018b8b7819 */ /* 0x000fe200000006ff */
[----:B------:R-:W-:-:S06]  /*9e00*/  UMOV UR53, URZ ;  /* 0x000000ff00357c82 */ /* 0x000fcc0008000000 */
.L_x_184:
[----:B------:R-:W-:Y:S01]  /*9e10*/  LOP3.LUT R0, R136, 0xffff, RZ, 0xc0, !PT ;  /* 0x0000ffff88007812 */ /* 0x000fe200078ec0ff */
[----:B-1----:R-:W1:Y:S03]  /*9e20*/  LDC.64 R8, c[0x0][0x390] ;  /* 0x0000e400ff087b82 */ /* 0x002e660000000a00 */
        /* <DEDUP_REMOVED lines=16> */
[----:B------:R-:W-:Y:S02]  /*9f30*/  ISETP.NE.OR P0, PT, R143, 0x4, !P2 ;  /* 0x000000048f00780c */ /* 0x000fe40005705670 */
[----:B------:R-:W-:Y:S02]  /*9f40*/  R2UR UR56, R2 ;  /* 0x00000000023872ca */ /* 0x000fe400000e0000 */
[----:B------:R-:W-:Y:S09]  /*9f50*/  R2UR UR57, R3 ;  /* 0x00000000033972ca */ /* 0x000ff200000e0000 */
[----:B-1-3--:R-:W-:Y:S06]  /*9f60*/  @P0 BRA `(.L_x_131) ;  /* 0x0000000000ec0947 */ /* 0x00afec0003800000 */
[----:B------:R-:W-:Y:S01]  /*9f70*/  IMAD.U32 R11, RZ, RZ, UR43 ;  /* 0x0000002bff0b7e24 */ /* 0x000fe2000f8e00ff */
[----:B------:R-:W1:Y:S01]  /*9f80*/  S2R R0, SR_LANEID ;  /* 0x0000000000007919 */ /* 0x000e620000000000 */
[----:B------:R-:W-:Y:S01]  /*9f90*/  ELECT P0, URZ, PT ;  /* 0x0000000000ff782f */ /* 0x000fe20003800000 */
[----:B------:R-:W-:Y:S01]  /*9fa0*/  BSSY.RECONVERGENT B0, `(.L_x_132) ;  /* 0x0000032000007945 */ /* 0x000fe20003800200 */
[----:B-1----:R-:W-:Y:S05]  /*9fb0*/  IMAD.SHL.U32 R0, R0, 0x4, RZ ;  /* 0x0000000400007824 */ /* 0x002fea00078e00ff */
[----:B------:R-:W-:Y:S06]  /*9fc0*/  IADD3 R11, PT, PT, R0, 0x380, R11 ;  /* 0x00000380000b7810 */ /* 0x000fec0007ffe00b */
[----:B------:R-:W-:Y:S05]  /*9fd0*/  @!P0 BRA `(.L_x_133) ;  /* 0x0000000000b88947 */ /* 0x000fea0003800000 */
[----:B------:R-:W-:Y:S01]  /*9fe0*/  STS [UR43+0x3b0], RZ ;  /* 0x0003b0ffff007988 */ /* 0x000fe2000800082b */
[----:B------:R-:W-:Y:S01]  /*9ff0*/  ISETP.NE.U32.AND P0, PT, RZ, UR46, PT ;  /* 0x0000002eff007c0c */ /* 0x000fe2000bf05070 */
[C---:B------:R-:W-:Y:S01]  /*a000*/  IMAD.WIDE R6, R16.reuse, 0xc, R8 ;  /* 0x0000000c10067825 */ /* 0x040fe200078e0208 */
[----:B------:R-:W-:Y:S02]  /*a010*/  UIADD3 UR4, UPT, UPT, UR43, 0x380, URZ ;  /* 0x000003802b047890 */ /* 0x000fe4000fffe0ff */
[----:B------:R-:W-:Y:S02]  /*a020*/  ISETP.NE.AND.EX P1, PT, RZ, UR47, PT, P0 ;  /* 0x0000002fff007c0c */ /* 0x000fe4000bf25300 */
[----:B------:R-:W2:Y:S01]  /*a030*/  LDG.E R18, desc[UR50][R6.64] ;  /* 0x0000003206127981 */ /* 0x000ea2000c1e1900 */
[C---:B------:R-:W-:Y:S03]  /*a040*/  LEA R2, P0, R16.reuse, RZ, 0x3 ;  /* 0x000000ff10027211 */ /* 0x040fe600078018ff */
[----:B------:R1:W3:Y:S01]  /*a050*/  LDG.E R5, desc[UR50][R6.64+0x4] ;  /* 0x0000043206057981 */ /* 0x0002e2000c1e1900 */
[----:B------:R-:W-:Y:S06]  /*a060*/  LEA.HI.X.SX32 R3, R16, RZ, 0x3, P0 ;  /* 0x000000ff10037211 */ /* 0x000fec00000f1eff */
[C---:B------:R-:W-:Y:S04]  /*a070*/  @P1 IADD3 R12, P0, PT, R2.reuse, UR46, RZ ;  /* 0x0000002e020c1c10 */ /* 0x040fe8000ff1e0ff */
[C---:B------:R-:W-:Y:S02]  /*a080*/  @P1 IADD3.X R13, PT, PT, R3.reuse, UR47, RZ, P0, !PT ;  /* 0x0000002f030d1c10 */ /* 0x040fe400087fe4ff */
[----:B------:R-:W-:Y:S03]  /*a090*/  IADD3 R14, P0, PT, R2, UR48, RZ ;  /* 0x00000030020e7c10 */ /* 0x000fe6000ff1e0ff */
[----:B------:R-:W4:Y:S01]  /*a0a0*/  @P1 LDG.E.64 R20, desc[UR50][R12.64] ;  /* 0x000000320c141981 */ /* 0x000f22000c1e1b00 */
[----:B------:R-:W-:Y:S03]  /*a0b0*/  IADD3.X R15, PT, PT, R3, UR49, RZ, P0, !PT ;  /* 0x00000031030f7c10 */ /* 0x000fe600087fe4ff */
[----:B------:R-:W5:Y:S04]  /*a0c0*/  LDS R3, [UR43+0x39c] ;  /* 0x00039c2bff037984 */ /* 0x000f680008000800 */
[----:B------:R-:W5:Y:S01]  /*a0d0*/  LDG.E.64 R14, desc[UR50][R14.64] ;  /* 0x000000320e0e7981 */ /* 0x000f62000c1e1b00 */
[----:B-1----:R-:W-:Y:S03]  /*a0e0*/  IMAD.U32 R6, RZ, RZ, UR4 ;  /* 0x00000004ff067e24 */ /* 0x002fe6000f8e00ff */
[----:B-----5:R-:W-:Y:S01]  /*a0f0*/  STS.64 [UR43+0x380], R14 ;  /* 0x0003800eff007988 */ /* 0x020fe20008000a2b */
[--C-:B--2---:R-:W-:Y:S01]  /*a100*/  SHF.R.S32.HI R19, RZ, 0x1f, R18.reuse ;  /* 0x0000001fff137819 */ /* 0x104fe20000011412 */
[----:B------:R-:W-:Y:S02]  /*a110*/  @!P1 IMAD.MOV.U32 R20, RZ, RZ, R18 ;  /* 0x000000ffff149224 */ /* 0x000fe400078e0012 */
[----:B---3--:R-:W-:Y:S02]  /*a120*/  VIADD R5, R5, 0xffffffff ;  /* 0xffffffff05057836 */ /* 0x008fe40000000000 */
[----:B------:R-:W-:Y:S05]  /*a130*/  @!P1 IMAD.MOV.U32 R21, RZ, RZ, R19 ;  /* 0x000000ffff159224 */ /* 0x000fea00078e0013 */
[----:B----4-:R-:W-:Y:S04]  /*a140*/  SHF.L.U64.HI R10, R20, 0x1, R21 ;  /* 0x00000001140a7819 */ /* 0x010fe80000010215 */
[----:B------:R-:W-:Y:S04]  /*a150*/  LOP3.LUT R10, R10, 0x1fffffff, RZ, 0xc0, !PT ;  /* 0x1fffffff0a0a7812 */ /* 0x000fe800078ec0ff */
[----:B------:R-:W-:Y:S04]  /*a160*/  SHF.R.U32.HI R2, RZ, 0x4, R10 ;  /* 0x00000004ff027819 */ /* 0x000fe8000001160a */
[----:B------:R-:W-:Y:S02]  /*a170*/  LOP3.LUT R13, R3, 0xf, R2, 0xb8, !PT ;  /* 0x0000000f030d7812 */ /* 0x000fe400078eb802 */
[----:B------:R-:W-:Y:S03]  /*a180*/  SHF.R.U64 R2, R6, 0x4, RZ ;  /* 0x0000000406027819 */ /* 0x000fe600000012ff */
[----:B------:R1:W-:Y:S04]  /*a190*/  STS [UR43+0x39c], R13 ;  /* 0x00039c0dff007988 */ /* 0x0003e8000800082b */
[----:B------:R-:W2:Y:S04]  /*a1a0*/  LDS R4, [UR43+0x39c] ;  /* 0x00039c2bff047984 */ /* 0x000ea80008000800 */
[----:B------:R-:W-:Y:S04]  /*a1b0*/  STS [UR43+0x390], R2 ;  /* 0x00039002ff007988 */ /* 0x000fe8000800082b */
[----:B------:R-:W-:Y:S01]  /*a1c0*/  STS [UR43+0x394], R2 ;  /* 0x00039402ff007988 */ /* 0x000fe2000800082b */
[----:B-1----:R-:W-:Y:S05]  /*a1d0*/  IMAD.SHL.U32 R13, R20, 0x2, RZ ;  /* 0x00000002140d7824 */ /* 0x002fea00078e00ff */
[----:B------:R-:W-:Y:S04]  /*a1e0*/  LOP3.LUT R13, R13, 0xfffffffe, RZ, 0xc0, !PT ;  /* 0xfffffffe0d0d7812 */ /* 0x000fe800078ec0ff */
[----:B------:R-:W-:Y:S05]  /*a1f0*/  SHF.R.U64 R10, R13, 0x4, R10 ;  /* 0x000000040d0a7819 */ /* 0x000fea000000120a */
[----:B------:R-:W-:Y:S01]  /*a200*/  STS [UR43+0x38c], R10 ;  /* 0x00038c0aff007988 */ /* 0x000fe2000800082b */
[----:B--2---:R-:W-:Y:S05]  /*a210*/  LOP3.LUT R7, R4, 0xf0, RZ, 0xb8, !PT ;  /* 0x000000f004077812 */ /* 0x004fea00078eb8ff */
[----:B------:R1:W-:Y:S04]  /*a220*/  STS [UR43+0x39c], R7 ;  /* 0x00039c07ff007988 */ /* 0x0003e8000800082b */
[----:B------:R-:W2:Y:S01]  /*a230*/  LDS R4, [UR43+0x39c] ;  /* 0x00039c2bff047984 */ /* 0x000ea20008000800 */
[----:B-1----:R-:W-:Y:S02]  /*a240*/  CS2R R6, SRZ ;  /* 0x0000000000067805 */ /* 0x002fe4000001ff00 */
[----:B--2---:R-:W-:Y:S01]  /*a250*/  LOP3.LUT R3, R4, 0xf00, RZ, 0xb8, !PT ;  /* 0x00000f0004037812 */ /* 0x004fe200078eb8ff */
[----:B------:R-:W-:Y:S04]  /*a260*/  VIADD R4, R18, 0xffffffff ;  /* 0xffffffff12047836 */ /* 0x000fe80000000000 */
[----:B------:R-:W-:Y:S04]  /*a270*/  STS.64 [UR43+0x398], R2 ;  /* 0x00039802ff007988 */ /* 0x000fe80008000a2b */
[----:B------:R-:W1:Y:S04]  /*a280*/  LDS R12, [UR43+0x39c] ;  /* 0x00039c2bff0c7984 */ /* 0x000e680008000800 */
[----:B------:R2:W-:Y:S01]  /*a290*/  STS.128 [UR43+0x3a0], R4 ;  /* 0x0003a004ff007988 */ /* 0x0005e20008000c2b */
[----:B-1----:R-:W-:Y:S05]  /*a2a0*/  LOP3.LUT R12, R12, 0xf000, RZ, 0xb8, !PT ;  /* 0x0000f0000c0c7812 */ /* 0x002fea00078eb8ff */
[----:B------:R2:W-:Y:S02]  /*a2b0*/  STS [UR43+0x39c], R12 ;  /* 0x00039c0cff007988 */ /* 0x0005e4000800082b */
.L_x_133:
[----:B------:R-:W-:Y:S05]  /*a2c0*/  BSYNC.RECONVERGENT B0 ;  /* 0x0000000000007941 */ /* 0x000fea0003800200 */
.L_x_132:
[----:B------:R-:W-:Y:S01]  /*a2d0*/  NOP ;  /* 0x0000000000007918 */ /* 0x000fe20000000000 */
[----:B------:R-:W1:Y:S01]  /*a2e0*/  LDS R11, [R11] ;  /* 0x000000000b0b7984 */ /* 0x000e620000000800 */
[----:B------:R-:W-:Y:S04]  /*a2f0*/  IADD3 R2, P0, PT, R0, UR56, RZ ;  /* 0x0000003800027c10 */ /* 0x000fe8000ff1e0ff */
[----:B------:R-:W-:Y:S05]  /*a300*/  IADD3.X R3, PT, PT, RZ, UR57, RZ, P0, !PT ;  /* 0x00000039ff037c10 */ /* 0x000fea00087fe4ff */
[----:B-1----:R1:W5:Y:S04]  /*a310*/  ATOMG.E.EXCH.STRONG.GPU PT, RZ, [R2], R11 ;  /* 0x0000000b02ff73a8 */ /* 0x00236800041ee100 */
.L_x_131:
[----:B------:R-:W-:Y:S09]  /*a320*/  UISETP.NE.AND UP0, UPT, UR37, 0x8, UPT ;  /* 0x000000082500788c */ /* 0x000ff2000bf05270 */
[----:B------:R-:W-:Y:S05]  /*a330*/  BRA.U UP0, `(.L_x_134) ;  /* 0x0000000100047547 */ /* 0x000fea000b800000 */
[----:B------:R-:W-:Y:S05]  /*a340*/  BPT.TRAP 0x1 ;  /* 0x000000040000795c */ /* 0x000fea0000300000 */
.L_x_134:
[----:B------:R-:W-:Y:S01]  /*a350*/  ULEA UR6, UR5, UR43, 0x3 ;  /* 0x0000002b05067291 */ /* 0x000fe2000f8e18ff */
[----:B-1----:R-:W-:Y:S08]  /*a360*/  SHF.L.U32 R3, R134, 0x1f, RZ ;  /* 0x0000001f86037819 */ /* 0x002ff000000006ff */
[----:B-----5:R-:W1:Y:S02]  /*a370*/  SYNCS.PHASECHK.TRANS64.TRYWAIT P0, [UR6+0x130], R3 ;  /* 0x00013003ff0075a7 */ /* 0x020e640008001106 */
[----:B-1----:R-:W-:Y:S05]  /*a380*/  @!P0 BRA `(.L_x_135) ;  /* 0x0000009c00588947 */ /* 0x002fea0003800000 */
.L_x_260:
[----:B------:R-:W-:Y:S09]  /*a390*/  UIMAD UR4, UR5, 0x14, UR36 ;  /* 0x00000014050478a4 */ /* 0x000ff2000f8e0224 */
[----:B------:R-:W3:Y:S04]  /*a3a0*/  LDS.U16 R136, [UR4+0x12] ;  /* 0x00001204ff887984 */ /* 0x000ee80008000400 */
[----:B------:R-:W4:Y:S04]  /*a3b0*/  LDS R133, [UR4] ;  /* 0x00000004ff857984 */ /* 0x000f280008000800 */
[----:B------:R-:W1:Y:S04]  /*a3c0*/  LDS R132, [UR4+0x4] ;  /* 0x00000404ff847984 */ /* 0x000e680008000800 */
[----:B------:R-:W1:Y:S04]  /*a3d0*/  LDS R131, [UR4+0x8] ;  /* 0x00000804ff837984 */ /* 0x000e680008000800 */
[----:B------:R-:W1:Y:S01]  /*a3e0*/  LDS R130, [UR4+0xc] ;  /* 0x00000c04ff827984 */ /* 0x000e620008000800 */
[----:B------:R-:W-:Y:S01]  /*a3f0*/  @!PT LDS RZ, [RZ] ;  /* 0x00000000fffff984 */ /* 0x000fe20000000800 */
[----:B------:R-:W-:Y:S01]  /*a400*/  @!PT LDS RZ, [RZ] ;  /* 0x00000000fffff984 */ /* 0x000fe20000000800 */
[----:B------:R-:W-:Y:S01]  /*a410*/  @!PT LDS RZ, [RZ] ;  /* 0x00000000fffff984 */ /* 0x000fe20000000800 */
[----:B------:R-:W-:Y:S01]  /*a420*/  @!PT LDS RZ, [RZ] ;  /* 0x00000000fffff984 */ /* 0x000fe20000000800 */
[----:B------:R5:W-:Y:S06]  /*a430*/  MEMBAR.ALL.CTA ;  /* 0x0000000000007992 */ /* 0x000bec0000008000 */
[----:B-----5:R-:W1:Y:S01]  /*a440*/  FENCE.VIEW.ASYNC.S ;  /* 0x00000000000073c6 */ /* 0x020e620000000000 */
[----:B------:R-:W-:Y:S05]  /*a450*/  BRA.U UP0, `(.L_x_136) ;  /* 0x0000000100047547 */ /* 0x000fea000b800000 */
[----:B------:R-:W-:Y:S05]  /*a460*/  BPT.TRAP 0x1 ;  /* 0x000000040000795c */ /* 0x000fea0000300000 */
.L_x_136:
[----:B------:R-:W-:Y:S01]  /*a470*/  UIADD3 UR4, UPT, UPT, UR6, 0x170, URZ ;  /* 0x0000017006047890 */ /* 0x000fe2000fffe0ff */
[----:B------:R-:W-:Y:S01]  /*a480*/  IMAD.WIDE R8, R16, 0xc, R8 ;  /* 0x0000000c10087825 */ /* 0x000fe200078e0208 */
[----:B------:R-:W-:Y:S01]  /*a490*/  USHF.L.U32 UR41, UR18, 0x7, URZ ;  /* 0x0000000712297899 */ /* 0x000fe200080006ff */
[----:B------:R-:W-:Y:S01]  /*a4a0*/  ISETP.NE.OR P1, PT, R142, RZ, !P2 ;  /* 0x000000ff8e00720c */ /* 0x000fe20005725670 */
[----:B------:R-:W-:Y:S01]  /*a4b0*/  UPRMT UR4, UR52, 0x654, UR4 ;  /* 0x0000065434047896 */ /* 0x000fe20008000004 */
[----:B------:R-:W-:Y:S01]  /*a4c0*/  BSSY.RECONVERGENT B0, `(.L_x_137) ;  /* 0x000000b000007945 */ /* 0x000fe20003800200 */
[----:B------:R-:W-:Y:S01]  /*a4d0*/  USHF.L.U32 UR42, UR19, 0x8, URZ ;  /* 0x00000008132a7899 */ /* 0x000fe200080006ff */
[----:B------:R-:W-:Y:S01]  /*a4e0*/  LOP3.LUT P0, RZ, R129, 0x3f0, RZ, 0xc0, !PT ;  /* 0x000003f081ff7812 */ /* 0x000fe2000780c0ff */
[----:B------:R-:W-:Y:S05]  /*a4f0*/  UIADD3 UR55, UPT, UPT, UR5, 0x1, URZ ;  /* 0x0000000105377890 */ /* 0x000fea000fffe0ff */
[----:B-1----:R-:W-:Y:S01]  /*a500*/  SYNCS.ARRIVE.TRANS64.RED.A1T0 RZ, [UR4], RZ ;  /* 0x000000ffffff79a7 */ /* 0x002fe20008100404 */
[----:B------:R1:W5:Y:S02]  /*a510*/  LDG.E R146, desc[UR50][R8.64+0x8] ;  /* 0x0000083208927981 */ /* 0x000364000c1e1900 */
[----:B------:R-:W-:Y:S05]  /*a520*/  @P1 BRA `(.L_x_138) ;  /* 0x0000000000101947 */ /* 0x000fea0003800000 */
[----:B------:R-:W-:Y:S04]  /*a530*/  DEPBAR {5,4,3,2,1,0} ;  /* 0x0000003f0000791a */ /* 0x000fe80000000000 */
[----:B------:R-:W2:Y:S02]  /*a540*/  CCTL.E.C.LDCU.IV.DEEP [UR56] ;  /* 0x0000000038007540 */ /* 0x000ea40009c08000 */
[----:B--2---:R2:W-:Y:S01]  /*a550*/  UTMACCTL.IV [UR56] ;  /* 0x00000000380079b9 */ /* 0x0045e20008000000 */
[----:B------:R-:W-:Y:S01]  /*a560*/  NOP ;  /* 0x0000000000007918 */ /* 0x000fe20000000000 */
.L_x_138:
[----:B--2---:R-:W-:Y:S05]  /*a570*/  BSYNC.RECONVERGENT B0 ;  /* 0x0000000000007941 */ /* 0x004fea0003800200 */
.L_x_137:
[----:B------:R-:W-:Y:S04]  /*a580*/  BSSY.RECONVERGENT B6, `(.L_x_139) ;  /* 0x0000021000067945 */ /* 0x000fe80003800200 */
[----:B------:R-:W-:Y:S05]  /*a590*/  @!P0 BRA `(.L_x_140) ;  /* 0x00000000007c8947 */ /* 0x000fea0003800000 */
[----:B------:R-:W2:Y:S01]  /*a5a0*/  LDCU.64 UR8, c[0x4][0x80] ;  /* 0x01001000ff0877ac */ /* 0x000ea20008000a00 */
[----:B------:R-:W-:Y:S01]  /*a5b0*/  MOV R2, 0x0 ;  /* 0x0000000000027802 */ /* 0x000fe20000000f00 */
[----:B------:R-:W-:Y:S02]  /*a5c0*/  HFMA2 R12, -RZ, RZ, 0, 5.9604644775390625e-08 ;  /* 0x00000001ff0c7431 */ /* 0x000fe400000001ff */
[----:B-1----:R-:W-:Y:S01]  /*a5d0*/  IMAD.MOV.U32 R8, RZ, RZ, 0x70 ;  /* 0x00000070ff087424 */ /* 0x002fe200078e00ff */
[----:B------:R1:W1:Y:S01]  /*a5e0*/  LDC.64 R14, c[0x4][R2] ;  /* 0x01000000020e7b82 */ /* 0x0002620000000a00 */
[----:B------:R-:W3:Y:S01]  /*a5f0*/  LDCU.64 UR6, c[0x4][0x88] ;  /* 0x01001100ff0677ac */ /* 0x000ee20008000a00 */
[----:B------:R-:W-:Y:S01]  /*a600*/  IMAD.MOV.U32 R13, RZ, RZ, RZ ;  /* 0x000000ffff0d7224 */ /* 0x000fe200078e00ff */
[----:B------:R-:W4:Y:S01]  /*a610*/  LDCU.64 UR4, c[0x4][0x8] ;  /* 0x01000100ff0477ac */ /* 0x000f220008000a00 */
[----:B--2---:R-:W-:Y:S01]  /*a620*/  MOV R5, UR9 ;  /* 0x0000000900057c02 */ /* 0x004fe20008000f00 */
[----:B------:R-:W-:Y:S01]  /*a630*/  IMAD.U32 R4, RZ, RZ, UR8 ;  /* 0x00000008ff047e24 */ /* 0x000fe2000f8e00ff */
[----:B---3--:R-:W-:Y:S01]  /*a640*/  MOV R7, UR7 ;  /* 0x0000000700077c02 */ /* 0x008fe20008000f00 */
[----:B------:R-:W-:Y:S01]  /*a650*/  IMAD.U32 R6, RZ, RZ, UR6 ;  /* 0x00000006ff067e24 */ /* 0x000fe2000f8e00ff */
[----:B----4-:R-:W-:Y:S01]  /*a660*/  MOV R11, UR5 ;  /* 0x00000005000b7c02 */ /* 0x010fe20008000f00 */
[----:B------:R-:W-:Y:S02]  /*a670*/  IMAD.U32 R10, RZ, RZ, UR4 ;  /* 0x00000004ff0a7e24 */ /* 0x000fe4000f8e00ff */
[----:B------:R-:W-:Y:S07]  /*a680*/  LEPC R20, `(.L_x_141) ;  /* 0x000000001014794e */ /* 0x000fee0000000000 */
[----:B-1---5:R-:W-:Y:S05]  /*a690*/  CALL.ABS.NOINC R14 ;  /* 0x000000000e007343 */ /* 0x022fea0003c00000 */
.L_x_141:
[----:B------:R-:W1:Y:S01]  /*a6a0*/  LDCU.64 UR8, c[0x4][0x80] ;  /* 0x01001000ff0877ac */ /* 0x000e620008000a00 */
[----:B------:R-:W2:Y:S01]  /*a6b0*/  LDC.64 R2, c[0x4][R2] ;  /* 0x0100000002027b82 */ /* 0x000ea20000000a00 */
[----:B------:R-:W-:Y:S02]  /*a6c0*/  HFMA2 R12, -RZ, RZ, 0, 5.9604644775390625e-08 ;  /* 0x00000001ff0c7431 */ /* 0x000fe400000001ff */
[----:B------:R-:W-:Y:S02]  /*a6d0*/  IMAD.MOV.U32 R8, RZ, RZ, 0x70 ;  /* 0x00000070ff087424 */ /* 0x000fe400078e00ff */
[----:B------:R-:W-:Y:S01]  /*a6e0*/  IMAD.MOV.U32 R13, RZ, RZ, RZ ;  /* 0x000000ffff0d7224 */ /* 0x000fe200078e00ff */
[----:B------:R-:W3:Y:S01]  /*a6f0*/  LDCU.64 UR6, c[0x4][0x88] ;  /* 0x01001100ff0677ac */ /* 0x000ee20008000a00 */
[----:B------:R-:W4:Y:S01]  /*a700*/  LDCU.64 UR4, c[0x4][0x8] ;  /* 0x01000100ff0477ac */ /* 0x000f220008000a00 */
[----:B-1----:R-:W-:Y:S02]  /*a710*/  MOV R4, UR8 ;  /* 0x0000000800047c02 */ /* 0x002fe40008000f00 */
[----:B------:R-:W-:Y:S02]  /*a720*/  MOV R5, UR9 ;  /* 0x0000000900057c02 */ /* 0x000fe40008000f00 */
[----:B---3--:R-:W-:Y:S01]  /*a730*/  MOV R7, UR7 ;  /* 0x0000000700077c02 */ /* 0x008fe20008000f00 */
[----:B------:R-:W-:Y:S01]  /*a740*/  IMAD.U32 R6, RZ, RZ, UR6 ;  /* 0x00000006ff067e24 */ /* 0x000fe2000f8e00ff */
[----:B----4-:R-:W-:Y:S01]  /*a750*/  MOV R11, UR5 ;  /* 0x00000005000b7c02 */ /* 0x010fe20008000f00 */
[----:B------:R-:W-:Y:S02]  /*a760*/  IMAD.U32 R10, RZ, RZ, UR4 ;  /* 0x00000004ff0a7e24 */ /* 0x000fe4000f8e00ff */
[----:B------:R-:W-:Y:S07]  /*a770*/  LEPC R20, `(.L_x_140) ;  /* 0x000000001014794e */ /* 0x000fee0000000000 */
[----:B--2---:R-:W-:Y:S05]  /*a780*/  CALL.ABS.NOINC R2 ;  /* 0x0000000002007343 */ /* 0x004fea0003c00000 */
.L_x_140:
[----:B------:R-:W-:Y:S05]  /*a790*/  BSYNC.RECONVERGENT B6 ;  /* 0x0000000000067941 */ /* 0x000fea0003800200 */
.L_x_139:
[----:B------:R-:W-:Y:S01]  /*a7a0*/  ISETP.NE.AND P0, PT, R142, RZ, PT ;  /* 0x000000ff8e00720c */ /* 0x000fe20003f05270 */
[----:B------:R-:W-:Y:S01]  /*a7b0*/  BSSY B0, `(.L_x_142) ;  /* 0x0000009000007945 */ /* 0x000fe20003800000 */
[----:B------:R-:W-:Y:S04]  /*a7c0*/  PLOP3.LUT P1, PT, PT, PT, PT, 0x8, 0x80 ;  /* 0x000000000080781c */ /* 0x000fe80003f2e170 */
[----:B------:R-:W-:Y:S07]  /*a7d0*/  P2R R147, PR, RZ, 0x2 ;  /* 0x00000002ff937803 */ /* 0x000fee0000000000 */
[----:B------:R-:W-:Y:S05]  /*a7e0*/  @P0 BRA `(.L_x_143) ;  /* 0x0000000000140947 */ /* 0x000fea0003800000 */
[----:B------:R-:W-:Y:S03]  /*a7f0*/  UMOV UR4, 0xffffffff ;  /* 0xffffffff00047882 */ /* 0x000fe60000000000 */
[----:B------:R-:W-:Y:S05]  /*a800*/  BRA.DIV UR4, `(.L_x_144) ;  /* 0x0000009a04507947 */ /* 0x000fea000b800000 */
[----:B------:R-:W-:Y:S11]  /*a810*/  ELECT P6, URZ, PT ;  /* 0x0000000000ff782f */ /* 0x000ff600038c0000 */
[----:B------:R-:W-:Y:S02]  /*a820*/  @!UPT UIADD3 URZ, UPT, UPT, URZ, URZ, URZ ;  /* 0x000000fffffff290 */ /* 0x000fe4000fffe0ff */
.L_x_262:
[----:B------:R-:W-:Y:S07]  /*a830*/  P2R R147, PR, RZ, 0x40 ;  /* 0x00000040ff937803 */ /* 0x000fee0000000000 */
.L_x_143:
[----:B------:R-:W-:Y:S05]  /*a840*/  BSYNC B0 ;  /* 0x0000000000007941 */ /* 0x000fea0003800000 */
.L_x_142:
[----:B------:R-:W2:Y:S01]  /*a850*/  LDC.64 R2, c[0x0][0x8b8] ;  /* 0x00022e00ff027b82 */ /* 0x000ea20000000a00 */
[----:B------:R-:W-:Y:S02]  /*a860*/  LOP3.LUT R138, R138, 0x1, RZ, 0x3c, !PT ;  /* 0x000000018a8a7812 */ /* 0x000fe400078e3cff */
[----:B--2---:R-:W-:Y:S04]  /*a870*/  ISETP.NE.U32.AND P0, PT, R2, RZ, PT ;  /* 0x000000ff0200720c */ /* 0x004fe80003f05070 */
[----:B------:R-:W-:Y:S02]  /*a880*/  ISETP.NE.AND.EX P1, PT, R3, RZ, PT, P0 ;  /* 0x000000ff0300720c */ /* 0x000fe40003f25300 */
[----:B------:R-:W2:Y:S11]  /*a890*/  LDC.64 R2, c[0x0][0x890] ;  /* 0x00022400ff027b82 */ /* 0x000eb60000000a00 */
[----:B-1----:R-:W1:Y:S01]  /*a8a0*/  @P1 LDC.64 R8, c[0x0][0x8b8] ;  /* 0x00022e00ff081b82 */ /* 0x002e620000000a00 */
[----:B--2---:R-:W-:Y:S04]  /*a8b0*/  ISETP.NE.U32.AND P0, PT, R2, RZ, PT ;  /* 0x000000ff0200720c */ /* 0x004fe80003f05070 */
[----:B------:R-:W-:Y:S01]  /*a8c0*/  ISETP.NE.AND.EX P0, PT, R3, RZ, PT, P0 ;  /* 0x000000ff0300720c */ /* 0x000fe20003f05300 */
[C---:B-1----:R-:W-:Y:S05]  /*a8d0*/  @P1 IMAD.WIDE R8, R16.reuse, 0x8, R8 ;  /* 0x0000000810081825 */ /* 0x042fea00078e0208 */
[----:B------:R-:W2:Y:S07]  /*a8e0*/  @P1 LDG.E.64 R4, desc[UR50][R8.64] ;  /* 0x0000003208041981 */ /* 0x000eae000c1e1b00 */
[----:B------:R-:W1:Y:S02]  /*a8f0*/  @P0 LDC.64 R2, c[0x0][0x890] ;  /* 0x00022400ff020b82 */ /* 0x000e640000000a00 */
[----:B-1----:R-:W-:Y:S05]  /*a900*/  @P0 IMAD.WIDE R2, R16, 0x8, R2 ;  /* 0x0000000810020825 */ /* 0x002fea00078e0202 */
[----:B------:R1:W3:Y:S02]  /*a910*/  @P0 LDG.E.64 R6, desc[UR50][R2.64] ;  /* 0x0000003202060981 */ /* 0x0002e4000c1e1b00 */
[----:B-1----:R-:W-:Y:S02]  /*a920*/  SHF.L.U32 R2, R138, 0x1f, RZ ;  /* 0x0000001f8a027819 */ /* 0x002fe400000006ff */
[----:B--2---:R1:W5:Y:S04]  /*a930*/  @P1 LD.E R88, desc[UR50][R4.64] ;  /* 0x0000003204581980 */ /* 0x004368000c101900 */
[----:B---3--:R1:W5:Y:S01]  /*a940*/  @P0 LD.E R89, desc[UR50][R6.64] ;  /* 0x0000003206590980 */ /* 0x008362000c101900 */
[----:B------:R-:W-:Y:S05]  /*a950*/  @P0 BRA `(.L_x_145) ;  /* 0x0000000000240947 */ /* 0x000fea0003800000 */
[----:B------:R-:W-:Y:S04]  /*a960*/  ISETP.NE.U32.AND P0, PT, RZ, UR38, PT ;  /* 0x00000026ff007c0c */ /* 0x000fe8000bf05070 */
[----:B------:R-:W-:Y:S11]  /*a970*/  ISETP.NE.AND.EX P0, PT, RZ, UR39, PT, P0 ;  /* 0x00000027ff007c0c */ /* 0x000ff6000bf05300 */
[----:B------:R-:W-:Y:S02]  /*a980*/  @!UPT UIADD3 URZ, UPT, UPT, URZ, URZ, URZ ;  /* 0x000000fffffff290 */ /* 0x000fe4000fffe0ff */
[----:B------:R-:W2:Y:S08]  /*a990*/  @P0 LDC R3, c[0x0][0x898] ;  /* 0x00022600ff030b82 */ /* 0x000eb00000000800 */
[----:B-1----:R-:W1:Y:S01]  /*a9a0*/  @P0 LDC.64 R4, c[0x0][0x888] ;  /* 0x00022200ff040b82 */ /* 0x002e620000000a00 */
[----:B--2---:R-:W-:Y:S04]  /*a9b0*/  @P0 IMAD R3, R16, R3, RZ ;  /* 0x0000000310030224 */ /* 0x004fe800078e02ff */
[----:B-1----:R-:W-:Y:S05]  /*a9c0*/  @P0 IMAD.WIDE R4, R3, 0x4, R4 ;  /* 0x0000000403040825 */ /* 0x002fea00078e0204 */
[----:B-----5:R2:W5:Y:S02]  /*a9d0*/  @P0 LDG.E R89, desc[UR50][R4.64] ;  /* 0x0000003204590981 */ /* 0x020564000c1e1900 */
[----:B--2---:R-:W3:Y:S02]  /*a9e0*/  @!P0 LDC R89, c[0x0][0x880] ;  /* 0x00022000ff598b82 */ /* 0x004ee40000000800 */
.L_x_145:
        /* <DEDUP_REMOVED lines=9> */
[----:B--2---:R-:W1:Y:S02]  /*aa80*/  @!P0 LDC R88, c[0x0][0x8a8] ;  /* 0x00022a00ff588b82 */ /* 0x004e640000000800 */
.L_x_146:
[----:B------:R-:W2:Y:S01]  /*aa90*/  SYNCS.PHASECHK.TRANS64.TRYWAIT P0, [UR43+0x20], R2 ;  /* 0x00002002ff0075a7 */ /* 0x000ea2000800112b */
[----:B------:R-:W-:Y:S01]  /*aaa0*/  LEA R145, R137, UR43, 0x3 ;  /* 0x0000002b89917c11 */ /* 0x000fe2000f8e18ff */
[----:B------:R-:W-:Y:S01]  /*aab0*/  BSSY B0, `(.L_x_147) ;  /* 0x0000008000007945 */ /* 0x000fe20003800000 */
[----:B------:R-:W-:Y:S01]  /*aac0*/  SHF.L.U32 R0, R135, 0x1f, RZ ;  /* 0x0000001f87007819 */ /* 0x000fe200000006ff */
[----:B------:R-:W-:Y:S02]  /*aad0*/  VIADD R144, R139, UR43 ;  /* 0x0000002b8b907c36 */ /* 0x000fe40008000000 */
[----:B------:R-:W-:Y:S01]  /*aae0*/  IMAD.MOV.U32 R107, RZ, RZ, RZ ;  /* 0x000000ffff6b7224 */ /* 0x000fe200078e00ff */
[----:B------:R1:W1:Y:S01]  /*aaf0*/  SYNCS.PHASECHK.TRANS64.TRYWAIT P2, [R145+URZ+0xf0], R0 ;  /* 0x0000f000910075a7 */ /* 0x00026200080411ff */
[----:B--2---:R-:W-:Y:S05]  /*ab00*/  @P0 BRA `(.L_x_148) ;  /* 0x0000000000080947 */ /* 0x004fea0003800000 */
[----:B------:R-:W2:Y:S02]  /*ab10*/  SYNCS.PHASECHK.TRANS64.TRYWAIT P0, [UR43+0x20], R2 ;  /* 0x00002002ff0075a7 */ /* 0x000ea4000800112b */
[----:B--2---:R-:W-:Y:S05]  /*ab20*/  @!P0 BRA `(.L_x_149) ;  /* 0x0000009400a08947 */ /* 0x004fea0003800000 */
.L_x_148:
[----:B------:R-:W-:Y:S05]  /*ab30*/  BSYNC B0 ;  /* 0x0000000000007941 */ /* 0x000fea0003800000 */
.L_x_147:
[----:B---3-5:R-:W-:Y:S01]  /*ab40*/  FSETP.NEU.AND P0, PT, R89, RZ, PT ;  /* 0x000000ff5900720b */ /* 0x028fe20003f0d000 */
[----:B------:R-:W-:Y:S01]  /*ab50*/  IMAD.MOV.U32 R106, RZ, RZ, RZ ;  /* 0x000000ffff6a7224 */ /* 0x000fe200078e00ff */
[----:B------:R-:W-:Y:S02]  /*ab60*/  CS2R R104, SRZ ;  /* 0x0000000000687805 */ /* 0x000fe4000001ff00 */
        /* <DEDUP_REMOVED lines=13> */
[----:B------:R-:W-:Y:S01]  /*ac40*/  CS2R R96, SRZ ;  /* 0x0000000000607805 */ /* 0x000fe2000001ff00 */
[----:B--2---:R-:W-:Y:S01]  /*ac50*/  @P0 IMAD R2, R141, 0x2, R144 ;  /* 0x000000028d020824 */ /* 0x004fe200078e0290 */
[----:B------:R-:W-:Y:S05]  /*ac60*/  @P0 WARPSYNC.ALL ;  /* 0x0000000000000948 */ /* 0x000fea0003800000 */
[----:B------:R2:W3:Y:S01]  /*ac70*/  @P0 LDSM.16.MT88.4 R104, [R2+0x1000] ;  /* 0x001000000268083b */ /* 0x0004e20000004200 */
[----:B------:R-:W-:Y:S01]  /*ac80*/  ISETP.GE.AND P1, PT, R146, 0x1, PT ;  /* 0x000000019200780c */ /* 0x000fe20003f26270 */
[----:B------:R-:W-:Y:S01]  /*ac90*/  IMAD R95, R137, 0x100, R140 ;  /* 0x00000100895f7824 */ /* 0x000fe200078e028c */
[----:B------:R-:W-:Y:S02]  /*aca0*/  CS2R R54, SRZ ;  /* 0x0000000000367805 */ /* 0x000fe4000001ff00 */
[----:B------:R-:W-:Y:S01]  /*acb0*/  CS2R R52, SRZ ;  /* 0x0000000000347805 */ /* 0x000fe2000001ff00 */
[----:B------:R2:W1:Y:S01]  /*acc0*/  @P0 LDSM.16.MT88.4 R112, [R2+0x1800] ;  /* 0x001800000270083b */ /* 0x0004620000004200 */
[----:B------:R-:W-:Y:S02]  /*acd0*/  CS2R R50, SRZ ;  /* 0x0000000000327805 */ /* 0x000fe4000001ff00 */
[----:B------:R-:W-:Y:S02]  /*ace0*/  CS2R R48, SRZ ;  /* 0x0000000000307805 */ /* 0x000fe4000001ff00 */
        /* <DEDUP_REMOVED lines=12> */
[----:B------:R2:W1:Y:S01]  /*adb0*/  @P0 LDSM.16.MT88.4 R116, [R139+UR43+0x1000] ;  /* 0x0010002b8b74083b */ /* 0x0004620008004200 */
        /* <DEDUP_REMOVED lines=15> */
[----:B------:R-:W-:Y:S01]  /*aeb0*/  VIADD R164, R144, 0x1000 ;  /* 0x0000100090a47836 */ /* 0x000fe20000000000 */
[----:B------:R-:W-:Y:S02]  /*aec0*/  CS2R R66, SRZ ;  /* 0x0000000000427805 */ /* 0x000fe4000001ff00 */
[----:B------:R-:W-:Y:S02]  /*aed0*/  CS2R R64, SRZ ;  /* 0x0000000000407805 */ /* 0x000fe4000001ff00 */
[----:B------:R-:W-:Y:S02]  /*aee0*/  CS2R R62, SRZ ;  /* 0x00000000003e7805 */ /* 0x000fe4000001ff00 */
[----:B------:R-:W-:Y:S02]  /*aef0*/  CS2R R60, SRZ ;  /* 0x00000000003c7805 */ /* 0x000fe4000001ff00 */
[----:B------:R-:W-:Y:S02]  /*af00*/  CS2R R58, SRZ ;  /* 0x00000000003a7805 */ /* 0x000fe4000001ff00 */
[----:B------:R-:W-:Y:S01]  /*af10*/  CS2R R56, SRZ ;  /* 0x0000000000387805 */ /* 0x000fe2000001ff00 */
[----:B---3--:R-:W-:Y:S06]  /*af20*/  @!P1 BRA `(.L_x_150) ;  /* 0x0000000000d49947 */ /* 0x008fec0003800000 */
[----:B------:R-:W-:Y:S01]  /*af30*/  SHF.R.U32.HI R3, RZ, 0x15, R95 ;  /* 0x00000015ff037819 */ /* 0x000fe2000001165f */
[----:B------:R-:W-:Y:S03]  /*af40*/  BSSY B0, `(.L_x_151) ;  /* 0x0000006000007945 */ /* 0x000fe60003800000 */
[----:B------:R-:W-:Y:S01]  /*af50*/  LOP3.LUT P0, RZ, R3, 0x3, R128, 0x48, !PT ;  /* 0x0000000303ff7812 */ /* 0x000fe20007804880 */
[----:B------:R-:W-:Y:S01]  /*af60*/  @!UPT UIADD3 URZ, UPT, UPT, URZ, URZ, URZ ;  /* 0x000000fffffff290 */ /* 0x000fe2000fffe0ff */
[----:B-1----:R-:W-:Y:S11]  /*af70*/  @P2 BRA `(.L_x_152) ;  /* 0x0000000000082947 */ /* 0x002ff60003800000 */
[----:B------:R-:W1:Y:S02]  /*af80*/  SYNCS.PHASECHK.TRANS64.TRYWAIT P1, [R145+URZ+0xf0], R0 ;  /* 0x0000f000910075a7 */ /* 0x000e6400080211ff */
[----:B-1----:R-:W-:Y:S05]  /*af90*/  @!P1 BRA `(.L_x_153) ;  /* 0x00000090009c9947 */ /* 0x002fea0003800000 */
.L_x_152:
[----:B------:R-:W-:Y:S05]  /*afa0*/  BSYNC B0 ;  /* 0x0000000000007941 */ /* 0x000fea0003800000 */
.L_x_151:
[----:B------:R-:W-:Y:S05]  /*afb0*/  @!P0 BRA `(.L_x_154) ;  /* 0x0000000000408947 */ /* 0x000fea0003800000 */
[----:B------:R-:W3:Y:S01]  /*afc0*/  LDCU.64 UR8, c[0x4][0x70] ;  /* 0x01000e00ff0877ac */ /* 0x000ee20008000a00 */
[----:B------:R-:W-:Y:S01]  /*afd0*/  MOV R3, 0x0 ;  /* 0x0000000000037802 */ /* 0x000fe20000000f00 */
[----:B------:R-:W-:Y:S02]  /*afe0*/  HFMA2 R12, -RZ, RZ, 0, 5.9604644775390625e-08 ;  /* 0x00000001ff0c7431 */ /* 0x000fe400000001ff */
[----:B------:R-:W-:Y:S02]  /*aff0*/  IMAD.MOV.U32 R8, RZ, RZ, 0x192 ;  /* 0x00000192ff087424 */ /* 0x000fe400078e00ff */
[----:B------:R-:W-:Y:S01]  /*b000*/  IMAD.MOV.U32 R13, RZ, RZ, RZ ;  /* 0x000000ffff0d7224 */ /* 0x000fe200078e00ff */
[----:B------:R-:W5:Y:S01]  /*b010*/  LDCU.64 UR6, c[0x4][0x78] ;  /* 0x01000f00ff0677ac */ /* 0x000f620008000a00 */
[----:B--2---:R-:W2:Y:S01]  /*b020*/  LDC.64 R2, c[0x4][R3] ;  /* 0x0100000003027b82 */ /* 0x004ea20000000a00 */
[----:B------:R-:W1:Y:S01]  /*b030*/  LDCU.64 UR4, c[0x4][0x10] ;  /* 0x01000200ff0477ac */ /* 0x000e620008000a00 */
[----:B---3--:R-:W-:Y:S01]  /*b040*/  MOV R5, UR9 ;  /* 0x0000000900057c02 */ /* 0x008fe20008000f00 */
[----:B------:R-:W-:Y:S01]  /*b050*/  IMAD.U32 R4, RZ, RZ, UR8 ;  /* 0x00000008ff047e24 */ /* 0x000fe2000f8e00ff */
[----:B-----5:R-:W-:Y:S01]  /*b060*/  MOV R7, UR7 ;  /* 0x0000000700077c02 */ /* 0x020fe20008000f00 */
[----:B------:R-:W-:Y:S01]  /*b070*/  IMAD.U32 R6, RZ, RZ, UR6 ;  /* 0x00000006ff067e24 */ /* 0x000fe2000f8e00ff */
[----:B-1----:R-:W-:Y:S01]  /*b080*/  MOV R11, UR5 ;  /* 0x00000005000b7c02 */ /* 0x002fe20008000f00 */
[----:B------:R-:W-:Y:S02]  /*b090*/  IMAD.U32 R10, RZ, RZ, UR4 ;  /* 0x00000004ff0a7e24 */ /* 0x000fe4000f8e00ff */
[----:B------:R-:W-:Y:S07]  /*b0a0*/  LEPC R20, `(.L_x_154) ;  /* 0x000000001014794e */ /* 0x000fee0000000000 */
[----:B--2-4-:R-:W-:Y:S05]  /*b0b0*/  CALL.ABS.NOINC R2 ;  /* 0x0000000002007343 */ /* 0x014fea0003c00000 */
.L_x_154:
[----:B------:R-:W-:Y:S05]  /*b0c0*/  WARPSYNC.ALL ;  /* 0x0000000000007948 */ /* 0x000fea0003800000 */
[C---:B------:R-:W-:Y:S01]  /*b0d0*/  R2UR UR4, R95.reuse ;  /* 0x000000005f0472ca */ /* 0x040fe200000e0000 */
[----:B------:R-:W-:Y:S05]  /*b0e0*/  VIADD R3, R95, 0x100000 ;  /* 0x001000005f037836 */ /* 0x000fea0000000000 */
[----:B------:R-:W-:Y:S04]  /*b0f0*/  SHF.R.U32.HI R3, RZ, 0x15, R3 ;  /* 0x00000015ff037819 */ /* 0x000fe80000011603 */
[----:B------:R-:W-:Y:S03]  /*b100*/  LOP3.LUT P0, RZ, R3, 0x3, R128, 0x48, !PT ;  /* 0x0000000303ff7812 */ /* 0x000fe60007804880 */
[----:B------:R-:W3:Y:S10]  /*b110*/  LDTM.16dp256bit.x8 R24, tmem[UR4] ;  /* 0x00000004001879ee */ /* 0x000ef400081a0000 */
[----:B---3--:R-:W-:Y:S05]  /*b120*/  @!P0 BRA `(.L_x_155) ;  /* 0x0000000000408947 */ /* 0x008fea0003800000 */
        /* <DEDUP_REMOVED lines=16> */
.L_x_155:
[----:B------:R-:W-:Y:S05]  /*b230*/  WARPSYNC.ALL ;  /* 0x0000000000007948 */ /* 0x000fea0003800000 */
[----:B------:R-:W-:Y:S11]  /*b240*/  R2UR UR4, R95 ;  /* 0x000000005f0472ca */ /* 0x000ff600000e0000 */
[----:B------:R-:W-:Y:S02]  /*b250*/  @!UPT UIADD3 URZ, UPT, UPT, URZ, URZ, URZ ;  /* 0x000000fffffff290 */ /* 0x000fe4000fffe0ff */
[----:B------:R-:W3:Y:S02]  /*b260*/  LDTM.16dp256bit.x8 R56, tmem[UR4+0x100000] ;  /* 0x10000004003879ee */ /* 0x000ee400081a0000 */
[----:B---3--:R-:W-:Y:S01]  /*b270*/  NOP ;  /* 0x0000000000007918 */ /* 0x008fe20000000000 */
.L_x_150:
[--C-:B-1----:R-:W-:Y:S01]  /*b280*/  HADD2.F32 R90, -RZ, R116.reuse.H0_H0 ;  /* 0x20000074ff5a7230 */ /* 0x102fe20000004100 */
[----:B------:R-:W-:Y:S05]  /*b290*/  WARPSYNC.ALL ;  /* 0x0000000000007948 */ /* 0x000fea0003800000 */
[----:B------:R-:W-:Y:S01]  /*b2a0*/  LEA R165, R141, R144, 0x1 ;  /* 0x000000908da57211 */ /* 0x000fe200078e08ff */
[-C--:B------:R-:W-:Y:S01]  /*b2b0*/  FMUL R13, R36, R88.reuse ;  /* 0x00000058240d7220 */ /* 0x080fe20000400000 */
[-C--:B------:R-:W-:Y:S01]  /*b2c0*/  FMUL R14, R37, R88.reuse ;  /* 0x00000058250e7220 */ /* 0x080fe20000400000 */
[-C--:B------:R-:W-:Y:S01]  /*b2d0*/  FMUL R15, R38, R88.reuse ;  /* 0x00000058260f7220 */ /* 0x080fe20000400000 */
[----:B------:R-:W-:Y:S02]  /*b2e0*/  HADD2.F32 R91, -RZ, R116.H1_H1 ;  /* 0x30000074ff5b7230 */ /* 0x000fe40000004100 */
[-C--:B------:R-:W-:Y:S01]  /*b2f0*/  FMUL R16, R39, R88.reuse ;  /* 0x0000005827107220 */ /* 0x080fe20000400000 */
[-C--:B------:R-:W-:Y:S01]  /*b300*/  FMUL R0, R24, R88.reuse ;  /* 0x0000005818007220 */ /* 0x080fe20000400000 */
[--C-:B------:R-:W-:Y:S02]  /*b310*/  HADD2.F32 R92, -RZ, R119.reuse.H0_H0 ;  /* 0x20000077ff5c7230 */ /* 0x100fe40000004100 */
[-C--:B--2---:R-:W-:Y:S01]  /*b320*/  FMUL R2, R25, R88.reuse ;  /* 0x0000005819027220 */ /* 0x084fe20000400000 */
[----:B------:R-:W-:Y:S01]  /*b330*/  FMUL R3, R26, R88 ;  /* 0x000000581a037220 */ /* 0x000fe20000400000 */
[----:B------:R-:W-:Y:S02]  /*b340*/  HADD2.F32 R93, -RZ, R119.H1_H1 ;  /* 0x30000077ff5d7230 */ /* 0x000fe40000004100 */
[C---:B------:R-:W-:Y:S01]  /*b350*/  FFMA R0, R89.reuse, R90, R0 ;  /* 0x0000005a59007223 */ /* 0x040fe20000000000 */
[--C-:B------:R-:W-:Y:S02]  /*b360*/  HADD2.F32 R90, -RZ, R117.reuse.H0_H0 ;  /* 0x20000075ff5a7230 */ /* 0x100fe40000004100 */
[----:B------:R-:W-:Y:S01]  /*b370*/  FFMA R2, R89, R91, R2 ;  /* 0x0000005b59027223 */ /* 0x000fe20000000002 */
[----:B------:R-:W-:Y:S02]  /*b380*/  HADD2.F32 R91, -RZ, R117.H1_H1 ;  /* 0x30000075ff5b7230 */ /* 0x000fe40000004100 */
[-C--:B------:R-:W-:Y:S01]  /*b390*/  FMUL R4, R27, R88.reuse ;  /* 0x000000581b047220 */ /* 0x080fe20000400000 */
[----:B------:R-:W-:Y:S01]  /*b3a0*/  FMUL R5, R28, R88 ;  /* 0x000000581c057220 */ /* 0x000fe20000400000 */
[C---:B------:R-:W-:Y:S01]  /*b3b0*/  FFMA R3, R89.reuse, R90, R3 ;  /* 0x0000005a59037223 */ /* 0x040fe20000000003 */
[--C-:B------:R-:W-:Y:S01]  /*b3c0*/  HADD2.F32 R90, -RZ, R118.reuse.H0_H0 ;  /* 0x20000076ff5a7230 */ /* 0x100fe20000004100 */
[----:B------:R-:W-:Y:S01]  /*b3d0*/  F2FP.F16.F32.PACK_AB R148, R2, R0 ;  /* 0x000000000294723e */ /* 0x000fe200000000ff */
[----:B------:R-:W-:Y:S01]  /*b3e0*/  FFMA R4, R89, R91, R4 ;  /* 0x0000005b59047223 */ /* 0x000fe20000000004 */
[----:B------:R-:W-:Y:S02]  /*b3f0*/  HADD2.F32 R91, -RZ, R118.H1_H1 ;  /* 0x30000076ff5b7230 */ /* 0x000fe40000004100 */
[----:B------:R-:W-:Y:S01]  /*b400*/  FMUL R6, R29, R88 ;  /* 0x000000581d067220 */ /* 0x000fe20000400000 */
[C---:B------:R-:W-:Y:S01]  /*b410*/  FFMA R5, R89.reuse, R90, R5 ;  /* 0x0000005a59057223 */ /* 0x040fe20000000005 */
[----:B------:R-:W-:Y:S01]  /*b420*/  FMUL R7, R30, R88 ;  /* 0x000000581e077220 */ /* 0x000fe20000400000 */
[----:B------:R-:W-:Y:S01]  /*b430*/  F2FP.F16.F32.PACK_AB R149, R4, R3 ;  /* 0x000000030495723e */ /* 0x000fe200000000ff */
[C---:B------:R-:W-:Y:S01]  /*b440*/  FFMA R6, R89.reuse, R91, R6 ;  /* 0x0000005b59067223 */ /* 0x040fe20000000006 */
[----:B------:R-:W-:Y:S02]  /*b450*/  HADD2.F32 R90, -RZ, R108.H0_H0 ;  /* 0x2000006cff5a7230 */ /* 0x000fe40000004100 */
[----:B------:R-:W-:Y:S01]  /*b460*/  FFMA R7, R89, R92, R7 ;  /* 0x0000005c59077223 */ /* 0x000fe20000000007 */
[-C--:B------:R-:W-:Y:S01]  /*b470*/  FMUL R8, R31, R88.reuse ;  /* 0x000000581f087220 */ /* 0x080fe20000400000 */
[----:B------:R-:W-:Y:S01]  /*b480*/  HADD2.F32 R92, -RZ, R109.H0_H0 ;  /* 0x2000006dff5c7230 */ /* 0x000fe20000004100 */
[----:B------:R-:W-:Y:S01]  /*b490*/  F2FP.F16.F32.PACK_AB R150, R6, R5 ;  /* 0x000000050696723e */ /* 0x000fe200000000ff */
[-C--:B------:R-:W-:Y:S01]  /*b4a0*/  FMUL R9, R32, R88.reuse ;  /* 0x0000005820097220 */ /* 0x080fe20000400000 */
[----:B------:R-:W-:Y:S01]  /*b4b0*/  FFMA R8, R89, R93, R8 ;  /* 0x0000005d59087223 */ /* 0x000fe20000000008 */
[----:B------:R-:W-:Y:S02]  /*b4c0*/  HADD2.F32 R91, -RZ, R110.H1_H1 ;  /* 0x3000006eff5b7230 */ /* 0x000fe40000004100 */
[----:B------:R-:W-:Y:S01]  /*b4d0*/  FMUL R10, R33, R88 ;  /* 0x00000058210a7220 */ /* 0x000fe20000400000 */
[----:B------:R-:W-:Y:S01]  /*b4e0*/  FFMA R9, R89, R90, R9 ;  /* 0x0000005a59097223 */ /* 0x000fe20000000009 */
[----:B------:R-:W-:Y:S01]  /*b4f0*/  HADD2.F32 R90, -RZ, R108.H1_H1 ;  /* 0x3000006cff5a7230 */ /* 0x000fe20000004100 */
[----:B------:R-:W-:Y:S01]  /*b500*/  F2FP.F16.F32.PACK_AB R151, R8, R7 ;  /* 0x000000070897723e */ /* 0x000fe200000000ff */
[-C--:B------:R-:W-:Y:S01]  /*b510*/  FMUL R11, R34, R88.reuse ;  /* 0x00000058220b7220 */ /* 0x080fe20000400000 */
[----:B------:R-:W-:Y:S01]  /*b520*/  FMUL R12, R35, R88 ;  /* 0x00000058230c7220 */ /* 0x000fe20000400000 */
[----:B------:R-:W-:Y:S02]  /*b530*/  HADD2.F32 R93, -RZ, R101.H1_H1 ;  /* 0x30000065ff5d7230 */ /* 0x000fe40000004100 */
[C---:B------:R-:W-:Y:S01]  /*b540*/  FFMA R10, R89.reuse, R90, R10 ;  /* 0x0000005a590a7223 */ /* 0x040fe2000000000a */
[----:B------:R-:W-:Y:S01]  /*b550*/  HADD2.F32 R90, -RZ, R109.H1_H1 ;  /* 0x3000006dff5a7230 */ /* 0x000fe20000004100 */
[----:B------:R1:W-:Y:S01]  /*b560*/  STSM.16.MT88.4 [R144+0x1000], R148 ;  /* 0x0010009490007844 */ /* 0x0003e20000004200 */
[C---:B------:R-:W-:Y:S01]  /*b570*/  FFMA R11, R89.reuse, R92, R11 ;  /* 0x0000005c590b7223 */ /* 0x040fe2000000000b */
[----:B------:R-:W-:Y:S01]  /*b580*/  HADD2.F32 R92, -RZ, R110.H0_H0 ;  /* 0x2000006eff5c7230 */ /* 0x000fe20000004100 */
[----:B------:R-:W-:Y:S01]  /*b590*/  F2FP.F16.F32.PACK_AB R152, R10, R9 ;  /* 0x000000090a98723e */ /* 0x000fe200000000ff */
[C---:B------:R-:W-:Y:S01]  /*b5a0*/  FFMA R12, R89.reuse, R90, R12 ;  /* 0x0000005a590c7223 */ /* 0x040fe2000000000c */
[--C-:B------:R-:W-:Y:S02]  /*b5b0*/  HADD2.F32 R90, -RZ, R111.reuse.H0_H0 ;  /* 0x2000006fff5a7230 */ /* 0x100fe40000004100 */
[----:B------:R-:W-:Y:S01]  /*b5c0*/  FMUL R17, R40, R88 ;  /* 0x0000005828117220 */ /* 0x000fe20000400000 */
[C---:B------:R-:W-:Y:S01]  /*b5d0*/  FFMA R13, R89.reuse, R92, R13 ;  /* 0x0000005c590d7223 */ /* 0x040fe2000000000d */
[C---:B------:R-:W-:Y:S01]  /*b5e0*/  FFMA R14, R89.reuse, R91, R14 ;  /* 0x0000005b590e7223 */ /* 0x040fe2000000000e */
[----:B------:R-:W-:Y:S01]  /*b5f0*/  HADD2.F32 R91, -RZ, R111.H1_H1 ;  /* 0x3000006fff5b7230 */ /* 0x000fe20000004100 */
[----:B------:R-:W-:Y:S01]  /*b600*/  F2FP.F16.F32.PACK_AB R153, R12, R11 ;  /* 0x0000000b0c99723e */ /* 0x000fe200000000ff */
[C---:B------:R-:W-:Y:S01]  /*b610*/  FFMA R15, R89.reuse, R90, R15 ;  /* 0x0000005a590f7223 */ /* 0x040fe2000000000f */
[--C-:B------:R-:W-:Y:S01]  /*b620*/  HADD2.F32 R90, -RZ, R100.reuse.H0_H0 ;  /* 0x20000064ff5a7230 */ /* 0x100fe20000004100 */
[----:B------:R-:W-:Y:S01]  /*b630*/  F2FP.F16.F32.PACK_AB R154, R14, R13 ;  /* 0x0000000d0e9a723e */ /* 0x000fe200000000ff */
[----:B------:R-:W-:Y:S01]  /*b640*/  FFMA R16, R89, R91, R16 ;  /* 0x0000005b59107223 */ /* 0x000fe20000000010 */
[----:B------:R-:W-:Y:S02]  /*b650*/  HADD2.F32 R91, -RZ, R100.H1_H1 ;  /* 0x30000064ff5b7230 */ /* 0x000fe40000004100 */
[----:B------:R-:W-:Y:S01]  /*b660*/  FMUL R18, R41, R88 ;  /* 0x0000005829127220 */ /* 0x000fe20000400000 */
[----:B------:R-:W-:Y:S02]  /*b670*/  HADD2.F32 R92, -RZ, R101.H0_H0 ;  /* 0x20000065ff5c7230 */ /* 0x000fe40000004100 */
[C---:B------:R-:W-:Y:S01]  /*b680*/  FFMA R17, R89.reuse, R90, R17 ;  /* 0x0000005a59117223 */ /* 0x040fe20000000011 */
[----:B------:R-:W-:Y:S01]  /*b690*/  F2FP.F16.F32.PACK_AB R155, R16, R15 ;  /* 0x0000000f109b723e */ /* 0x000fe200000000ff */
[----:B------:R-:W-:Y:S01]  /*b6a0*/  FFMA R18, R89, R91, R18 ;  /* 0x0000005b59127223 */ /* 0x000fe20000000012 */
[-C--:B------:R-:W-:Y:S01]  /*b6b0*/  FMUL R19, R42, R88.reuse ;  /* 0x000000582a137220 */ /* 0x080fe20000400000 */
[----:B------:R-:W-:Y:S01]  /*b6c0*/  FMUL R20, R43, R88 ;  /* 0x000000582b147220 */ /* 0x000fe20000400000 */
[--C-:B------:R-:W-:Y:S01]  /*b6d0*/  HADD2.F32 R90, -RZ, R102.reuse.H0_H0 ;  /* 0x20000066ff5a7230 */ /* 0x100fe20000004100 */
[----:B------:R2:W-:Y:S01]  /*b6e0*/  STSM.16.MT88.4 [R144+0x1800], R152 ;  /* 0x0018009890007844 */ /* 0x0005e20000004200 */
[----:B------:R-:W-:Y:S01]  /*b6f0*/  F2FP.F16.F32.PACK_AB R156, R18, R17 ;  /* 0x00000011129c723e */ /* 0x000fe200000000ff */
[C---:B------:R-:W-:Y:S01]  /*b700*/  FFMA R19, R89.reuse, R92, R19 ;  /* 0x0000005c59137223 */ /* 0x040fe20000000013 */
[----:B------:R-:W-:Y:S01]  /*b710*/  FFMA R20, R89, R93, R20 ;  /* 0x0000005d59147223 */ /* 0x000fe20000000014 */
[-C--:B------:R-:W-:Y:S01]  /*b720*/  FMUL R21, R44, R88.reuse ;  /* 0x000000582c157220 */ /* 0x080fe20000400000 */
[----:B------:R-:W-:Y:S02]  /*b730*/  HADD2.F32 R91, -RZ, R102.H1_H1 ;  /* 0x30000066ff5b7230 */ /* 0x000fe40000004100 */
[----:B------:R-:W-:Y:S01]  /*b740*/  FMUL R22, R45, R88 ;  /* 0x000000582d167220 */ /* 0x000fe20000400000 */
[--C-:B------:R-:W-:Y:S01]  /*b750*/  HADD2.F32 R92, -RZ, R103.reuse.H0_H0 ;  /* 0x20000067ff5c7230 */ /* 0x100fe20000004100 */
        /* <DEDUP_REMOVED lines=18> */
[----:B------:R-:W-:Y:S01]  /*b880*/  HADD2.F32 R93, -RZ, R97.H1_H1 ;  /* 0x30000061ff5d7230 */ /* 0x000fe20000004100 */
[----:B------:R3:W-:Y:S01]  /*b890*/  STSM.16.MT88.4 [R144+0x2000], R156 ;  /* 0x0020009c90007844 */ /* 0x0007e20000004200 */
[----:B------:R-:W-:Y:S01]  /*b8a0*/  FMUL R28, R51, R88 ;  /* 0x00000058331c7220 */ /* 0x000fe20000400000 */
[--C-:B------:R-:W-:Y:S01]  /*b8b0*/  HADD2.F32 R90, -RZ, R98.reuse.H0_H0 ;  /* 0x20000062ff5a7230 */ /* 0x100fe20000004100 */
[----:B-1----:R-:W-:Y:S01]  /*b8c0*/  F2FP.F16.F32.PACK_AB R148, R26, R25 ;  /* 0x000000191a94723e */ /* 0x002fe200000000ff */
[C---:B------:R-:W-:Y:S01]  /*b8d0*/  FFMA R27, R89.reuse, R92, R27 ;  /* 0x0000005c591b7223 */ /* 0x040fe2000000001b */
[----:B------:R-:W-:Y:S01]  /*b8e0*/  FFMA R28, R89, R93, R28 ;  /* 0x0000005d591c7223 */ /* 0x000fe2000000001c */
[-C--:B------:R-:W-:Y:S01]  /*b8f0*/  FMUL R29, R52, R88.reuse ;  /* 0x00000058341d7220 */ /* 0x080fe20000400000 */
[-C--:B------:R-:W-:Y:S01]  /*b900*/  FMUL R30, R53, R88.reuse ;  /* 0x00000058351e7220 */ /* 0x080fe20000400000 */
[--C-:B------:R-:W-:Y:S02]  /*b910*/  HADD2.F32 R92, -RZ, R99.reuse.H0_H0 ;  /* 0x20000063ff5c7230 */ /* 0x100fe40000004100 */
[----:B------:R-:W-:Y:S01]  /*b920*/  FMUL R31, R54, R88 ;  /* 0x00000058361f7220 */ /* 0x000fe20000400000 */
[----:B------:R-:W-:Y:S01]  /*b930*/  F2FP.F16.F32.PACK_AB R149, R28, R27 ;  /* 0x0000001b1c95723e */ /* 0x000fe200000000ff */
[----:B------:R-:W-:Y:S01]  /*b940*/  FFMA R29, R89, R90, R29 ;  /* 0x0000005a591d7223 */ /* 0x000fe2000000001d */
[----:B------:R-:W-:Y:S02]  /*b950*/  HADD2.F32 R90, -RZ, R98.H1_H1 ;  /* 0x30000062ff5a7230 */ /* 0x000fe40000004100 */
[-C--:B------:R-:W-:Y:S01]  /*b960*/  FMUL R32, R55, R88.reuse ;  /* 0x0000005837207220 */ /* 0x080fe20000400000 */
[----:B------:R-:W-:Y:S02]  /*b970*/  HADD2.F32 R91, -RZ, R99.H1_H1 ;  /* 0x30000063ff5b7230 */ /* 0x000fe40000004100 */
[-C--:B------:R-:W-:Y:S01]  /*b980*/  FMUL R56, R56, R88.reuse ;  /* 0x0000005838387220 */ /* 0x080fe20000400000 */
[----:B------:R-:W-:Y:S01]  /*b990*/  FMUL R57, R57, R88 ;  /* 0x0000005839397220 */ /* 0x000fe20000400000 */
[C---:B------:R-:W-:Y:S01]  /*b9a0*/  FFMA R30, R89.reuse, R90, R30 ;  /* 0x0000005a591e7223 */ /* 0x040fe2000000001e */
[--C-:B------:R-:W-:Y:S02]  /*b9b0*/  HADD2.F32 R90, -RZ, R104.reuse.H0_H0 ;  /* 0x20000068ff5a7230 */ /* 0x100fe40000004100 */
[C---:B------:R-:W-:Y:S01]  /*b9c0*/  FFMA R31, R89.reuse, R92, R31 ;  /* 0x0000005c591f7223 */ /* 0x040fe2000000001f */
[C---:B------:R-:W-:Y:S01]  /*b9d0*/  FFMA R32, R89.reuse, R91, R32 ;  /* 0x0000005b59207223 */ /* 0x040fe20000000020 */
[----:B------:R-:W-:Y:S01]  /*b9e0*/  HADD2.F32 R92, -RZ, R104.H1_H1 ;  /* 0x30000068ff5c7230 */ /* 0x000fe20000004100 */
[----:B------:R-:W-:Y:S01]  /*b9f0*/  F2FP.F16.F32.PACK_AB R150, R30, R29 ;  /* 0x0000001d1e96723e */ /* 0x000fe200000000ff */
[--C-:B------:R-:W-:Y:S02]  /*ba00*/  HADD2.F32 R91, -RZ, R105.reuse.H0_H0 ;  /* 0x20000069ff5b7230 */ /* 0x100fe40000004100 */
[C---:B------:R-:W-:Y:S01]  /*ba10*/  FFMA R56, R89.reuse, R90, R56 ;  /* 0x0000005a59387223 */ /* 0x040fe20000000038 */
[----:B------:R-:W-:Y:S01]  /*ba20*/  F2FP.F16.F32.PACK_AB R151, R32, R31 ;  /* 0x0000001f2097723e */ /* 0x000fe200000000ff */
[----:B------:R-:W-:Y:S01]  /*ba30*/  FFMA R57, R89, R92, R57 ;  /* 0x0000005c59397223 */ /* 0x000fe20000000039 */
[-C--:B------:R-:W-:Y:S01]  /*ba40*/  FMUL R58, R58, R88.reuse ;  /* 0x000000583a3a7220 */ /* 0x080fe20000400000 */
[----:B------:R-:W-:Y:S02]  /*ba50*/  HADD2.F32 R90, -RZ, R105.H1_H1 ;  /* 0x30000069ff5a7230 */ /* 0x000fe40000004100 */
[----:B------:R-:W-:Y:S01]  /*ba60*/  FMUL R59, R59, R88 ;  /* 0x000000583b3b7220 */ /* 0x000fe20000400000 */
[----:B------:R1:W-:Y:S01]  /*ba70*/  STSM.16.MT88.4 [R144+0x2800], R148 ;  /* 0x0028009490007844 */ /* 0x0003e20000004200 */
[----:B--2---:R-:W-:Y:S01]  /*ba80*/  F2FP.F16.F32.PACK_AB R152, R57, R56 ;  /* 0x000000383998723e */ /* 0x004fe200000000ff */
[C---:B------:R-:W-:Y:S01]  /*ba90*/  FFMA R58, R89.reuse, R91, R58 ;  /* 0x0000005b593a7223 */ /* 0x040fe2000000003a */
[--C-:B------:R-:W-:Y:S02]  /*baa0*/  HADD2.F32 R91, -RZ, R106.reuse.H0_H0 ;  /* 0x2000006aff5b7230 */ /* 0x100fe40000004100 */
        /* <DEDUP_REMOVED lines=26> */
[----:B---3--:R-:W-:Y:S01]  /*bc50*/  F2FP.F16.F32.PACK_AB R156, R65, R64 ;  /* 0x00000040419c723e */ /* 0x008fe200000000ff */
        /* <DEDUP_REMOVED lines=12> */
[-C--:B------:R-:W-:Y:S01]  /*bd20*/  FMUL R71, R71, R88.reuse ;  /* 0x0000005847477220 */ /* 0x080fe20000400000 */
[----:B------:R-:W-:Y:S01]  /*bd30*/  FMUL R72, R72, R88 ;  /* 0x0000005848487220 */ /* 0x000fe20000400000 */
[----:B------:R-:W-:Y:S01]  /*bd40*/  F2FP.F16.F32.PACK_AB R158, R69, R68 ;  /* 0x00000044459e723e */ /* 0x000fe200000000ff */
[C---:B------:R-:W-:Y:S01]  /*bd50*/  FFMA R70, R89.reuse, R91, R70 ;  /* 0x0000005b59467223 */ /* 0x040fe20000000046 */
[--C-:B------:R-:W-:Y:S02]  /*bd60*/  HADD2.F32 R91, -RZ, R120.reuse.H0_H0 ;  /* 0x20000078ff5b7230 */ /* 0x100fe40000004100 */
[----:B------:R-:W-:Y:S01]  /*bd70*/  FFMA R71, R89, R90, R71 ;  /* 0x0000005a59477223 */ /* 0x000fe20000000047 */
[----:B------:R-:W-:Y:S02]  /*bd80*/  HADD2.F32 R92, -RZ, R120.H1_H1 ;  /* 0x30000078ff5c7230 */ /* 0x000fe40000004100 */
[----:B------:R-:W-:Y:S01]  /*bd90*/  FMUL R73, R73, R88 ;  /* 0x0000005849497220 */ /* 0x000fe20000400000 */
[--C-:B------:R-:W-:Y:S02]  /*bda0*/  HADD2.F32 R93, -RZ, R121.reuse.H0_H0 ;  /* 0x20000079ff5d7230 */ /* 0x100fe40000004100 */
[----:B------:R-:W-:Y:S01]  /*bdb0*/  FFMA R72, R89, R91, R72 ;  /* 0x0000005b59487223 */ /* 0x000fe20000000048 */
[----:B------:R-:W-:Y:S01]  /*bdc0*/  F2FP.F16.F32.PACK_AB R159, R71, R70 ;  /* 0x00000046479f723e */ /* 0x000fe200000000ff */
[----:B------:R-:W-:Y:S01]  /*bdd0*/  FFMA R73, R89, R92, R73 ;  /* 0x0000005c59497223 */ /* 0x000fe20000000049 */
[-C--:B------:R-:W-:Y:S01]  /*bde0*/  FMUL R74, R74, R88.reuse ;  /* 0x000000584a4a7220 */ /* 0x080fe20000400000 */
[----:B------:R-:W-:Y:S02]  /*bdf0*/  HADD2.F32 R90, -RZ, R121.H1_H1 ;  /* 0x30000079ff5a7230 */ /* 0x000fe40000004100 */
[----:B------:R-:W-:Y:S01]  /*be00*/  FMUL R75, R75, R88 ;  /* 0x000000584b4b7220 */ /* 0x000fe20000400000 */
[----:B------:R1:W-:Y:S01]  /*be10*/  STSM.16.MT88.4 [R165+0x1800], R156 ;  /* 0x0018009ca5007844 */ /* 0x0003e20000004200 */
[----:B------:R-:W-:Y:S01]  /*be20*/  F2FP.F16.F32.PACK_AB R160, R73, R72 ;  /* 0x0000004849a0723e */ /* 0x000fe200000000ff */
[C---:B------:R-:W-:Y:S01]  /*be30*/  FFMA R74, R89.reuse, R93, R74 ;  /* 0x0000005d594a7223 */ /* 0x040fe2000000004a */
[----:B------:R-:W-:Y:S01]  /*be40*/  FFMA R75, R89, R90, R75 ;  /* 0x0000005a594b7223 */ /* 0x000fe2000000004b */
[--C-:B------:R-:W-:Y:S02]  /*be50*/  HADD2.F32 R91, -RZ, R122.reuse.H0_H0 ;  /* 0x2000007aff5b7230 */ /* 0x100fe40000004100 */
        /* <DEDUP_REMOVED lines=10> */
[--C-:B------:R-:W-:Y:S02]  /*bf00*/  HADD2.F32 R90, -RZ, R124.reuse.H0_H0 ;  /* 0x2000007cff5a7230 */ /* 0x100fe40000004100 */
[C---:B------:R-:W-:Y:S01]  /*bf10*/  FFMA R78, R89.reuse, R93, R78 ;  /* 0x0000005d594e7223 */ /* 0x040fe2000000004e */
[----:B------:R-:W-:Y:S01]  /*bf20*/  FMUL R80, R80, R88 ;  /* 0x0000005850507220 */ /* 0x000fe20000400000 */
[----:B------:R-:W-:Y:S01]  /*bf30*/  FFMA R79, R89, R92, R79 ;  /* 0x0000005c594f7223 */ /* 0x000fe2000000004f */
[----:B------:R-:W-:Y:S02]  /*bf40*/  HADD2.F32 R92, -RZ, R124.H1_H1 ;  /* 0x3000007cff5c7230 */ /* 0x000fe40000004100 */
[-C--:B------:R-:W-:Y:S01]  /*bf50*/  FMUL R81, R81, R88.reuse ;  /* 0x0000005851517220 */ /* 0x080fe20000400000 */
[--C-:B------:R-:W-:Y:S02]  /*bf60*/  HADD2.F32 R91, -RZ, R125.reuse.H0_H0 ;  /* 0x2000007dff5b7230 */ /* 0x100fe40000004100 */
[----:B------:R-:W-:Y:S01]  /*bf70*/  FMUL R82, R82, R88 ;  /* 0x0000005852527220 */ /* 0x000fe20000400000 */
[C---:B------:R-:W-:Y:S01]  /*bf80*/  FFMA R80, R89.reuse, R90, R80 ;  /* 0x0000005a59507223 */ /* 0x040fe20000000050 */
[C---:B------:R-:W-:Y:S01]  /*bf90*/  FFMA R81, R89.reuse, R92, R81 ;  /* 0x0000005c59517223 */ /* 0x040fe20000000051 */
[----:B------:R-:W-:Y:S02]  /*bfa0*/  HADD2.F32 R90, -RZ, R125.H1_H1 ;  /* 0x3000007dff5a7230 */ /* 0x000fe40000004100 */
[----:B------:R-:W-:Y:S01]  /*bfb0*/  FFMA R82, R89, R91, R82 ;  /* 0x0000005b59527223 */ /* 0x000fe20000000052 */
[-C--:B------:R-:W-:Y:S01]  /*bfc0*/  FMUL R83, R83, R88.reuse ;  /* 0x0000005853537220 */ /* 0x080fe20000400000 */
[--C-:B------:R-:W-:Y:S02]  /*bfd0*/  HADD2.F32 R91, -RZ, R126.reuse.H0_H0 ;  /* 0x2000007eff5b7230 */ /* 0x100fe40000004100 */
[-C--:B------:R-:W-:Y:S01]  /*bfe0*/  FMUL R84, R84, R88.reuse ;  /* 0x0000005854547220 */ /* 0x080fe20000400000 */
[----:B------:R-:W-:Y:S02]  /*bff0*/  HADD2.F32 R92, -RZ, R126.H1_H1 ;  /* 0x3000007eff5c7230 */ /* 0x000fe40000004100 */
[-C--:B------:R-:W-:Y:S01]  /*c000*/  FMUL R85, R85, R88.reuse ;  /* 0x0000005855557220 */ /* 0x080fe20000400000 */
[--C-:B------:R-:W-:Y:S02]  /*c010*/  HADD2.F32 R93, -RZ, R127.reuse.H0_H0 ;  /* 0x2000007fff5d7230 */ /* 0x100fe40000004100 */
[----:B------:R-:W-:Y:S01]  /*c020*/  FMUL R86, R86, R88 ;  /* 0x0000005856567220 */ /* 0x000fe20000400000 */
[----:B------:R-:W-:Y:S02]  /*c030*/  HADD2.F32 R94, -RZ, R127.H1_H1 ;  /* 0x3000007fff5e7230 */ /* 0x000fe40000004100 */
[----:B------:R-:W-:Y:S01]  /*c040*/  FFMA R83, R89, R90, R83 ;  /* 0x0000005a59537223 */ /* 0x000fe20000000053 */
[----:B------:R-:W-:Y:S01]  /*c050*/  FMUL R87, R87, R88 ;  /* 0x0000005857577220 */ /* 0x000fe20000400000 */
[C---:B------:R-:W-:Y:S01]  /*c060*/  FFMA R84, R89.reuse, R91, R84 ;  /* 0x0000005b59547223 */ /* 0x040fe20000000054 */
[C---:B------:R-:W-:Y:S01]  /*c070*/  FFMA R85, R89.reuse, R92, R85 ;  /* 0x0000005c59557223 */ /* 0x040fe20000000055 */
[C---:B------:R-:W-:Y:S01]  /*c080*/  FFMA R86, R89.reuse, R93, R86 ;  /* 0x0000005d59567223 */ /* 0x040fe20000000056 */
[----:B------:R-:W-:Y:S01]  /*c090*/  FFMA R87, R89, R94, R87 ;  /* 0x0000005e59577223 */ /* 0x000fe20000000057 */
[----:B------:R-:W-:Y:S01]  /*c0a0*/  F2FP.F16.F32.PACK_AB R162, R77, R76 ;  /* 0x0000004c4da2723e */ /* 0x000fe200000000ff */
[----:B------:R-:W-:Y:S01]  /*c0b0*/  BSSY.RECONVERGENT B0, `(.L_x_156) ;  /* 0x000001c000007945 */ /* 0x000fe20003800200 */
[----:B------:R-:W-:Y:S02]  /*c0c0*/  F2FP.F16.F32.PACK_AB R163, R79, R78 ;  /* 0x0000004e4fa3723e */ /* 0x000fe400000000ff */
[----:B------:R-:W-:Y:S02]  /*c0d0*/  F2FP.F16.F32.PACK_AB R36, R81, R80 ;  /* 0x000000505124723e */ /* 0x000fe400000000ff */
[----:B------:R-:W-:Y:S01]  /*c0e0*/  F2FP.F16.F32.PACK_AB R37, R83, R82 ;  /* 0x000000525325723e */ /* 0x000fe200000000ff */
[----:B------:R1:W-:Y:S01]  /*c0f0*/  STSM.16.MT88.4 [R165+0x2000], R160 ;  /* 0x002000a0a5007844 */ /* 0x0003e20000004200 */
[----:B------:R-:W-:Y:S02]  /*c100*/  F2FP.F16.F32.PACK_AB R38, R85, R84 ;  /* 0x000000545526723e */ /* 0x000fe400000000ff */
[----:B------:R-:W-:Y:S02]  /*c110*/  F2FP.F16.F32.PACK_AB R39, R87, R86 ;  /* 0x000000565727723e */ /* 0x000fe400000000ff */
[----:B------:R-:W-:Y:S03]  /*c120*/  ISETP.NE.AND P0, PT, R147, RZ, PT ;  /* 0x000000ff9300720c */ /* 0x000fe60003f05270 */
[----:B------:R1:W-:Y:S01]  /*c130*/  STSM.16.MT88.4 [R165+0x2800], R36 ;  /* 0x00280024a5007844 */ /* 0x0003e20000004200 */
[----:B------:R-:W-:Y:S01]  /*c140*/  @!PT LDS RZ, [RZ] ;  /* 0x00000000fffff984 */ /* 0x000fe20000000800 */
[----:B------:R-:W-:Y:S01]  /*c150*/  @!PT LDS RZ, [RZ] ;  /* 0x00000000fffff984 */ /* 0x000fe20000000800 */
[----:B------:R-:W-:Y:S01]  /*c160*/  @!PT LDS RZ, [RZ] ;  /* 0x00000000fffff984 */ /* 0x000fe20000000800 */
[----:B------:R-:W-:Y:S01]  /*c170*/  @!PT LDS RZ, [RZ] ;  /* 0x00000000fffff984 */ /* 0x000fe20000000800 */
[----:B------:R2:W-:Y:S07]  /*c180*/  MEMBAR.ALL.CTA ;  /* 0x0000000000007992 */ /* 0x0005ee0000008000 */
[----:B--2---:R-:W2:Y:S02]  /*c190*/  FENCE.VIEW.ASYNC.S ;  /* 0x00000000000073c6 */ /* 0x004ea40000000000 */
[----:B--2---:R-:W-:Y:S06]  /*c1a0*/  BAR.SYNC.DEFER_BLOCKING 0x1, 0x80 ;  /* 0x0042000000007b1d */ /* 0x004fec0000010000 */
[----:B------:R-:W-:Y:S05]  /*c1b0*/  @!P0 BRA `(.L_x_157) ;  /* 0x00000000002c8947 */ /* 0x000fea0003800000 */
[----:B------:R-:W-:Y:S02]  /*c1c0*/  UIADD3 UR7, UPT, UPT, UR43, 0x1000, URZ ;  /* 0x000010002b077890 */ /* 0x000fe4000fffe0ff */
[----:B------:R-:W-:Y:S02]  /*c1d0*/  UIADD3 UR5, UPT, UPT, UR41, 0x40, URZ ;  /* 0x0000004029057890 */ /* 0x000fe4000fffe0ff */
[----:B------:R-:W-:Y:S02]  /*c1e0*/  UIADD3 UR4, UPT, UPT, UR43, 0x3000, URZ ;  /* 0x000030002b047890 */ /* 0x000fe4000fffe0ff */
[----:B------:R-:W-:Y:S01]  /*c1f0*/  MOV R129, UR7 ;  /* 0x0000000700817c02 */ /* 0x000fe20008000f00 */
[----:B------:R-:W-:Y:S03]  /*c200*/  UMOV UR6, UR42 ;  /* 0x0000002a00067c82 */ /* 0x000fe60008000000 */
[----:B------:R-:W-:Y:S11]  /*c210*/  R2UR UR40, R129 ;  /* 0x00000000812872ca */ /* 0x000ff600000e0000 */
[----:B------:R-:W-:Y:S02]  /*c220*/  @!UPT UIADD3 URZ, UPT, UPT, URZ, URZ, URZ ;  /* 0x000000fffffff290 */ /* 0x000fe4000fffe0ff */
[----:B------:R2:W-:Y:S01]  /*c230*/  UTMASTG.2D [UR40], [UR56] ;  /* 0x00000028380073b5 */ /* 0x0005e20008008000 */
[----:B------:R2:W-:Y:S01]  /*c240*/  UTMASTG.2D [UR4], [UR56] ;  /* 0x00000004380073b5 */ /* 0x0005e20008008000 */
[----:B------:R0:W-:Y:S01]  /*c250*/  UTMACMDFLUSH ;  /* 0x00000000000079b7 */ /* 0x0001e20000000000 */
[----:B--2---:R-:W-:Y:S04]  /*c260*/  DEPBAR.LE SB0, 0x1 ;  /* 0x000080400000791a */ /* 0x004fe80000000000 */
.L_x_157:
[----:B------:R-:W-:Y:S05]  /*c270*/  BSYNC.RECONVERGENT B0 ;  /* 0x0000000000007941 */ /* 0x000fea0003800200 */
.L_x_156:
[----:B------:R-:W-:Y:S01]  /*c280*/  UISETP.NE.AND UP1, UPT, UR54, URZ, UPT ;  /* 0x000000ff3600728c */ /* 0x000fe2000bf25270 */
[----:B------:R-:W-:Y:S01]  /*c290*/  BAR.SYNC.DEFER_BLOCKING 0x1, 0x80 ;  /* 0x0042000000007b1d */ /* 0x000fe20000010000 */
[----:B------:R-:W-:Y:S01]  /*c2a0*/  SHF.L.U32 R0, R138, 0x1f, RZ ;  /* 0x0000001f8a007819 */ /* 0x000fe200000006ff */
[----:B-1----:R-:W-:Y:S03]  /*c2b0*/  IMAD R148, R141, 0x2, R164 ;  /* 0x000000028d947824 */ /* 0x002fe600078e02a4 */
[----:B------:R-:W-:Y:S05]  /*c2c0*/  PLOP3.LUT P0, PT, PT, PT, UP1, 0x80, 0x8 ;  /* 0x000000000008781c */ /* 0x000fea0003f0f018 */
[----:B------:R-:W-:Y:S04]  /*c2d0*/  @UP1 ULEA UR4, UR53, UR43, 0x3 ;  /* 0x0000002b35041291 */ /* 0x000fe8000f8e18ff */
[----:B------:R-:W-:Y:S04]  /*c2e0*/  @UP1 UIADD3 UR4, UPT, UPT, UR4, 0x40, URZ ;  /* 0x0000004004041890 */ /* 0x000fe8000fffe0ff */
[----:B------:R-:W-:Y:S09]  /*c2f0*/  @UP1 UPRMT UR4, UR52, 0x654, UR4 ;  /* 0x0000065434041896 */ /* 0x000ff20008000004 */
[----:B------:R-:W-:Y:S01]  /*c300*/  @P0 SYNCS.ARRIVE.TRANS64.RED.A1T0 RZ, [UR4], RZ ;  /* 0x000000ffffff09a7 */ /* 0x000fe20008100404 */
[----:B------:R-:W-:Y:S01]  /*c310*/  @UP1 UIADD3 UR4, UPT, UPT, UR53, 0x1, URZ ;  /* 0x0000000135041890 */ /* 0x000fe2000fffe0ff */
[----:B------:R-:W-:Y:S01]  /*c320*/  BSSY B0, `(.L_x_158) ;  /* 0x0000008000007945 */ /* 0x000fe20003800000 */
[----:B------:R-:W-:Y:S02]  /*c330*/  FSETP.NEU.AND P0, PT, R89, RZ, PT ;  /* 0x000000ff5900720b */ /* 0x000fe40003f0d000 */
[----:B------:R-:W-:Y:S01]  /*c340*/  @UP1 UISETP.NE.AND UP0, UPT, UR4, 0x4, UPT ;  /* 0x000000040400188c */ /* 0x000fe2000bf05270 */
[----:B------:R-:W1:Y:S03]  /*c350*/  SYNCS.PHASECHK.TRANS64.TRYWAIT P1, [UR43+0x28], R0 ;  /* 0x00002800ff0075a7 */ /* 0x000e66000802112b */
[----:B------:R-:W-:Y:S01]  /*c360*/  @UP1 USEL UR53, UR4, URZ, UP0 ;  /* 0x000000ff04351287 */ /* 0x000fe20008000000 */
[----:B-1----:R-:W-:Y:S11]  /*c370*/  @P1 BRA `(.L_x_159) ;  /* 0x0000000000081947 */ /* 0x002ff60003800000 */
[----:B------:R-:W1:Y:S02]  /*c380*/  SYNCS.PHASECHK.TRANS64.TRYWAIT P1, [UR43+0x28], R0 ;  /* 0x00002800ff0075a7 */ /* 0x000e64000802112b */
[----:B-1----:R-:W-:Y:S05]  /*c390*/  @!P1 BRA `(.L_x_160) ;  /* 0x0000007c00b09947 */ /* 0x002fea0003800000 */
.L_x_159:
[----:B------:R-:W-:Y:S05]  /*c3a0*/  BSYNC B0 ;  /* 0x0000000000007941 */ /* 0x000fea0003800000 */
.L_x_158:
[----:B------:R-:W-:Y:S05]  /*c3b0*/  @P0 WARPSYNC.ALL ;  /* 0x0000000000000948 */ /* 0x000fea0003800000 */
[----:B------:R2:W3:Y:S01]  /*c3c0*/  @P0 LDSM.16.MT88.4 R116, [R139+UR43+0x5000] ;  /* 0x0050002b8b74083b */ /* 0x0004e20008004200 */
[----:B------:R-:W-:Y:S02]  /*c3d0*/  ISETP.GE.AND P1, PT, R146, 0x1, PT ;  /* 0x000000019200780c */ /* 0x000fe40003f26270 */
[----:B------:R-:W-:Y:S02]  /*c3e0*/  CS2R R54, SRZ ;  /* 0x0000000000367805 */ /* 0x000fe4000001ff00 */
[----:B------:R-:W-:Y:S01]  /*c3f0*/  CS2R R52, SRZ ;  /* 0x0000000000347805 */ /* 0x000fe2000001ff00 */
[----:B------:R2:W1:Y:S01]  /*c400*/  @P0 LDSM.16.MT88.4 R108, [R139+UR43+0x5800] ;  /* 0x0058002b8b6c083b */ /* 0x0004620008004200 */
[----:B------:R-:W-:Y:S02]  /*c410*/  CS2R R50, SRZ ;  /* 0x0000000000327805 */ /* 0x000fe4000001ff00 */
        /* <DEDUP_REMOVED lines=10> */
[----:B------:R2:W1:Y:S01]  /*c4c0*/  @P0 LDSM.16.MT88.4 R104, [R148+0x4000] ;  /* 0x004000009468083b */ /* 0x0004620000004200 */
        /* <DEDUP_REMOVED lines=24> */
[----:B--23--:R-:W-:Y:S06]  /*c650*/  @!P1 BRA `(.L_x_161) ;  /* 0x0000000000c49947 */ /* 0x00cfec0003800000 */
[----:B-1----:R-:W-:Y:S05]  /*c660*/  VIADD R3, R95, 0x40 ;  /* 0x000000405f037836 */ /* 0x002fea0000000000 */
[----:B------:R-:W-:Y:S04]  /*c670*/  SHF.R.U32.HI R3, RZ, 0x15, R3 ;  /* 0x00000015ff037819 */ /* 0x000fe80000011603 */
[----:B------:R-:W-:Y:S11]  /*c680*/  LOP3.LUT P0, RZ, R3, 0x3, R128, 0x48, !PT ;  /* 0x0000000303ff7812 */ /* 0x000ff60007804880 */
[----:B------:R-:W-:Y:S02]  /*c690*/  @!UPT UIADD3 URZ, UPT, UPT, URZ, URZ, URZ ;  /* 0x000000fffffff290 */ /* 0x000fe4000fffe0ff */
[----:B------:R-:W-:Y:S05]  /*c6a0*/  @!P0 BRA `(.L_x_162) ;  /* 0x0000000000408947 */ /* 0x000fea0003800000 */
[----:B------:R-:W1:Y:S01]  /*c6b0*/  LDCU.64 UR8, c[0x4][0x70] ;  /* 0x01000e00ff0877ac */ /* 0x000e620008000a00 */
[----:B------:R-:W-:Y:S01]  /*c6c0*/  MOV R3, 0x0 ;  /* 0x0000000000037802 */ /* 0x000fe20000000f00 */
[----:B------:R-:W-:Y:S02]  /*c6d0*/  HFMA2 R12, -RZ, RZ, 0, 5.9604644775390625e-08 ;  /* 0x00000001ff0c7431 */ /* 0x000fe400000001ff */
[----:B------:R-:W-:Y:S02]  /*c6e0*/  IMAD.MOV.U32 R8, RZ, RZ, 0x192 ;  /* 0x00000192ff087424 */ /* 0x000fe400078e00ff */
[----:B------:R-:W-:Y:S01]  /*c6f0*/  IMAD.MOV.U32 R13, RZ, RZ, RZ ;  /* 0x000000ffff0d7224 */ /* 0x000fe200078e00ff */
[----:B------:R-:W2:Y:S01]  /*c700*/  LDCU.64 UR6, c[0x4][0x78] ;  /* 0x01000f00ff0677ac */ /* 0x000ea20008000a00 */
[----:B------:R-:W3:Y:S01]  /*c710*/  LDC.64 R2, c[0x4][R3] ;  /* 0x0100000003027b82 */ /* 0x000ee20000000a00 */
[----:B------:R-:W5:Y:S01]  /*c720*/  LDCU.64 UR4, c[0x4][0x10] ;  /* 0x01000200ff0477ac */ /* 0x000f620008000a00 */
[----:B-1----:R-:W-:Y:S01]  /*c730*/  MOV R5, UR9 ;  /* 0x0000000900057c02 */ /* 0x002fe20008000f00 */
[----:B------:R-:W-:Y:S01]  /*c740*/  IMAD.U32 R4, RZ, RZ, UR8 ;  /* 0x00000008ff047e24 */ /* 0x000fe2000f8e00ff */
[----:B--2---:R-:W-:Y:S01]  /*c750*/  MOV R7, UR7 ;  /* 0x0000000700077c02 */ /* 0x004fe20008000f00 */
[----:B------:R-:W-:Y:S01]  /*c760*/  IMAD.U32 R6, RZ, RZ, UR6 ;  /* 0x00000006ff067e24 */ /* 0x000fe2000f8e00ff */
[----:B-----5:R-:W-:Y:S01]  /*c770*/  MOV R11, UR5 ;  /* 0x00000005000b7c02 */ /* 0x020fe20008000f00 */
[----:B------:R-:W-:Y:S02]  /*c780*/  IMAD.U32 R10, RZ, RZ, UR4 ;  /* 0x00000004ff0a7e24 */ /* 0x000fe4000f8e00ff */
[----:B------:R-:W-:Y:S07]  /*c790*/  LEPC R20, `(.L_x_162) ;  /* 0x000000001014794e */ /* 0x000fee0000000000 */
[----:B---34-:R-:W-:Y:S05]  /*c7a0*/  CALL.ABS.NOINC R2 ;  /* 0x0000000002007343 */ /* 0x018fea0003c00000 */
.L_x_162:
[----:B------:R-:W-:Y:S05]  /*c7b0*/  WARPSYNC.ALL ;  /* 0x0000000000007948 */ /* 0x000fea0003800000 */
[C---:B------:R-:W-:Y:S01]  /*c7c0*/  R2UR UR4, R95.reuse ;  /* 0x000000005f0472ca */ /* 0x040fe200000e0000 */
[----:B------:R-:W-:Y:S05]  /*c7d0*/  VIADD R3, R95, 0x100040 ;  /* 0x001000405f037836 */ /* 0x000fea0000000000 */
[----:B------:R-:W-:Y:S04]  /*c7e0*/  SHF.R.U32.HI R3, RZ, 0x15, R3 ;  /* 0x00000015ff037819 */ /* 0x000fe80000011603 */
[----:B------:R-:W-:Y:S03]  /*c7f0*/  LOP3.LUT P0, RZ, R3, 0x3, R128, 0x48, !PT ;  /* 0x0000000303ff7812 */ /* 0x000fe60007804880 */
[----:B------:R-:W1:Y:S10]  /*c800*/  LDTM.16dp256bit.x8 R24, tmem[UR4+0x40] ;  /* 0x00004004001879ee */ /* 0x000e7400081a0000 */
[----:B-1----:R-:W-:Y:S05]  /*c810*/  @!P0 BRA `(.L_x_163) ;  /* 0x0000000000408947 */ /* 0x002fea0003800000 */
        /* <DEDUP_REMOVED lines=16> */
.L_x_163:
[----:B------:R-:W-:Y:S05]  /*c920*/  WARPSYNC.ALL ;  /* 0x0000000000007948 */ /* 0x000fea0003800000 */
[----:B------:R-:W-:Y:S11]  /*c930*/  R2UR UR4, R95 ;  /* 0x000000005f0472ca */ /* 0x000ff600000e0000 */
[----:B------:R-:W-:Y:S02]  /*c940*/  @!UPT UIADD3 URZ, UPT, UPT, URZ, URZ, URZ ;  /* 0x000000fffffff290 */ /* 0x000fe4000fffe0ff */
[----:B------:R-:W2:Y:S02]  /*c950*/  LDTM.16dp256bit.x8 R56, tmem[UR4+0x100040] ;  /* 0x10004004003879ee */ /* 0x000ea400081a0000 */
[----:B--2---:R-:W-:Y:S01]  /*c960*/  NOP ;  /* 0x0000000000007918 */ /* 0x004fe20000000000 */
.L_x_161:
[--C-:B------:R-:W-:Y:S01]  /*c970*/  HADD2.F32 R4, -RZ, R116.reuse.H0_H0 ;  /* 0x20000074ff047230 */ /* 0x100fe20000004100 */
[----:B------:R-:W-:Y:S05]  /*c980*/  WARPSYNC.ALL ;  /* 0x0000000000007948 */ /* 0x000fea0003800000 */
[-C--:B-1----:R-:W-:Y:S01]  /*c990*/  FMUL R0, R24, R88.reuse ;  /* 0x0000005818007220 */ /* 0x082fe20000400000 */
[----:B------:R-:W-:Y:S02]  /*c9a0*/  HADD2.F32 R5, -RZ, R116.H1_H1 ;  /* 0x30000074ff057230 */ /* 0x000fe40000004100 */
[----:B------:R-:W-:Y:S01]  /*c9b0*/  FMUL R2, R25, R88 ;  /* 0x0000005819027220 */ /* 0x000fe20000400000 */
[--C-:B------:R-:W-:Y:S02]  /*c9c0*/  HADD2.F32 R6, -RZ, R117.reuse.H0_H0 ;  /* 0x20000075ff067230 */ /* 0x100fe40000004100 */
[C---:B------:R-:W-:Y:S01]  /*c9d0*/  FFMA R0, R89.reuse, R4, R0 ;  /* 0x0000000459007223 */ /* 0x040fe20000000000 */
[-C--:B------:R-:W-:Y:S01]  /*c9e0*/  FMUL R3, R26, R88.reuse ;  /* 0x000000581a037220 */ /* 0x080fe20000400000 */
[----:B------:R-:W-:Y:S02]  /*c9f0*/  HADD2.F32 R7, -RZ, R117.H1_H1 ;  /* 0x30000075ff077230 */ /* 0x000fe40000004100 */
[----:B------:R-:W-:Y:S01]  /*ca00*/  FFMA R2, R89, R5, R2 ;  /* 0x0000000559027223 */ /* 0x000fe20000000002 */
[----:B------:R-:W-:Y:S01]  /*ca10*/  FMUL R4, R27, R88 ;  /* 0x000000581b047220 */ /* 0x000fe20000400000 */
[--C-:B------:R-:W-:Y:S02]  /*ca20*/  HADD2.F32 R8, -RZ, R118.reuse.H0_H0 ;  /* 0x20000076ff087230 */ /* 0x100fe40000004100 */
[C---:B------:R-:W-:Y:S01]  /*ca30*/  FFMA R3, R89.reuse, R6, R3 ;  /* 0x0000000659037223 */ /* 0x040fe20000000003 */
[----:B------:R-:W-:Y:S01]  /*ca40*/  FMUL R5, R28, R88 ;  /* 0x000000581c057220 */ /* 0x000fe20000400000 */
[----:B------:R-:W-:Y:S02]  /*ca50*/  HADD2.F32 R9, -RZ, R118.H1_H1 ;  /* 0x30000076ff097230 */ /* 0x000fe40000004100 */
[C---:B------:R-:W-:Y:S01]  /*ca60*/  FFMA R4, R89.reuse, R7, R4 ;  /* 0x0000000759047223 */ /* 0x040fe20000000004 */
[----:B------:R-:W-:Y:S02]  /*ca70*/  HADD2.F32 R28, -RZ, R110.H0_H0 ;  /* 0x2000006eff1c7230 */ /* 0x000fe40000004100 */
[----:B------:R-:W-:Y:S01]  /*ca80*/  FFMA R5, R89, R8, R5 ;  /* 0x0000000859057223 */ /* 0x000fe20000000005 */
[-C--:B------:R-:W-:Y:S01]  /*ca90*/  FMUL R6, R29, R88.reuse ;  /* 0x000000581d067220 */ /* 0x080fe20000400000 */
[----:B------:R-:W-:Y:S02]  /*caa0*/  HADD2.F32 R29, -RZ, R111.H1_H1 ;  /* 0x3000006fff1d7230 */ /* 0x000fe40000004100 */
[-C--:B------:R-:W-:Y:S01]  /*cab0*/  FMUL R19, R64, R88.reuse ;  /* 0x0000005840137220 */ /* 0x080fe20000400000 */
[----:B------:R-:W-:Y:S01]  /*cac0*/  FMUL R64, R80, R88 ;  /* 0x0000005850407220 */ /* 0x000fe20000400000 */
[----:B------:R-:W-:Y:S01]  /*cad0*/  F2FP.F16.F32.PACK_AB R80, R2, R0 ;  /* 0x000000000250723e */ /* 0x000fe200000000ff */
[--C-:B------:R-:W-:Y:S02]  /*cae0*/  HADD2.F32 R7, -RZ, R119.reuse.H0_H0 ;  /* 0x20000077ff077230 */ /* 0x100fe40000004100 */
[----:B------:R-:W-:Y:S01]  /*caf0*/  FFMA R6, R89, R9, R6 ;  /* 0x0000000959067223 */ /* 0x000fe20000000006 */
[-C--:B------:R-:W-:Y:S01]  /*cb00*/  FMUL R2, R31, R88.reuse ;  /* 0x000000581f027220 */ /* 0x080fe20000400000 */
[-C--:B------:R-:W-:Y:S01]  /*cb10*/  FMUL R0, R30, R88.reuse ;  /* 0x000000581e007220 */ /* 0x080fe20000400000 */
[----:B------:R-:W-:Y:S02]  /*cb20*/  HADD2.F32 R9, -RZ, R119.H1_H1 ;  /* 0x30000077ff097230 */ /* 0x000fe40000004100 */
[-C--:B------:R-:W-:Y:S01]  /*cb30*/  FMUL R20, R65, R88.reuse ;  /* 0x0000005841147220 */ /* 0x080fe20000400000 */
[-C--:B------:R-:W-:Y:S01]  /*cb40*/  FMUL R65, R81, R88.reuse ;  /* 0x0000005851417220 */ /* 0x080fe20000400000 */
[----:B------:R-:W-:Y:S01]  /*cb50*/  F2FP.F16.F32.PACK_AB R81, R4, R3 ;  /* 0x000000030451723e */ /* 0x000fe200000000ff */
[C---:B------:R-:W-:Y:S01]  /*cb60*/  FFMA R0, R89.reuse, R7, R0 ;  /* 0x0000000759007223 */ /* 0x040fe20000000000 */
[-C--:B------:R-:W-:Y:S01]  /*cb70*/  FMUL R3, R32, R88.reuse ;  /* 0x0000005820037220 */ /* 0x080fe20000400000 */
[----:B------:R-:W-:Y:S01]  /*cb80*/  FFMA R2, R89, R9, R2 ;  /* 0x0000000959027223 */ /* 0x000fe20000000002 */
[--C-:B------:R-:W-:Y:S02]  /*cb90*/  HADD2.F32 R8, -RZ, R108.reuse.H0_H0 ;  /* 0x2000006cff087230 */ /* 0x100fe40000004100 */
[-C--:B------:R-:W-:Y:S01]  /*cba0*/  FMUL R4, R33, R88.reuse ;  /* 0x0000005821047220 */ /* 0x080fe20000400000 */
[----:B------:R-:W-:Y:S02]  /*cbb0*/  HADD2.F32 R30, -RZ, R111.H0_H0 ;  /* 0x2000006fff1e7230 */ /* 0x000fe40000004100 */
[-C--:B------:R-:W-:Y:S01]  /*cbc0*/  FMUL R21, R66, R88.reuse ;  /* 0x0000005842157220 */ /* 0x080fe20000400000 */
[-C--:B------:R-:W-:Y:S01]  /*cbd0*/  FMUL R66, R82, R88.reuse ;  /* 0x0000005852427220 */ /* 0x080fe20000400000 */
[----:B------:R-:W-:Y:S01]  /*cbe0*/  HADD2.F32 R7, -RZ, R108.H1_H1 ;  /* 0x3000006cff077230 */ /* 0x000fe20000004100 */
[----:B------:R-:W-:Y:S01]  /*cbf0*/  F2FP.F16.F32.PACK_AB R82, R6, R5 ;  /* 0x000000050652723e */ /* 0x000fe200000000ff */
[--C-:B------:R-:W-:Y:S02]  /*cc00*/  HADD2.F32 R10, -RZ, R109.reuse.H0_H0 ;  /* 0x2000006dff0a7230 */ /* 0x100fe40000004100 */
[-C--:B------:R-:W-:Y:S01]  /*cc10*/  FMUL R5, R34, R88.reuse ;  /* 0x0000005822057220 */ /* 0x080fe20000400000 */
[----:B------:R-:W-:Y:S02]  /*cc20*/  HADD2.F32 R9, -RZ, R109.H1_H1 ;  /* 0x3000006dff097230 */ /* 0x000fe40000004100 */
[----:B------:R-:W-:Y:S01]  /*cc30*/  FMUL R6, R35, R88 ;  /* 0x0000005823067220 */ /* 0x000fe20000400000 */
[C---:B------:R-:W-:Y:S01]  /*cc40*/  FFMA R3, R89.reuse, R8, R3 ;  /* 0x0000000859037223 */ /* 0x040fe20000000003 */
[C---:B------:R-:W-:Y:S01]  /*cc50*/  FFMA R4, R89.reuse, R7, R4 ;  /* 0x0000000759047223 */ /* 0x040fe20000000004 */
[C---:B------:R-:W-:Y:S01]  /*cc60*/  FFMA R5, R89.reuse, R10, R5 ;  /* 0x0000000a59057223 */ /* 0x040fe20000000005 */
[-C--:B------:R-:W-:Y:S01]  /*cc70*/  FMUL R7, R36, R88.reuse ;  /* 0x0000005824077220 */ /* 0x080fe20000400000 */
[----:B------:R-:W-:Y:S02]  /*cc80*/  HADD2.F32 R27, -RZ, R110.H1_H1 ;  /* 0x3000006eff1b7230 */ /* 0x000fe40000004100 */
[----:B------:R-:W-:Y:S01]  /*cc90*/  FFMA R6, R89, R9, R6 ;  /* 0x0000000959067223 */ /* 0x000fe20000000006 */
[-C--:B------:R-:W-:Y:S01]  /*cca0*/  FMUL R8, R37, R88.reuse ;  /* 0x0000005825087220 */ /* 0x080fe20000400000 */
[-C--:B------:R-:W-:Y:S01]  /*ccb0*/  FMUL R9, R38, R88.reuse ;  /* 0x0000005826097220 */ /* 0x080fe20000400000 */
[----:B------:R-:W-:Y:S01]  /*ccc0*/  FMUL R10, R39, R88 ;  /* 0x00000058270a7220 */ /* 0x000fe20000400000 */
[C---:B------:R-:W-:Y:S01]  /*ccd0*/  FFMA R7, R89.reuse, R28, R7 ;  /* 0x0000001c59077223 */ /* 0x040fe20000000007 */
[C---:B------:R-:W-:Y:S01]  /*cce0*/  FFMA R8, R89.reuse, R27, R8 ;  /* 0x0000001b59087223 */ /* 0x040fe20000000008 */
[----:B------:R-:W-:Y:S02]  /*ccf0*/  HADD2.F32 R27, -RZ, R103.H1_H1 ;  /* 0x30000067ff1b7230 */ /* 0x000fe40000004100 */
[----:B------:R-:W-:Y:S01]  /*cd00*/  FFMA R9, R89, R30, R9 ;  /* 0x0000001e59097223 */ /* 0x000fe20000000009 */
[-C--:B------:R-:W-:Y:S01]  /*cd10*/  FMUL R22, R67, R88.reuse ;  /* 0x0000005843167220 */ /* 0x080fe20000400000 */
[----:B------:R-:W-:Y:S01]  /*cd20*/  FMUL R67, R83, R88 ;  /* 0x0000005853437220 */ /* 0x000fe20000400000 */
[----:B------:R-:W-:Y:S01]  /*cd30*/  FFMA R10, R89, R29, R10 ;  /* 0x0000001d590a7223 */ /* 0x000fe2000000000a */
[----:B------:R-:W-:Y:S01]  /*cd40*/  F2FP.F16.F32.PACK_AB R83, R2, R0 ;  /* 0x000000000253723e */ /* 0x000fe200000000ff */
[-C--:B------:R-:W-:Y:S01]  /*cd50*/  FMUL R0, R40, R88.reuse ;  /* 0x0000005828007220 */ /* 0x080fe20000400000 */
[----:B------:R-:W-:Y:S01]  /*cd60*/  F2FP.F16.F32.PACK_AB R28, R4, R3 ;  /* 0x00000003041c723e */ /* 0x000fe200000000ff */
[--C-:B------:R-:W-:Y:S01]  /*cd70*/  HADD2.F32 R4, -RZ, R100.reuse.H0_H0 ;  /* 0x20000064ff047230 */ /* 0x100fe20000004100 */
[----:B------:R-:W-:Y:S01]  /*cd80*/  F2FP.F16.F32.PACK_AB R29, R6, R5 ;  /* 0x00000005061d723e */ /* 0x000fe200000000ff */
[----:B------:R-:W-:Y:S01]  /*cd90*/  HADD2.F32 R5, -RZ, R100.H1_H1 ;  /* 0x30000064ff057230 */ /* 0x000fe20000004100 */
[----:B------:R-:W-:Y:S01]  /*cda0*/  F2FP.F16.F32.PACK_AB R30, R8, R7 ;  /* 0x00000007081e723e */ /* 0x000fe200000000ff */
[--C-:B------:R-:W-:Y:S01]  /*cdb0*/  HADD2.F32 R6, -RZ, R101.reuse.H0_H0 ;  /* 0x20000065ff067230 */ /* 0x100fe20000004100 */
[----:B------:R-:W-:Y:S01]  /*cdc0*/  F2FP.F16.F32.PACK_AB R31, R10, R9 ;  /* 0x000000090a1f723e */ /* 0x000fe200000000ff */
[----:B------:R-:W-:Y:S01]  /*cdd0*/  HADD2.F32 R7, -RZ, R101.H1_H1 ;  /* 0x30000065ff077230 */ /* 0x000fe20000004100 */
[----:B------:R-:W-:Y:S01]  /*cde0*/  STSM.16.MT88.4 [R144+0x5000], R80 ;  /* 0x0050005090007844 */ /* 0x000fe20000004200 */
[----:B------:R-:W-:Y:S01]  /*cdf0*/  FMUL R2, R41, R88 ;  /* 0x0000005829027220 */ /* 0x000fe20000400000 */
[C---:B------:R-:W-:Y:S01]  /*ce00*/  FFMA R0, R89.reuse, R4, R0 ;  /* 0x0000000459007223 */ /* 0x040fe20000000000 */
[--C-:B------:R-:W-:Y:S05]  /*ce10*/  HADD2.F32 R8, -RZ, R102.reuse.H0_H0 ;  /* 0x20000066ff087230 */ /* 0x100fea0000004100 */
[----:B------:R1:W-:Y:S01]  /*ce20*/  STSM.16.MT88.4 [R144+0x5800], R28 ;  /* 0x0058001c90007844 */ /* 0x0003e20000004200 */
[-C--:B------:R-:W-:Y:S01]  /*ce30*/  FMUL R3, R42, R88.reuse ;  /* 0x000000582a037220 */ /* 0x080fe20000400000 */
[----:B------:R-:W-:Y:S01]  /*ce40*/  FFMA R2, R89, R5, R2 ;  /* 0x0000000559027223 */ /* 0x000fe20000000002 */
[----:B------:R-:W-:Y:S02]  /*ce50*/  HADD2.F32 R9, -RZ, R103.H0_H0 ;  /* 0x20000067ff097230 */ /* 0x000fe40000004100 */
[----:B------:R-:W-:Y:S01]  /*ce60*/  FMUL R4, R43, R88 ;  /* 0x000000582b047220 */ /* 0x000fe20000400000 */
[C---:B------:R-:W-:Y:S01]  /*ce70*/  FFMA R3, R89.reuse, R6, R3 ;  /* 0x0000000659037223 */ /* 0x040fe20000000003 */
[----:B------:R-:W-:Y:S01]  /*ce80*/  FMUL R5, R44, R88 ;  /* 0x000000582c057220 */ /* 0x000fe20000400000 */
[----:B------:R-:W-:Y:S01]  /*ce90*/  F2FP.F16.F32.PACK_AB R32, R2, R0 ;  /* 0x000000000220723e */ /* 0x000fe200000000ff */
[----:B------:R-:W-:Y:S01]  /*cea0*/  FFMA R4, R89, R7, R4 ;  /* 0x0000000759047223 */ /* 0x000fe20000000004 */
[----:B------:R-:W-:Y:S02]  /*ceb0*/  HADD2.F32 R7, -RZ, R102.H1_H1 ;  /* 0x30000066ff077230 */ /* 0x000fe40000004100 */
[-C--:B------:R-:W-:Y:S01]  /*cec0*/  FMUL R0, R45, R88.reuse ;  /* 0x000000582d007220 */ /* 0x080fe20000400000 */
[-C--:B------:R-:W-:Y:S01]  /*ced0*/  FMUL R2, R46, R88.reuse ;  /* 0x000000582e027220 */ /* 0x080fe20000400000 */
[----:B------:R-:W-:Y:S01]  /*cee0*/  FMUL R6, R47, R88 ;  /* 0x000000582f067220 */ /* 0x000fe20000400000 */
[C---:B------:R-:W-:Y:S01]  /*cef0*/  FFMA R5, R89.reuse, R8, R5 ;  /* 0x0000000859057223 */ /* 0x040fe20000000005 */
[--C-:B------:R-:W-:Y:S01]  /*cf00*/  HADD2.F32 R8, -RZ, R96.reuse.H0_H0 ;  /* 0x20000060ff087230 */ /* 0x100fe20000004100 */
[----:B------:R-:W-:Y:S01]  /*cf10*/  F2FP.F16.F32.PACK_AB R33, R4, R3 ;  /* 0x000000030421723e */ /* 0x000fe200000000ff */
[C---:B------:R-:W-:Y:S01]  /*cf20*/  FFMA R0, R89.reuse, R7, R0 ;  /* 0x0000000759007223 */ /* 0x040fe20000000000 */
[----:B------:R-:W-:Y:S02]  /*cf30*/  HADD2.F32 R7, -RZ, R96.H1_H1 ;  /* 0x30000060ff077230 */ /* 0x000fe40000004100 */
[C---:B------:R-:W-:Y:S01]  /*cf40*/  FFMA R2, R89.reuse, R9, R2 ;  /* 0x0000000959027223 */ /* 0x040fe20000000002 */
[-C--:B------:R-:W-:Y:S01]  /*cf50*/  FMUL R3, R48, R88.reuse ;  /* 0x0000005830037220 */ /* 0x080fe20000400000 */
[----:B------:R-:W-:Y:S01]  /*cf60*/  FFMA R6, R89, R27, R6 ;  /* 0x0000001b59067223 */ /* 0x000fe20000000006 */
[----:B------:R-:W-:Y:S01]  /*cf70*/  FMUL R4, R49, R88 ;  /* 0x0000005831047220 */ /* 0x000fe20000400000 */
[----:B------:R-:W-:Y:S01]  /*cf80*/  F2FP.F16.F32.PACK_AB R34, R0, R5 ;  /* 0x000000050022723e */ /* 0x000fe200000000ff */
[----:B------:R-:W-:Y:S02]  /*cf90*/  HADD2.F32 R5, -RZ, R97.H0_H0 ;  /* 0x20000061ff057230 */ /* 0x000fe40000004100 */
[C---:B------:R-:W-:Y:S01]  /*cfa0*/  FFMA R3, R89.reuse, R8, R3 ;  /* 0x0000000859037223 */ /* 0x040fe20000000003 */
[----:B------:R-:W-:Y:S02]  /*cfb0*/  HADD2.F32 R8, -RZ, R99.H0_H0 ;  /* 0x20000063ff087230 */ /* 0x000fe40000004100 */
[----:B------:R-:W-:Y:S01]  /*cfc0*/  FFMA R4, R89, R7, R4 ;  /* 0x0000000759047223 */ /* 0x000fe20000000004 */
[----:B------:R-:W-:Y:S01]  /*cfd0*/  HADD2.F32 R7, -RZ, R97.H1_H1 ;  /* 0x30000061ff077230 */ /* 0x000fe20000004100 */
[----:B------:R-:W-:Y:S01]  /*cfe0*/  F2FP.F16.F32.PACK_AB R35, R6, R2 ;  /* 0x000000020623723e */ /* 0x000fe200000000ff */
[--C-:B------:R-:W-:Y:S02]  /*cff0*/  HADD2.F32 R6, -RZ, R98.reuse.H0_H0 ;  /* 0x20000062ff067230 */ /* 0x100fe40000004100 */
[-C--:B------:R-:W-:Y:S01]  /*d000*/  FMUL R0, R50, R88.reuse ;  /* 0x0000005832007220 */ /* 0x080fe20000400000 */
[-C--:B------:R-:W-:Y:S01]  /*d010*/  FMUL R2, R51, R88.reuse ;  /* 0x0000005833027220 */ /* 0x080fe20000400000 */
[----:B-1----:R-:W-:Y:S01]  /*d020*/  F2FP.F16.F32.PACK_AB R28, R4, R3 ;  /* 0x00000003041c723e */ /* 0x002fe200000000ff */
[-C--:B------:R-:W-:Y:S01]  /*d030*/  FMUL R3, R52, R88.reuse ;  /* 0x0000005834037220 */ /* 0x080fe20000400000 */
[C---:B------:R-:W-:Y:S01]  /*d040*/  FFMA R0, R89.reuse, R5, R0 ;  /* 0x0000000559007223 */ /* 0x040fe20000000000 */
[----:B------:R-:W-:Y:S01]  /*d050*/  FFMA R2, R89, R7, R2 ;  /* 0x0000000759027223 */ /* 0x000fe20000000002 */
[----:B------:R-:W-:Y:S02]  /*d060*/  HADD2.F32 R7, -RZ, R98.H1_H1 ;  /* 0x30000062ff077230 */ /* 0x000fe40000004100 */
[----:B------:R-:W-:Y:S01]  /*d070*/  FMUL R4, R53, R88 ;  /* 0x0000005835047220 */ /* 0x000fe20000400000 */
[C---:B------:R-:W-:Y:S01]  /*d080*/  FFMA R3, R89.reuse, R6, R3 ;  /* 0x0000000659037223 */ /* 0x040fe20000000003 */
[----:B------:R-:W-:Y:S02]  /*d090*/  HADD2.F32 R6, -RZ, R99.H1_H1 ;  /* 0x30000063ff067230 */ /* 0x000fe40000004100 */
[----:B------:R-:W-:Y:S01]  /*d0a0*/  FMUL R5, R54, R88 ;  /* 0x0000005836057220 */ /* 0x000fe20000400000 */
[C---:B------:R-:W-:Y:S01]  /*d0b0*/  FFMA R4, R89.reuse, R7, R4 ;  /* 0x0000000759047223 */ /* 0x040fe20000000004 */
[--C-:B------:R-:W-:Y:S01]  /*d0c0*/  HADD2.F32 R7, -RZ, R104.reuse.H1_H1 ;  /* 0x30000068ff077230 */ /* 0x100fe20000004100 */
[----:B------:R-:W-:Y:S01]  /*d0d0*/  F2FP.F16.F32.PACK_AB R29, R2, R0 ;  /* 0x00000000021d723e */ /* 0x000fe200000000ff */
[----:B------:R-:W-:Y:S01]  /*d0e0*/  FFMA R5, R89, R8, R5 ;  /* 0x0000000859057223 */ /* 0x000fe20000000005 */
[----:B------:R-:W-:Y:S02]  /*d0f0*/  HADD2.F32 R8, -RZ, R104.H0_H0 ;  /* 0x20000068ff087230 */ /* 0x000fe40000004100 */
[-C--:B------:R-:W-:Y:S01]  /*d100*/  FMUL R0, R55, R88.reuse ;  /* 0x0000005837007220 */ /* 0x080fe20000400000 */
[----:B------:R-:W-:Y:S01]  /*d110*/  F2FP.F16.F32.PACK_AB R30, R4, R3 ;  /* 0x00000003041e723e */ /* 0x000fe200000000ff */
[----:B------:R-:W-:Y:S02]  /*d120*/  HADD2.F32 R4, -RZ, R105.H0_H0 ;  /* 0x20000069ff047230 */ /* 0x000fe40000004100 */
[-C--:B------:R-:W-:Y:S01]  /*d130*/  FMUL R11, R56, R88.reuse ;  /* 0x00000058380b7220 */ /* 0x080fe20000400000 */
[----:B------:R-:W-:Y:S01]  /*d140*/  FMUL R12, R57, R88 ;  /* 0x00000058390c7220 */ /* 0x000fe20000400000 */
[C---:B------:R-:W-:Y:S01]  /*d150*/  FFMA R0, R89.reuse, R6, R0 ;  /* 0x0000000659007223 */ /* 0x040fe20000000000 */
[----:B------:R-:W-:Y:S02]  /*d160*/  HADD2.F32 R6, -RZ, R107.H0_H0 ;  /* 0x2000006bff067230 */ /* 0x000fe40000004100 */
[----:B------:R-:W-:Y:S01]  /*d170*/  FMUL R13, R58, R88 ;  /* 0x000000583a0d7220 */ /* 0x000fe20000400000 */
[C---:B------:R-:W-:Y:S01]  /*d180*/  FFMA R11, R89.reuse, R8, R11 ;  /* 0x00000008590b7223 */ /* 0x040fe2000000000b */
[----:B------:R-:W-:Y:S02]  /*d190*/  HADD2.F32 R8, -RZ, R127.H1_H1 ;  /* 0x3000007fff087230 */ /* 0x000fe40000004100 */
[C---:B------:R-:W-:Y:S01]  /*d1a0*/  FFMA R12, R89.reuse, R7, R12 ;  /* 0x00000007590c7223 */ /* 0x040fe2000000000c */
[----:B------:R-:W-:Y:S02]  /*d1b0*/  HADD2.F32 R7, -RZ, R105.H1_H1 ;  /* 0x30000069ff077230 */ /* 0x000fe40000004100 */
[----:B------:R-:W-:Y:S01]  /*d1c0*/  FFMA R13, R89, R4, R13 ;  /* 0x00000004590d7223 */ /* 0x000fe2000000000d */
[--C-:B------:R-:W-:Y:S01]  /*d1d0*/  HADD2.F32 R4, -RZ, R106.reuse.H0_H0 ;  /* 0x2000006aff047230 */ /* 0x100fe20000004100 */
[----:B------:R1:W-:Y:S01]  /*d1e0*/  STSM.16.MT88.4 [R144+0x6000], R32 ;  /* 0x0060002090007844 */ /* 0x0003e20000004200 */
[----:B------:R-:W-:Y:S01]  /*d1f0*/  F2FP.F16.F32.PACK_AB R31, R0, R5 ;  /* 0x00000005001f723e */ /* 0x000fe200000000ff */
[-C--:B------:R-:W-:Y:S01]  /*d200*/  FMUL R14, R59, R88.reuse ;  /* 0x000000583b0e7220 */ /* 0x080fe20000400000 */
[----:B------:R-:W-:Y:S02]  /*d210*/  HADD2.F32 R5, -RZ, R106.H1_H1 ;  /* 0x3000006aff057230 */ /* 0x000fe40000004100 */
[-C--:B------:R-:W-:Y:S01]  /*d220*/  FMUL R15, R60, R88.reuse ;  /* 0x000000583c0f7220 */ /* 0x080fe20000400000 */
[-C--:B------:R-:W-:Y:S01]  /*d230*/  FMUL R16, R61, R88.reuse ;  /* 0x000000583d107220 */ /* 0x080fe20000400000 */
[----:B------:R-:W-:Y:S01]  /*d240*/  FMUL R17, R62, R88 ;  /* 0x000000583e117220 */ /* 0x000fe20000400000 */
[C---:B------:R-:W-:Y:S01]  /*d250*/  FFMA R14, R89.reuse, R7, R14 ;  /* 0x00000007590e7223 */ /* 0x040fe2000000000e */
[----:B------:R-:W-:Y:S02]  /*d260*/  HADD2.F32 R7, -RZ, R107.H1_H1 ;  /* 0x3000006bff077230 */ /* 0x000fe40000004100 */
[C---:B------:R-:W-:Y:S01]  /*d270*/  FFMA R15, R89.reuse, R4, R15 ;  /* 0x00000004590f7223 */ /* 0x040fe2000000000f */
[--C-:B------:R-:W-:Y:S01]  /*d280*/  HADD2.F32 R4, -RZ, R112.reuse.H0_H0 ;  /* 0x20000070ff047230 */ /* 0x100fe20000004100 */
[----:B------:R2:W-:Y:S01]  /*d290*/  STSM.16.MT88.4 [R144+0x6800], R28 ;  /* 0x0068001c90007844 */ /* 0x0005e20000004200 */
[C---:B------:R-:W-:Y:S01]  /*d2a0*/  FFMA R16, R89.reuse, R5, R16 ;  /* 0x0000000559107223 */ /* 0x040fe20000000010 */
[----:B------:R-:W-:Y:S02]  /*d2b0*/  HADD2.F32 R5, -RZ, R112.H1_H1 ;  /* 0x30000070ff057230 */ /* 0x000fe40000004100 */
[----:B------:R-:W-:Y:S01]  /*d2c0*/  FFMA R17, R89, R6, R17 ;  /* 0x0000000659117223 */ /* 0x000fe20000000011 */
[-C--:B------:R-:W-:Y:S01]  /*d2d0*/  FMUL R18, R63, R88.reuse ;  /* 0x000000583f127220 */ /* 0x080fe20000400000 */
[--C-:B------:R-:W-:Y:S02]  /*d2e0*/  HADD2.F32 R6, -RZ, R113.reuse.H0_H0 ;  /* 0x20000071ff067230 */ /* 0x100fe40000004100 */
[-C--:B------:R-:W-:Y:S01]  /*d2f0*/  FMUL R23, R68, R88.reuse ;  /* 0x0000005844177220 */ /* 0x080fe20000400000 */
[----:B------:R-:W-:Y:S01]  /*d300*/  FMUL R24, R69, R88 ;  /* 0x0000005845187220 */ /* 0x000fe20000400000 */
[C---:B------:R-:W-:Y:S01]  /*d310*/  FFMA R18, R89.reuse, R7, R18 ;  /* 0x0000000759127223 */ /* 0x040fe20000000012 */
[----:B------:R-:W-:Y:S02]  /*d320*/  HADD2.F32 R7, -RZ, R120.H0_H0 ;  /* 0x20000078ff077230 */ /* 0x000fe40000004100 */
[C---:B------:R-:W-:Y:S01]  /*d330*/  FFMA R19, R89.reuse, R4, R19 ;  /* 0x0000000459137223 */ /* 0x040fe20000000013 */
[----:B------:R-:W-:Y:S02]  /*d340*/  HADD2.F32 R4, -RZ, R113.H1_H1 ;  /* 0x30000071ff047230 */ /* 0x000fe40000004100 */
[C---:B------:R-:W-:Y:S01]  /*d350*/  FFMA R20, R89.reuse, R5, R20 ;  /* 0x0000000559147223 */ /* 0x040fe20000000014 */
[C---:B------:R-:W-:Y:S01]  /*d360*/  FFMA R21, R89.reuse, R6, R21 ;  /* 0x0000000659157223 */ /* 0x040fe20000000015 */
[--C-:B------:R-:W-:Y:S02]  /*d370*/  HADD2.F32 R6, -RZ, R114.reuse.H0_H0 ;  /* 0x20000072ff067230 */ /* 0x100fe40000004100 */
[----:B------:R-:W-:Y:S01]  /*d380*/  FMUL R25, R70, R88 ;  /* 0x0000005846197220 */ /* 0x000fe20000400000 */
[----:B------:R-:W-:Y:S01]  /*d390*/  HADD2.F32 R5, -RZ, R114.H1_H1 ;  /* 0x30000072ff057230 */ /* 0x000fe20000004100 */
[----:B------:R-:W-:Y:S01]  /*d3a0*/  F2FP.F16.F32.PACK_AB R36, R20, R19 ;  /* 0x000000131424723e */ /* 0x000fe200000000ff */
[C---:B------:R-:W-:Y:S01]  /*d3b0*/  FFMA R22, R89.reuse, R4, R22 ;  /* 0x0000000459167223 */ /* 0x040fe20000000016 */
[C---:B------:R-:W-:Y:S01]  /*d3c0*/  FFMA R23, R89.reuse, R6, R23 ;  /* 0x0000000659177223 */ /* 0x040fe20000000017 */
[----:B-1----:R-:W-:Y:S01]  /*d3d0*/  F2FP.F16.F32.PACK_AB R32, R12, R11 ;  /* 0x0000000b0c20723e */ /* 0x002fe200000000ff */
[----:B------:R-:W-:Y:S01]  /*d3e0*/  FFMA R24, R89, R5, R24 ;  /* 0x0000000559187223 */ /* 0x000fe20000000018 */
[--C-:B------:R-:W-:Y:S01]  /*d3f0*/  HADD2.F32 R4, -RZ, R115.reuse.H0_H0 ;  /* 0x20000073ff047230 */ /* 0x100fe20000004100 */
[----:B------:R-:W-:Y:S01]  /*d400*/  F2FP.F16.F32.PACK_AB R33, R14, R13 ;  /* 0x0000000d0e21723e */ /* 0x000fe200000000ff */
[----:B------:R-:W-:Y:S01]  /*d410*/  HADD2.F32 R5, -RZ, R115.H1_H1 ;  /* 0x30000073ff057230 */ /* 0x000fe20000004100 */
[----:B------:R-:W-:Y:S01]  /*d420*/  F2FP.F16.F32.PACK_AB R34, R16, R15 ;  /* 0x0000000f1022723e */ /* 0x000fe200000000ff */
[----:B------:R-:W-:Y:S01]  /*d430*/  FMUL R26, R71, R88 ;  /* 0x00000058471a7220 */ /* 0x000fe20000400000 */
[----:B------:R-:W-:Y:S01]  /*d440*/  F2FP.F16.F32.PACK_AB R35, R18, R17 ;  /* 0x000000111223723e */ /* 0x000fe200000000ff */
[C---:B------:R-:W-:Y:S01]  /*d450*/  FFMA R25, R89.reuse, R4, R25 ;  /* 0x0000000459197223 */ /* 0x040fe20000000019 */
[----:B------:R-:W-:Y:S01]  /*d460*/  F2FP.F16.F32.PACK_AB R37, R22, R21 ;  /* 0x000000151625723e */ /* 0x000fe200000000ff */
[----:B------:R-:W-:Y:S01]  /*d470*/  FFMA R26, R89, R5, R26 ;  /* 0x00000005591a7223 */ /* 0x000fe2000000001a */
[----:B------:R-:W-:Y:S01]  /*d480*/  F2FP.F16.F32.PACK_AB R38, R24, R23 ;  /* 0x000000171826723e */ /* 0x000fe200000000ff */
[----:B------:R2:W-:Y:S01]  /*d490*/  STSM.16.MT88.4 [R148+0x4000], R32 ;  /* 0x0040002094007844 */ /* 0x0005e20000004200 */
[-C--:B------:R-:W-:Y:S01]  /*d4a0*/  FMUL R56, R72, R88.reuse ;  /* 0x0000005848387220 */ /* 0x080fe20000400000 */
[----:B------:R-:W-:Y:S01]  /*d4b0*/  HADD2.F32 R4, -RZ, R120.H1_H1 ;  /* 0x30000078ff047230 */ /* 0x000fe20000004100 */
[----:B------:R-:W-:Y:S01]  /*d4c0*/  F2FP.F16.F32.PACK_AB R39, R26, R25 ;  /* 0x000000191a27723e */ /* 0x000fe200000000ff */
[-C--:B------:R-:W-:Y:S01]  /*d4d0*/  FMUL R57, R73, R88.reuse ;  /* 0x0000005849397220 */ /* 0x080fe20000400000 */
[--C-:B------:R-:W-:Y:S02]  /*d4e0*/  HADD2.F32 R5, -RZ, R121.reuse.H0_H0 ;  /* 0x20000079ff057230 */ /* 0x100fe40000004100 */
[C---:B------:R-:W-:Y:S01]  /*d4f0*/  FFMA R56, R89.reuse, R7, R56 ;  /* 0x0000000759387223 */ /* 0x040fe20000000038 */
[----:B------:R-:W-:Y:S01]  /*d500*/  FMUL R58, R74, R88 ;  /* 0x000000584a3a7220 */ /* 0x000fe20000400000 */
[----:B------:R-:W-:Y:S01]  /*d510*/  HADD2.F32 R6, -RZ, R121.H1_H1 ;  /* 0x30000079ff067230 */ /* 0x000fe20000004100 */
[----:B------:R2:W-:Y:S01]  /*d520*/  STSM.16.MT88.4 [R148+0x4800], R36 ;  /* 0x0048002494007844 */ /* 0x0005e20000004200 */
[C---:B------:R-:W-:Y:S01]  /*d530*/  FFMA R57, R89.reuse, R4, R57 ;  /* 0x0000000459397223 */ /* 0x040fe20000000039 */
[----:B------:R-:W-:Y:S01]  /*d540*/  FFMA R58, R89, R5, R58 ;  /* 0x00000005593a7223 */ /* 0x000fe2000000003a */
[-C--:B------:R-:W-:Y:S01]  /*d550*/  FMUL R59, R75, R88.reuse ;  /* 0x000000584b3b7220 */ /* 0x080fe20000400000 */
[--C-:B------:R-:W-:Y:S02]  /*d560*/  HADD2.F32 R4, -RZ, R122.reuse.H0_H0 ;  /* 0x2000007aff047230 */ /* 0x100fe40000004100 */
[----:B------:R-:W-:Y:S01]  /*d570*/  FMUL R60, R76, R88 ;  /* 0x000000584c3c7220 */ /* 0x000fe20000400000 */
[----:B------:R-:W-:Y:S01]  /*d580*/  F2FP.F16.F32.PACK_AB R40, R57, R56 ;  /* 0x000000383928723e */ /* 0x000fe200000000ff */
        /* <DEDUP_REMOVED lines=11> */
[----:B------:R-:W-:Y:S01]  /*d640*/  FMUL R68, R84, R88 ;  /* 0x0000005854447220 */ /* 0x000fe20000400000 */
[----:B------:R-:W-:Y:S02]  /*d650*/  HADD2.F32 R6, -RZ, R124.H1_H1 ;  /* 0x3000007cff067230 */ /* 0x000fe40000004100 */
[C---:B------:R-:W-:Y:S01]  /*d660*/  FFMA R63, R89.reuse, R4, R63 ;  /* 0x00000004593f7223 */ /* 0x040fe2000000003f */
[--C-:B------:R-:W-:Y:S02]  /*d670*/  HADD2.F32 R7, -RZ, R125.reuse.H0_H0 ;  /* 0x2000007dff077230 */ /* 0x100fe40000004100 */
[C---:B------:R-:W-:Y:S01]  /*d680*/  FFMA R64, R89.reuse, R5, R64 ;  /* 0x0000000559407223 */ /* 0x040fe20000000040 */
[----:B------:R-:W-:Y:S02]  /*d690*/  HADD2.F32 R4, -RZ, R125.H1_H1 ;  /* 0x3000007dff047230 */ /* 0x000fe40000004100 */
[C---:B------:R-:W-:Y:S01]  /*d6a0*/  FFMA R65, R89.reuse, R6, R65 ;  /* 0x0000000659417223 */ /* 0x040fe20000000041 */
[--C-:B------:R-:W-:Y:S02]  /*d6b0*/  HADD2.F32 R5, -RZ, R126.reuse.H0_H0 ;  /* 0x2000007eff057230 */ /* 0x100fe40000004100 */
[----:B------:R-:W-:Y:S01]  /*d6c0*/  FFMA R66, R89, R7, R66 ;  /* 0x0000000759427223 */ /* 0x000fe20000000042 */
[----:B------:R-:W-:Y:S02]  /*d6d0*/  HADD2.F32 R6, -RZ, R126.H1_H1 ;  /* 0x3000007eff067230 */ /* 0x000fe40000004100 */
[-C--:B------:R-:W-:Y:S01]  /*d6e0*/  FMUL R69, R85, R88.reuse ;  /* 0x0000005855457220 */ /* 0x080fe20000400000 */
[----:B------:R-:W-:Y:S02]  /*d6f0*/  HADD2.F32 R7, -RZ, R127.H0_H0 ;  /* 0x2000007fff077230 */ /* 0x000fe40000004100 */
[----:B------:R-:W-:Y:S01]  /*d700*/  FMUL R70, R86, R88 ;  /* 0x0000005856467220 */ /* 0x000fe20000400000 */
        /* <DEDUP_REMOVED lines=22> */
[----:B-1----:R-:W1:Y:S02]  /*d870*/  FENCE.VIEW.ASYNC.S ;  /* 0x00000000000073c6 */ /* 0x002e640000000000 */
[----:B-1----:R-:W-:Y:S06]  /*d880*/  BAR.SYNC.DEFER_BLOCKING 0x1, 0x80 ;  /* 0x0042000000007b1d */ /* 0x002fec0000010000 */
[----:B------:R-:W-:Y:S05]  /*d890*/  @!P0 BRA `(.L_x_165) ;  /* 0x0000000000288947 */ /* 0x000fea0003800000 */
[----:B------:R-:W-:Y:S02]  /*d8a0*/  UIADD3 UR10, UPT, UPT, UR42, 0x40, URZ ;  /* 0x000000402a0a7890 */ /* 0x000fe4000fffe0ff */
[----:B------:R-:W-:Y:S01]  /*d8b0*/  UIADD3 UR8, UPT, UPT, UR43, 0x5000, URZ ;  /* 0x000050002b087890 */ /* 0x000fe2000fffe0ff */
[----:B------:R-:W-:Y:S01]  /*d8c0*/  UMOV UR9, UR41 ;  /* 0x0000002900097c82 */ /* 0x000fe20008000000 */
[----:B------:R-:W-:Y:S02]  /*d8d0*/  UIADD3 UR5, UPT, UPT, UR41, 0x40, URZ ;  /* 0x0000004029057890 */ /* 0x000fe4000fffe0ff */
[----:B------:R-:W-:Y:S01]  /*d8e0*/  UIADD3 UR4, UPT, UPT, UR43, 0x7000, URZ ;  /* 0x000070002b047890 */ /* 0x000fe2000fffe0ff */
[----:B------:R-:W-:Y:S04]  /*d8f0*/  UMOV UR6, UR10 ;  /* 0x0000000a00067c82 */ /* 0x000fe80008000000 */
[----:B------:R1:W-:Y:S04]  /*d900*/  UTMASTG.2D [UR8], [UR56] ;  /* 0x00000008380073b5 */ /* 0x0003e80008008000 */
[----:B------:R1:W-:Y:S01]  /*d910*/  UTMASTG.2D [UR4], [UR56] ;  /* 0x00000004380073b5 */ /* 0x0003e20008008000 */
[----:B------:R0:W-:Y:S01]  /*d920*/  UTMACMDFLUSH ;  /* 0x00000000000079b7 */ /* 0x0001e20000000000 */
[----:B-1----:R-:W-:Y:S04]  /*d930*/  DEPBAR.LE SB0, 0x1 ;  /* 0x000080400000791a */ /* 0x002fe80000000000 */
.L_x_165:
[----:B------:R-:W-:Y:S05]  /*d940*/  BSYNC.RECONVERGENT B0 ;  /* 0x0000000000007941 */ /* 0x000fea0003800200 */
.L_x_164:
[----:B------:R-:W-:Y:S01]  /*d950*/  BAR.SYNC.DEFER_BLOCKING 0x1, 0x80 ;  /* 0x0042000000007b1d */ /* 0x000fe20000010000 */
[----:B------:R-:W-:Y:S01]  /*d960*/  ULEA UR4, UR53, UR43, 0x3 ;  /* 0x0000002b35047291 */ /* 0x000fe2000f8e18ff */
[----:B------:R-:W-:Y:S01]  /*d970*/  SHF.L.U32 R3, R138, 0x1f, RZ ;  /* 0x0000001f8a037819 */ /* 0x000fe200000006ff */
[----:B------:R-:W-:Y:S01]  /*d980*/  UIADD3 UR40, UPT, UPT, UR53, 0x1, URZ ;  /* 0x0000000135287890 */ /* 0x000fe2000fffe0ff */
[----:B------:R-:W-:Y:S01]  /*d990*/  FSETP.NEU.AND P0, PT, R89, RZ, PT ;  /* 0x000000ff5900720b */ /* 0x000fe20003f0d000 */
[----:B------:R-:W-:Y:S01]  /*d9a0*/  UIADD3 UR4, UPT, UPT, UR4, 0x40, URZ ;  /* 0x0000004004047890 */ /* 0x000fe2000fffe0ff */
[----:B------:R-:W-:Y:S03]  /*d9b0*/  ISETP.GE.AND P2, PT, R146, 0x1, PT ;  /* 0x000000019200780c */ /* 0x000fe60003f46270 */
[----:B------:R-:W-:Y:S09]  /*d9c0*/  UPRMT UR4, UR52, 0x654, UR4 ;  /* 0x0000065434047896 */ /* 0x000ff20008000004 */
[----:B------:R-:W-:Y:S01]  /*d9d0*/  SYNCS.ARRIVE.TRANS64.RED.A1T0 RZ, [UR4], RZ ;  /* 0x000000ffffff79a7 */ /* 0x000fe20008100404 */
[----:B------:R-:W-:Y:S01]  /*d9e0*/  BSSY B0, `(.L_x_166) ;  /* 0x0000005000007945 */ /* 0x000fe20003800000 */
[----:B------:R-:W1:Y:S03]  /*d9f0*/  SYNCS.PHASECHK.TRANS64.TRYWAIT P1, [UR43+0x30], R3 ;  /* 0x00003003ff0075a7 */ /* 0x000e66000802112b */
[----:B-1----:R-:W-:Y:S05]  /*da00*/  @P1 BRA `(.L_x_167) ;  /* 0x0000000000081947 */ /* 0x002fea0003800000 */
[----:B------:R-:W1:Y:S02]  /*da10*/  SYNCS.PHASECHK.TRANS64.TRYWAIT P1, [UR43+0x30], R3 ;  /* 0x00003003ff0075a7 */ /* 0x000e64000802112b */
[----:B-1----:R-:W-:Y:S05]  /*da20*/  @!P1 BRA `(.L_x_168) ;  /* 0x0000006800249947 */ /* 0x002fea0003800000 */
.L_x_167:
[----:B------:R-:W-:Y:S05]  /*da30*/  BSYNC B0 ;  /* 0x0000000000007941 */ /* 0x000fea0003800000 */
.L_x_166:
[----:B------:R-:W-:Y:S05]  /*da40*/  @P0 WARPSYNC.ALL ;  /* 0x0000000000000948 */ /* 0x000fea0003800000 */
        /* <DEDUP_REMOVED lines=9> */
[----:B--2---:R-:W-:Y:S02]  /*dae0*/  CS2R R42, SRZ ;  /* 0x00000000002a7805 */ /* 0x004fe4000001ff00 */
[----:B------:R-:W-:Y:S02]  /*daf0*/  CS2R R40, SRZ ;  /* 0x0000000000287805 */ /* 0x000fe4000001ff00 */
[----:B------:R-:W-:Y:S01]  /*db00*/  CS2R R38, SRZ ;  /* 0x0000000000267805 */ /* 0x000fe2000001ff00 */
[----:B------:R3:W2:Y:S01]  /*db10*/  @P0 LDSM.16.MT88.4 R96, [R139+UR43+0xa800] ;  /* 0x00a8002b8b60083b */ /* 0x0006a20008004200 */
        /* <DEDUP_REMOVED lines=27> */
[----:B--2---:R-:W-:Y:S06]  /*dcd0*/  @!P2 BRA `(.L_x_169) ;  /* 0x0000000000c4a947 */ /* 0x004fec0003800000 */
        /* <DEDUP_REMOVED lines=21> */
.L_x_170:
        /* <DEDUP_REMOVED lines=23> */
.L_x_171:
[----:B------:R-:W-:Y:S05]  /*dfa0*/  WARPSYNC.ALL ;  /* 0x0000000000007948 */ /* 0x000fea0003800000 */
[----:B------:R-:W-:Y:S11]  /*dfb0*/  R2UR UR4, R95 ;  /* 0x000000005f0472ca */ /* 0x000ff600000e0000 */
[----:B------:R-:W-:Y:S02]  /*dfc0*/  @!UPT UIADD3 URZ, UPT, UPT, URZ, URZ, URZ ;  /* 0x000000fffffff290 */ /* 0x000fe4000fffe0ff */
[----:B------:R-:W2:Y:S02]  /*dfd0*/  LDTM.16dp256bit.x8 R56, tmem[UR4+0x100080] ;  /* 0x10008004003879ee */ /* 0x000ea400081a0000 */
[----:B--2---:R-:W-:Y:S01]  /*dfe0*/  NOP ;  /* 0x0000000000007918 */ /* 0x004fe20000000000 */
.L_x_169:
[--C-:B-1----:R-:W-:Y:S01]  /*dff0*/  HADD2.F32 R4, -RZ, R116.reuse.H0_H0 ;  /* 0x20000074ff047230 */ /* 0x102fe20000004100 */
[----:B------:R-:W-:Y:S05]  /*e000*/  WARPSYNC.ALL ;  /* 0x0000000000007948 */ /* 0x000fea0003800000 */
[-C--:B------:R-:W-:Y:S01]  /*e010*/  FMUL R0, R24, R88.reuse ;  /* 0x0000005818007220 */ /* 0x080fe20000400000 */
        /* <DEDUP_REMOVED lines=45> */
[----:B------:R-:W-:Y:S01]  /*e2f0*/  FFMA R6, R89, R9, R6 ;  /* 0x0000000959067223 */ /* 0x000fe20000000006 */
[-C--:B------:R-:W-:Y:S01]  /*e300*/  FMUL R7, R36, R88.reuse ;  /* 0x0000005824077220 */ /* 0x080fe20000400000 */
[----:B------:R-:W-:Y:S02]  /*e310*/  HADD2.F32 R27, -RZ, R110.H1_H1 ;  /* 0x3000006eff1b7230 */ /* 0x000fe40000004100 */
        /* <DEDUP_REMOVED lines=9> */
[C---:B------:R-:W-:Y:S01]  /*e3b0*/  FFMA R10, R89.reuse, R29, R10 ;  /* 0x0000001d590a7223 */ /* 0x040fe2000000000a */
        /* <DEDUP_REMOVED lines=11> */
[----:B------:R-:W-:Y:S01]  /*e470*/  FFMA R0, R89, R3, R0 ;  /* 0x0000000359007223 */ /* 0x000fe20000000000 */
[-C--:B------:R-:W-:Y:S01]  /*e480*/  FMUL R2, R41, R88.reuse ;  /* 0x0000005829027220 */ /* 0x080fe20000400000 */
        /* <DEDUP_REMOVED lines=40> */
[--C-:B------:R-:W-:Y:S01]  /*e710*/  HADD2.F32 R6, -RZ, R104.reuse.H0_H0 ;  /* 0x20000068ff067230 */ /* 0x100fe20000004100 */
[----:B------:R-:W-:Y:S01]  /*e720*/  F2FP.F16.F32.PACK_AB R29, R2, R0 ;  /* 0x00000000021d723e */ /* 0x000fe200000000ff */
[----:B------:R-:W-:Y:S02]  /*e730*/  HADD2.F32 R2, -RZ, R99.H1_H1 ;  /* 0x30000063ff027230 */ /* 0x000fe40000004100 */
[-C--:B------:R-:W-:Y:S01]  /*e740*/  FMUL R5, R54, R88.reuse ;  /* 0x0000005836057220 */ /* 0x080fe20000400000 */
[----:B------:R-:W-:Y:S01]  /*e750*/  FFMA R4, R89, R7, R4 ;  /* 0x0000000759047223 */ /* 0x000fe20000000004 */
[----:B------:R-:W-:Y:S02]  /*e760*/  HADD2.F32 R7, -RZ, R104.H1_H1 ;  /* 0x30000068ff077230 */ /* 0x000fe40000004100 */
[----:B------:R-:W-:Y:S01]  /*e770*/  FMUL R0, R55, R88 ;  /* 0x0000005837007220 */ /* 0x000fe20000400000 */
[C---:B------:R-:W-:Y:S01]  /*e780*/  FFMA R5, R89.reuse, R8, R5 ;  /* 0x0000000859057223 */ /* 0x040fe20000000005 */
[----:B------:R-:W-:Y:S01]  /*e790*/  FMUL R15, R60, R88 ;  /* 0x000000583c0f7220 */ /* 0x000fe20000400000 */
[----:B------:R-:W-:Y:S01]  /*e7a0*/  F2FP.F16.F32.PACK_AB R30, R4, R3 ;  /* 0x00000003041e723e */ /* 0x000fe200000000ff */
[--C-:B------:R-:W-:Y:S02]  /*e7b0*/  HADD2.F32 R3, -RZ, R105.reuse.H1_H1 ;  /* 0x30000069ff037230 */ /* 0x100fe40000004100 */
[C---:B------:R-:W-:Y:S01]  /*e7c0*/  FFMA R0, R89.reuse, R2, R0 ;  /* 0x0000000259007223 */ /* 0x040fe20000000000 */
[----:B------:R-:W-:Y:S02]  /*e7d0*/  HADD2.F32 R2, -RZ, R105.H0_H0 ;  /* 0x20000069ff027230 */ /* 0x000fe40000004100 */
[C---:B------:R-:W-:Y:S01]  /*e7e0*/  FFMA R11, R89.reuse, R6, R11 ;  /* 0x00000006590b7223 */ /* 0x040fe2000000000b */
[----:B------:R-:W-:Y:S01]  /*e7f0*/  HADD2.F32 R4, -RZ, R127.H1_H1 ;  /* 0x3000007fff047230 */ /* 0x000fe20000004100 */
[----:B------:R1:W-:Y:S01]  /*e800*/  STSM.16.MT88.4 [R144+0xa000], R32 ;  /* 0x00a0002090007844 */ /* 0x0003e20000004200 */
[----:B------:R-:W-:Y:S01]  /*e810*/  F2FP.F16.F32.PACK_AB R31, R0, R5 ;  /* 0x00000005001f723e */ /* 0x000fe200000000ff */
[C---:B------:R-:W-:Y:S01]  /*e820*/  FFMA R12, R89.reuse, R7, R12 ;  /* 0x00000007590c7223 */ /* 0x040fe2000000000c */
[--C-:B------:R-:W-:Y:S02]  /*e830*/  HADD2.F32 R0, -RZ, R106.reuse.H0_H0 ;  /* 0x2000006aff007230 */ /* 0x100fe40000004100 */
[C---:B------:R-:W-:Y:S01]  /*e840*/  FFMA R13, R89.reuse, R2, R13 ;  /* 0x00000002590d7223 */ /* 0x040fe2000000000d */
[C---:B------:R-:W-:Y:S01]  /*e850*/  FFMA R14, R89.reuse, R3, R14 ;  /* 0x00000003590e7223 */ /* 0x040fe2000000000e */
[----:B------:R-:W-:Y:S01]  /*e860*/  HADD2.F32 R3, -RZ, R106.H1_H1 ;  /* 0x3000006aff037230 */ /* 0x000fe20000004100 */
[----:B------:R1:W-:Y:S01]  /*e870*/  STSM.16.MT88.4 [R144+0xa800], R28 ;  /* 0x00a8001c90007844 */ /* 0x0003e20000004200 */
[----:B------:R-:W-:Y:S01]  /*e880*/  F2FP.F16.F32.PACK_AB R12, R12, R11 ;  /* 0x0000000b0c0c723e */ /* 0x000fe200000000ff */
[----:B------:R-:W-:Y:S01]  /*e890*/  FFMA R15, R89, R0, R15 ;  /* 0x00000000590f7223 */ /* 0x000fe2000000000f */
[----:B------:R-:W-:Y:S01]  /*e8a0*/  F2FP.F16.F32.PACK_AB R13, R14, R13 ;  /* 0x0000000d0e0d723e */ /* 0x000fe200000000ff */
[-C--:B------:R-:W-:Y:S01]  /*e8b0*/  FMUL R16, R61, R88.reuse ;  /* 0x000000583d107220 */ /* 0x080fe20000400000 */
[--C-:B------:R-:W-:Y:S02]  /*e8c0*/  HADD2.F32 R2, -RZ, R107.reuse.H0_H0 ;  /* 0x2000006bff027230 */ /* 0x100fe40000004100 */
[-C--:B------:R-:W-:Y:S01]  /*e8d0*/  FMUL R17, R62, R88.reuse ;  /* 0x000000583e117220 */ /* 0x080fe20000400000 */
[----:B------:R-:W-:Y:S02]  /*e8e0*/  HADD2.F32 R5, -RZ, R107.H1_H1 ;  /* 0x3000006bff057230 */ /* 0x000fe40000004100 */
[----:B------:R-:W-:Y:S01]  /*e8f0*/  FFMA R16, R89, R3, R16 ;  /* 0x0000000359107223 */ /* 0x000fe20000000010 */
[----:B------:R-:W-:Y:S01]  /*e900*/  FMUL R18, R63, R88 ;  /* 0x000000583f127220 */ /* 0x000fe20000400000 */
[--C-:B------:R-:W-:Y:S02]  /*e910*/  HADD2.F32 R0, -RZ, R112.reuse.H0_H0 ;  /* 0x20000070ff007230 */ /* 0x100fe40000004100 */
[C---:B------:R-:W-:Y:S01]  /*e920*/  FFMA R17, R89.reuse, R2, R17 ;  /* 0x0000000259117223 */ /* 0x040fe20000000011 */
[----:B------:R-:W-:Y:S01]  /*e930*/  FMUL R19, R64, R88 ;  /* 0x0000005840137220 */ /* 0x000fe20000400000 */
[----:B------:R-:W-:Y:S01]  /*e940*/  HADD2.F32 R3, -RZ, R112.H1_H1 ;  /* 0x30000070ff037230 */ /* 0x000fe20000004100 */
[----:B------:R-:W-:Y:S01]  /*e950*/  F2FP.F16.F32.PACK_AB R14, R16, R15 ;  /* 0x0000000f100e723e */ /* 0x000fe200000000ff */
[C---:B------:R-:W-:Y:S01]  /*e960*/  FFMA R18, R89.reuse, R5, R18 ;  /* 0x0000000559127223 */ /* 0x040fe20000000012 */
[----:B------:R-:W-:Y:S01]  /*e970*/  FFMA R19, R89, R0, R19 ;  /* 0x0000000059137223 */ /* 0x000fe20000000013 */
[-C--:B------:R-:W-:Y:S01]  /*e980*/  FMUL R20, R65, R88.reuse ;  /* 0x0000005841147220 */ /* 0x080fe20000400000 */
[--C-:B------:R-:W-:Y:S02]  /*e990*/  HADD2.F32 R2, -RZ, R113.reuse.H0_H0 ;  /* 0x20000071ff027230 */ /* 0x100fe40000004100 */
[----:B------:R-:W-:Y:S01]  /*e9a0*/  FMUL R21, R66, R88 ;  /* 0x0000005842157220 */ /* 0x000fe20000400000 */
[----:B------:R-:W-:Y:S01]  /*e9b0*/  F2FP.F16.F32.PACK_AB R15, R18, R17 ;  /* 0x00000011120f723e */ /* 0x000fe200000000ff */
[C---:B------:R-:W-:Y:S01]  /*e9c0*/  FFMA R20, R89.reuse, R3, R20 ;  /* 0x0000000359147223 */ /* 0x040fe20000000014 */
[----:B------:R-:W-:Y:S02]  /*e9d0*/  HADD2.F32 R0, -RZ, R113.H1_H1 ;  /* 0x30000071ff007230 */ /* 0x000fe40000004100 */
[----:B------:R-:W-:Y:S01]  /*e9e0*/  FFMA R21, R89, R2, R21 ;  /* 0x0000000259157223 */ /* 0x000fe20000000015 */
[----:B------:R-:W-:Y:S01]  /*e9f0*/  FMUL R22, R67, R88 ;  /* 0x0000005843167220 */ /* 0x000fe20000400000 */
[--C-:B------:R-:W-:Y:S01]  /*ea00*/  HADD2.F32 R2, -RZ, R114.reuse.H0_H0 ;  /* 0x20000072ff027230 */ /* 0x100fe20000004100 */
[----:B------:R1:W-:Y:S01]  /*ea10*/  STSM.16.MT88.4 [R148+0x8000], R12 ;  /* 0x0080000c94007844 */ /* 0x0003e20000004200 */
[----:B------:R-:W-:Y:S01]  /*ea20*/  F2FP.F16.F32.PACK_AB R20, R20, R19 ;  /* 0x000000131414723e */ /* 0x000fe200000000ff */
        /* <DEDUP_REMOVED lines=14> */
[C---:B------:R-:W-:Y:S01]  /*eb10*/  FFMA R26, R89.reuse, R3, R26 ;  /* 0x00000003591a7223 */ /* 0x040fe2000000001a */
[----:B------:R-:W-:Y:S02]  /*eb20*/  HADD2.F32 R0, -RZ, R120.H1_H1 ;  /* 0x30000078ff007230 */ /* 0x000fe40000004100 */
[C---:B------:R-:W-:Y:S01]  /*eb30*/  FFMA R56, R89.reuse, R5, R56 ;  /* 0x0000000559387223 */ /* 0x040fe20000000038 */
[--C-:B------:R-:W-:Y:S02]  /*eb40*/  HADD2.F32 R3, -RZ, R121.reuse.H0_H0 ;  /* 0x20000079ff037230 */ /* 0x100fe40000004100 */
[----:B------:R-:W-:Y:S01]  /*eb50*/  FMUL R60, R76, R88 ;  /* 0x000000584c3c7220 */ /* 0x000fe20000400000 */
[----:B------:R-:W-:Y:S01]  /*eb60*/  HADD2.F32 R2, -RZ, R121.H1_H1 ;  /* 0x30000079ff027230 */ /* 0x000fe20000004100 */
[----:B------:R-:W-:Y:S01]  /*eb70*/  F2FP.F16.F32.PACK_AB R23, R26, R25 ;  /* 0x000000191a17723e */ /* 0x000fe200000000ff */
[C---:B------:R-:W-:Y:S01]  /*eb80*/  FFMA R57, R89.reuse, R0, R57 ;  /* 0x0000000059397223 */ /* 0x040fe20000000039 */
[C---:B------:R-:W-:Y:S01]  /*eb90*/  FFMA R58, R89.reuse, R3, R58 ;  /* 0x00000003593a7223 */ /* 0x040fe2000000003a */
[--C-:B------:R-:W-:Y:S02]  /*eba0*/  HADD2.F32 R0, -RZ, R122.reuse.H0_H0 ;  /* 0x2000007aff007230 */ /* 0x100fe40000004100 */
[----:B------:R-:W-:Y:S01]  /*ebb0*/  FFMA R59, R89, R2, R59 ;  /* 0x00000002593b7223 */ /* 0x000fe2000000003b */
[----:B------:R1:W-:Y:S01]  /*ebc0*/  STSM.16.MT88.4 [R148+0x8800], R20 ;  /* 0x0088001494007844 */ /* 0x0003e20000004200 */
[----:B------:R-:W-:Y:S01]  /*ebd0*/  HADD2.F32 R2, -RZ, R122.H1_H1 ;  /* 0x3000007aff027230 */ /* 0x000fe20000004100 */
[----:B------:R-:W-:Y:S01]  /*ebe0*/  F2FP.F16.F32.PACK_AB R56, R57, R56 ;  /* 0x000000383938723e */ /* 0x000fe200000000ff */
[----:B------:R-:W-:Y:S01]  /*ebf0*/  FFMA R60, R89, R0, R60 ;  /* 0x00000000593c7223 */ /* 0x000fe2000000003c */
[----:B------:R-:W-:Y:S01]  /*ec00*/  F2FP.F16.F32.PACK_AB R57, R59, R58 ;  /* 0x0000003a3b39723e */ /* 0x000fe200000000ff */
[-C--:B------:R-:W-:Y:S01]  /*ec10*/  FMUL R61, R77, R88.reuse ;  /* 0x000000584d3d7220 */ /* 0x080fe20000400000 */
[--C-:B------:R-:W-:Y:S02]  /*ec20*/  HADD2.F32 R3, -RZ, R123.reuse.H0_H0 ;  /* 0x2000007bff037230 */ /* 0x100fe40000004100 */
[----:B------:R-:W-:Y:S01]  /*ec30*/  FMUL R62, R78, R88 ;  /* 0x000000584e3e7220 */ /* 0x000fe20000400000 */
[----:B------:R-:W-:Y:S02]  /*ec40*/  HADD2.F32 R0, -RZ, R123.H1_H1 ;  /* 0x3000007bff007230 */ /* 0x000fe40000004100 */
[----:B------:R-:W-:Y:S01]  /*ec50*/  FFMA R61, R89, R2, R61 ;  /* 0x00000002593d7223 */ /* 0x000fe2000000003d */
[-C--:B------:R-:W-:Y:S01]  /*ec60*/  FMUL R63, R79, R88.reuse ;  /* 0x000000584f3f7220 */ /* 0x080fe20000400000 */
[----:B------:R-:W-:Y:S01]  /*ec70*/  FFMA R62, R89, R3, R62 ;  /* 0x00000003593e7223 */ /* 0x000fe2000000003e */
[--C-:B------:R-:W-:Y:S02]  /*ec80*/  HADD2.F32 R3, -RZ, R124.reuse.H0_H0 ;  /* 0x2000007cff037230 */ /* 0x100fe40000004100 */
[-C--:B------:R-:W-:Y:S01]  /*ec90*/  FMUL R64, R80, R88.reuse ;  /* 0x0000005850407220 */ /* 0x080fe20000400000 */
        /* <DEDUP_REMOVED lines=10> */
[----:B------:R-:W-:Y:S01]  /*ed40*/  FFMA R66, R89, R5, R66 ;  /* 0x0000000559427223 */ /* 0x000fe20000000042 */
[-C--:B------:R-:W-:Y:S01]  /*ed50*/  FMUL R68, R84, R88.reuse ;  /* 0x0000005854447220 */ /* 0x080fe20000400000 */
        /* <DEDUP_REMOVED lines=37> */
[----:B--2---:R-:W-:Y:S04]  /*efb0*/  DEPBAR.LE SB0, 0x1 ;  /* 0x000080400000791a */ /* 0x004fe80000000000 */
.L_x_173:
[----:B------:R-:W-:Y:S05]  /*efc0*/  BSYNC.RECONVERGENT B0 ;  /* 0x0000000000007941 */ /* 0x000fea0003800200 */
.L_x_172:
[----:B------:R-:W-:Y:S01]  /*efd0*/  UISETP.NE.AND UP0, UPT, UR40, 0x4, UPT ;  /* 0x000000042800788c */ /* 0x000fe2000bf05270 */
[----:B------:R-:W-:Y:S01]  /*efe0*/  BAR.SYNC.DEFER_BLOCKING 0x1, 0x80 ;  /* 0x0042000000007b1d */ /* 0x000fe20000010000 */
[----:B------:R-:W-:Y:S02]  /*eff0*/  SHF.L.U32 R3, R138, 0x1f, RZ ;  /* 0x0000001f8a037819 */ /* 0x000fe400000006ff */
[----:B------:R-:W-:Y:S01]  /*f000*/  USEL UR5, UR40, URZ, UP0 ;  /* 0x000000ff28057287 */ /* 0x000fe20008000000 */
[----:B------:R-:W-:Y:S02]  /*f010*/  FSETP.NEU.AND P0, PT, R89, RZ, PT ;  /* 0x000000ff5900720b */ /* 0x000fe40003f0d000 */
[----:B------:R-:W-:Y:S01]  /*f020*/  ISETP.GE.AND P2, PT, R146, 0x1, PT ;  /* 0x000000019200780c */ /* 0x000fe20003f46270 */
[----:B------:R-:W-:Y:S02]  /*f030*/  ULEA UR4, UR5, UR43, 0x3 ;  /* 0x0000002b05047291 */ /* 0x000fe4000f8e18ff */
[----:B------:R-:W-:Y:S02]  /*f040*/  UIADD3 UR5, UPT, UPT, UR5, 0x1, URZ ;  /* 0x0000000105057890 */ /* 0x000fe4000fffe0ff */
[----:B------:R-:W-:Y:S02]  /*f050*/  UIADD3 UR4, UPT, UPT, UR4, 0x40, URZ ;  /* 0x0000004004047890 */ /* 0x000fe4000fffe0ff */
[----:B------:R-:W-:Y:S02]  /*f060*/  UISETP.NE.AND UP0, UPT, UR5, 0x4, UPT ;  /* 0x000000040500788c */ /* 0x000fe4000bf05270 */
[----:B------:R-:W-:Y:S02]  /*f070*/  UPRMT UR4, UR52, 0x654, UR4 ;  /* 0x0000065434047896 */ /* 0x000fe40008000004 */
[----:B------:R-:W-:Y:S07]  /*f080*/  USEL UR53, UR5, URZ, UP0 ;  /* 0x000000ff05357287 */ /* 0x000fee0008000000 */
[----:B------:R-:W-:Y:S01]  /*f090*/  SYNCS.ARRIVE.TRANS64.RED.A1T0 RZ, [UR4], RZ ;  /* 0x000000ffffff79a7 */ /* 0x000fe20008100404 */
[----:B------:R-:W-:Y:S01]  /*f0a0*/  BSSY B0, `(.L_x_174) ;  /* 0x0000005000007945 */ /* 0x000fe20003800000 */
[----:B------:R-:W2:Y:S03]  /*f0b0*/  SYNCS.PHASECHK.TRANS64.TRYWAIT P1, [UR43+0x38], R3 ;  /* 0x00003803ff0075a7 */ /* 0x000ea6000802112b */
[----:B--2---:R-:W-:Y:S05]  /*f0c0*/  @P1 BRA `(.L_x_175) ;  /* 0x0000000000081947 */ /* 0x004fea0003800000 */
[----:B------:R-:W2:Y:S02]  /*f0d0*/  SYNCS.PHASECHK.TRANS64.TRYWAIT P1, [UR43+0x38], R3 ;  /* 0x00003803ff0075a7 */ /* 0x000ea4000802112b */
[----:B--2---:R-:W-:Y:S05]  /*f0e0*/  @!P1 BRA `(.L_x_176) ;  /* 0x00000050008c9947 */ /* 0x004fea0003800000 */
.L_x_175:
[----:B------:R-:W-:Y:S05]  /*f0f0*/  BSYNC B0 ;  /* 0x0000000000007941 */ /* 0x000fea0003800000 */
.L_x_174:
[----:B------:R-:W-:Y:S05]  /*f100*/  @P0 WARPSYNC.ALL ;  /* 0x0000000000000948 */ /* 0x000fea0003800000 */
[----:B------:R2:W2:Y:S01]  /*f110*/  @P0 LDSM.16.MT88.4 R116, [R139+UR43+0xd000] ;  /* 0x00d0002b8b74083b */ /* 0x0004a20008004200 */
[----:B------:R-:W-:Y:S02]  /*f120*/  CS2R R54, SRZ ;  /* 0x0000000000367805 */ /* 0x000fe4000001ff00 */
[----:B------:R-:W-:Y:S02]  /*f130*/  CS2R R52, SRZ ;  /* 0x0000000000347805 */ /* 0x000fe4000001ff00 */
[----:B------:R-:W-:Y:S01]  /*f140*/  CS2R R50, SRZ ;  /* 0x0000000000327805 */ /* 0x000fe2000001ff00 */
        /* <DEDUP_REMOVED lines=10> */
[----:B-1----:R-:W-:Y:S02]  /*f1f0*/  CS2R R34, SRZ ;  /* 0x0000000000227805 */ /* 0x002fe4000001ff00 */
        /* <DEDUP_REMOVED lines=26> */
[----:B------:R-:W-:Y:S05]  /*f3a0*/  VIADD R3, R95, 0xc0 ;  /* 0x000000c05f037836 */ /* 0x000fea0000000000 */
[----:B------:R-:W-:Y:S04]  /*f3b0*/  SHF.R.U32.HI R3, RZ, 0x15, R3 ;  /* 0x00000015ff037819 */ /* 0x000fe80000011603 */
[----:B------:R-:W-:Y:S11]  /*f3c0*/  LOP3.LUT P0, RZ, R3, 0x3, R128, 0x48, !PT ;  /* 0x0000000303ff7812 */ /* 0x000ff60007804880 */
[----:B------:R-:W-:Y:S02]  /*f3d0*/  @!UPT UIADD3 URZ, UPT, UPT, URZ, URZ, URZ ;  /* 0x000000fffffff290 */ /* 0x000fe4000fffe0ff */
[----:B------:R-:W-:Y:S05]  /*f3e0*/  @!P0 BRA `(.L_x_178) ;  /* 0x0000000000408947 */ /* 0x000fea0003800000 */
[----:B------:R-:W2:Y:S01]  /*f3f0*/  LDCU.64 UR8, c[0x4][0x70] ;  /* 0x01000e00ff0877ac */ /* 0x000ea20008000a00 */
[----:B------:R-:W-:Y:S01]  /*f400*/  MOV R3, 0x0 ;  /* 0x0000000000037802 */ /* 0x000fe20000000f00 */
[----:B------:R-:W-:Y:S02]  /*f410*/  HFMA2 R12, -RZ, RZ, 0, 5.9604644775390625e-08 ;  /* 0x00000001ff0c7431 */ /* 0x000fe400000001ff */
[----:B------:R-:W-:Y:S02]  /*f420*/  IMAD.MOV.U32 R8, RZ, RZ, 0x192 ;  /* 0x00000192ff087424 */ /* 0x000fe400078e00ff */
[----:B------:R-:W-:Y:S01]  /*f430*/  IMAD.MOV.U32 R13, RZ, RZ, RZ ;  /* 0x000000ffff0d7224 */ /* 0x000fe200078e00ff */
[----:B------:R-:W5:Y:S01]  /*f440*/  LDCU.64 UR6, c[0x4][0x78] ;  /* 0x01000f00ff0677ac */ /* 0x000f620008000a00 */
[----:B------:R-:W1:Y:S01]  /*f450*/  LDC.64 R2, c[0x4][R3] ;  /* 0x0100000003027b82 */ /* 0x000e620000000a00 */
[----:B------:R-:W3:Y:S01]  /*f460*/  LDCU.64 UR4, c[0x4][0x10] ;  /* 0x01000200ff0477ac */ /* 0x000ee20008000a00 */
[----:B--2---:R-:W-:Y:S01]  /*f470*/  MOV R5, UR9 ;  /* 0x0000000900057c02 */ /* 0x004fe20008000f00 */
[----:B------:R-:W-:Y:S01]  /*f480*/  IMAD.U32 R4, RZ, RZ, UR8 ;  /* 0x00000008ff047e24 */ /* 0x000fe2000f8e00ff */
[----:B-----5:R-:W-:Y:S01]  /*f490*/  MOV R7, UR7 ;  /* 0x0000000700077c02 */ /* 0x020fe20008000f00 */
[----:B------:R-:W-:Y:S01]  /*f4a0*/  IMAD.U32 R6, RZ, RZ, UR6 ;  /* 0x00000006ff067e24 */ /* 0x000fe2000f8e00ff */
[----:B---3--:R-:W-:Y:S01]  /*f4b0*/  MOV R11, UR5 ;  /* 0x00000005000b7c02 */ /* 0x008fe20008000f00 */
[----:B------:R-:W-:Y:S02]  /*f4c0*/  IMAD.U32 R10, RZ, RZ, UR4 ;  /* 0x00000004ff0a7e24 */ /* 0x000fe4000f8e00ff */
[----:B------:R-:W-:Y:S07]  /*f4d0*/  LEPC R20, `(.L_x_178) ;  /* 0x000000001014794e */ /* 0x000fee0000000000 */
[----:B-1--4-:R-:W-:Y:S05]  /*f4e0*/  CALL.ABS.NOINC R2 ;  /* 0x0000000002007343 */ /* 0x012fea0003c00000 */
.L_x_178:
[----:B------:R-:W-:Y:S05]  /*f4f0*/  WARPSYNC.ALL ;  /* 0x0000000000007948 */ /* 0x000fea0003800000 */
[C---:B------:R-:W-:Y:S01]  /*f500*/  R2UR UR4, R95.reuse ;  /* 0x000000005f0472ca */ /* 0x040fe200000e0000 */
[----:B------:R-:W-:Y:S05]  /*f510*/  VIADD R3, R95, 0x1000c0 ;  /* 0x001000c05f037836 */ /* 0x000fea0000000000 */
[----:B------:R-:W-:Y:S04]  /*f520*/  SHF.R.U32.HI R3, RZ, 0x15, R3 ;  /* 0x00000015ff037819 */ /* 0x000fe80000011603 */
[----:B------:R-:W-:Y:S03]  /*f530*/  LOP3.LUT P0, RZ, R3, 0x3, R128, 0x48, !PT ;  /* 0x0000000303ff7812 */ /* 0x000fe60007804880 */
[----:B------:R-:W2:Y:S10]  /*f540*/  LDTM.16dp256bit.x8 R24, tmem[UR4+0xc0] ;  /* 0x0000c004001879ee */ /* 0x000eb400081a0000 */
[----:B--2---:R-:W-:Y:S05]  /*f550*/  @!P0 BRA `(.L_x_179) ;  /* 0x0000000000408947 */ /* 0x004fea0003800000 */
        /* <DEDUP_REMOVED lines=16> */
.L_x_179:
[----:B------:R-:W-:Y:S05]  /*f660*/  WARPSYNC.ALL ;  /* 0x0000000000007948 */ /* 0x000fea0003800000 */
[----:B------:R-:W-:Y:S11]  /*f670*/  R2UR UR4, R95 ;  /* 0x000000005f0472ca */ /* 0x000ff600000e0000 */
[----:B------:R-:W-:Y:S02]  /*f680*/  @!UPT UIADD3 URZ, UPT, UPT, URZ, URZ, URZ ;  /* 0x000000fffffff290 */ /* 0x000fe4000fffe0ff */
[----:B------:R-:W2:Y:S02]  /*f690*/  LDTM.16dp256bit.x8 R56, tmem[UR4+0x1000c0] ;  /* 0x1000c004003879ee */ /* 0x000ea400081a0000 */
[----:B--2---:R-:W-:Y:S01]  /*f6a0*/  NOP ;  /* 0x0000000000007918 */ /* 0x004fe20000000000 */
.L_x_177:
[----:B------:R-:W-:Y:S01]  /*f6b0*/  HADD2.F32 R91, -RZ, R103.H1_H1 ;  /* 0x30000067ff5b7230 */ /* 0x000fe20000004100 */
[----:B------:R-:W-:Y:S01]  /*f6c0*/  ISETP.GE.AND P0, PT, R146, 0x1, PT ;  /* 0x000000019200780c */ /* 0x000fe20003f06270 */
[-C--:B------:R-:W-:Y:S01]  /*f6d0*/  FMUL R19, R42, R88.reuse ;  /* 0x000000582a137220 */ /* 0x080fe20000400000 */
[-C--:B------:R-:W-:Y:S01]  /*f6e0*/  FMUL R21, R44, R88.reuse ;  /* 0x000000582c157220 */ /* 0x080fe20000400000 */
[-C--:B------:R-:W-:Y:S01]  /*f6f0*/  FMUL R42, R65, R88.reuse ;  /* 0x00000058412a7220 */ /* 0x080fe20000400000 */
[--C-:B------:R-:W-:Y:S02]  /*f700*/  HADD2.F32 R65, -RZ, R116.reuse.H0_H0 ;  /* 0x20000074ff417230 */ /* 0x100fe40000004100 */
[-C--:B------:R-:W-:Y:S01]  /*f710*/  FMUL R20, R43, R88.reuse ;  /* 0x000000582b147220 */ /* 0x080fe20000400000 */
[-C--:B------:R-:W-:Y:S01]  /*f720*/  FMUL R44, R67, R88.reuse ;  /* 0x00000058432c7220 */ /* 0x080fe20000400000 */
[----:B------:R-:W-:Y:S02]  /*f730*/  HADD2.F32 R67, -RZ, R116.H1_H1 ;  /* 0x30000074ff437230 */ /* 0x000fe40000004100 */
[-C--:B------:R-:W-:Y:S01]  /*f740*/  FMUL R0, R24, R88.reuse ;  /* 0x0000005818007220 */ /* 0x080fe20000400000 */
[-C--:B------:R-:W-:Y:S01]  /*f750*/  FMUL R23, R46, R88.reuse ;  /* 0x000000582e177220 */ /* 0x080fe20000400000 */
[----:B------:R-:W-:Y:S02]  /*f760*/  HADD2.F32 R93, -RZ, R96.H1_H1 ;  /* 0x30000060ff5d7230 */ /* 0x000fe40000004100 */
[-C--:B------:R-:W-:Y:S01]  /*f770*/  FMUL R43, R66, R88.reuse ;  /* 0x00000058422b7220 */ /* 0x080fe20000400000 */
[----:B------:R-:W-:Y:S01]  /*f780*/  FFMA R0, R89, R65, R0 ;  /* 0x0000004159007223 */ /* 0x000fe20000000000 */
[----:B------:R-:W-:Y:S01]  /*f790*/  HADD2.F32 R66, -RZ, R117.H0_H0 ;  /* 0x20000075ff427230 */ /* 0x000fe20000004100 */
[----:B------:R-:W-:Y:S05]  /*f7a0*/  @P0 WARPSYNC.ALL ;  /* 0x0000000000000948 */ /* 0x000fea0003800000 */
[----:B------:R-:W-:Y:S01]  /*f7b0*/  @P0 NOP ;  /* 0x0000000000000918 */ /* 0x000fe20000000000 */
[----:B------:R-:W-:Y:S01]  /*f7c0*/  @P0 IADD3 R145, PT, PT, R145, 0x100, RZ ;  /* 0x0000010091910810 */ /* 0x000fe20007ffe0ff */
[-C--:B------:R-:W-:Y:S01]  /*f7d0*/  FMUL R2, R25, R88.reuse ;  /* 0x0000005819027220 */ /* 0x080fe20000400000 */
[-C--:B------:R-:W-:Y:S01]  /*f7e0*/  FMUL R22, R45, R88.reuse ;  /* 0x000000582d167220 */ /* 0x080fe20000400000 */
[----:B------:R-:W-:Y:S01]  /*f7f0*/  HADD2.F32 R90, -RZ, R97.H0_H0 ;  /* 0x20000061ff5a7230 */ /* 0x000fe20000004100 */
[----:B------:R-:W-:Y:S01]  /*f800*/  @P0 LOP3.LUT R145, R145, 0xfefffff8, RZ, 0xc0, !PT ;  /* 0xfefffff891910812 */ /* 0x000fe200078ec0ff */
[----:B------:R-:W-:Y:S01]  /*f810*/  FFMA R2, R89, R67, R2 ;  /* 0x0000004359027223 */ /* 0x000fe20000000002 */
[----:B------:R-:W-:Y:S01]  /*f820*/  FMUL R46, R69, R88 ;  /* 0x00000058452e7220 */ /* 0x000fe20000400000 */
[----:B------:R-:W-:Y:S01]  /*f830*/  HADD2.F32 R69, -RZ, R117.H1_H1 ;  /* 0x30000075ff457230 */ /* 0x000fe20000004100 */
[----:B------:R2:W-:Y:S06]  /*f840*/  @P0 SYNCS.ARRIVE.TRANS64.RED.A1T0 RZ, [R145+URZ], RZ ;  /* 0x000000ff91ff09a7 */ /* 0x0005ec00081004ff */
[----:B------:R-:W-:Y:S05]  /*f850*/  WARPSYNC.ALL ;  /* 0x0000000000007948 */ /* 0x000fea0003800000 */
[----:B------:R-:W-:Y:S01]  /*f860*/  F2FP.F16.F32.PACK_AB R152, R2, R0 ;  /* 0x000000000298723e */ /* 0x000fe200000000ff */
[-C--:B------:R-:W-:Y:S01]  /*f870*/  FMUL R3, R26, R88.reuse ;  /* 0x000000581a037220 */ /* 0x080fe20000400000 */
[-C--:B------:R-:W-:Y:S01]  /*f880*/  FMUL R25, R48, R88.reuse ;  /* 0x0000005830197220 */ /* 0x080fe20000400000 */
[----:B------:R-:W-:Y:S02]  /*f890*/  HADD2.F32 R95, -RZ, R97.H1_H1 ;  /* 0x30000061ff5f7230 */ /* 0x000fe40000004100 */
[----:B------:R-:W-:Y:S01]  /*f8a0*/  FMUL R45, R68, R88 ;  /* 0x00000058442d7220 */ /* 0x000fe20000400000 */
[----:B------:R-:W-:Y:S01]  /*f8b0*/  FFMA R3, R89, R66, R3 ;  /* 0x0000004259037223 */ /* 0x000fe20000000003 */
[----:B------:R-:W-:-:S02]  /*f8c0*/  HADD2.F32 R68, -RZ, R118.H0_H0 ;  /* 0x20000076ff447230 */ /* 0x000fc40000004100 */
[-C--:B------:R-:W-:Y:S01]  /*f8d0*/  FMUL R4, R27, R88.reuse ;  /* 0x000000581b047220 */ /* 0x080fe20000400000 */
[-C--:B------:R-:W-:Y:S01]  /*f8e0*/  FMUL R24, R47, R88.reuse ;  /* 0x000000582f187220 */ /* 0x080fe20000400000 */
[----:B------:R-:W-:Y:S02]  /*f8f0*/  HADD2.F32 R92, -RZ, R98.H0_H0 ;  /* 0x20000062ff5c7230 */ /* 0x000fe40000004100 */
[-C--:B------:R-:W-:Y:S01]  /*f900*/  FMUL R48, R71, R88.reuse ;  /* 0x0000005847307220 */ /* 0x080fe20000400000 */
[C---:B------:R-:W-:Y:S01]  /*f910*/  FFMA R4, R89.reuse, R69, R4 ;  /* 0x0000004559047223 */ /* 0x040fe20000000004 */
[----:B------:R-:W-:Y:S02]  /*f920*/  HADD2.F32 R71, -RZ, R118.H1_H1 ;  /* 0x30000076ff477230 */ /* 0x000fe40000004100 */
[-C--:B------:R-:W-:Y:S01]  /*f930*/  FMUL R5, R28, R88.reuse ;  /* 0x000000581c057220 */ /* 0x080fe20000400000 */
[----:B------:R-:W-:Y:S01]  /*f940*/  FMUL R27, R50, R88 ;  /* 0x00000058321b7220 */ /* 0x000fe20000400000 */
[----:B------:R-:W-:Y:S01]  /*f950*/  HADD2.F32 R97, -RZ, R98.H1_H1 ;  /* 0x30000062ff617230 */ /* 0x000fe20000004100 */
[----:B------:R-:W-:Y:S01]  /*f960*/  F2FP.F16.F32.PACK_AB R153, R4, R3 ;  /* 0x000000030499723e */ /* 0x000fe200000000ff */
[----:B------:R-:W-:Y:S01]  /*f970*/  FFMA R5, R89, R68, R5 ;  /* 0x0000004459057223 */ /* 0x000fe20000000005 */
[----:B------:R-:W-:Y:S01]  /*f980*/  FMUL R47, R70, R88 ;  /* 0x00000058462f7220 */ /* 0x000fe20000400000 */
        /* <DEDUP_REMOVED lines=16> */
[----:B-1----:R-:W-:Y:S02]  /*fa90*/  HADD2.F32 R98, -RZ, R105.H0_H0 ;  /* 0x20000069ff627230 */ /* 0x002fe40000004100 */
[-C--:B------:R-:W-:Y:S01]  /*faa0*/  FMUL R52, R75, R88.reuse ;  /* 0x000000584b347220 */ /* 0x080fe20000400000 */
[C---:B------:R-:W-:Y:S01]  /*fab0*/  FFMA R8, R89.reuse, R73, R8 ;  /* 0x0000004959087223 */ /* 0x040fe20000000008 */
[----:B------:R-:W-:Y:S02]  /*fac0*/  HADD2.F32 R75, -RZ, R108.H1_H1 ;  /* 0x3000006cff4b7230 */ /* 0x000fe40000004100 */
[-C--:B------:R-:W-:Y:S01]  /*fad0*/  FMUL R9, R32, R88.reuse ;  /* 0x0000005820097220 */ /* 0x080fe20000400000 */
[----:B------:R-:W-:Y:S01]  /*fae0*/  FMUL R31, R54, R88 ;  /* 0x00000058361f7220 */ /* 0x000fe20000400000 */
[----:B------:R-:W-:Y:S01]  /*faf0*/  HADD2.F32 R108, -RZ, R114.H0_H0 ;  /* 0x20000072ff6c7230 */ /* 0x000fe20000004100 */
[----:B------:R-:W-:Y:S01]  /*fb00*/  F2FP.F16.F32.PACK_AB R155, R8, R7 ;  /* 0x00000007089b723e */ /* 0x000fe200000000ff */
[----:B------:R-:W-:Y:S01]  /*fb10*/  FFMA R9, R89, R72, R9 ;  /* 0x0000004859097223 */ /* 0x000fe20000000009 */
[----:B------:R-:W-:Y:S01]  /*fb20*/  FMUL R51, R74, R88 ;  /* 0x000000584a337220 */ /* 0x000fe20000400000 */
[----:B------:R-:W-:-:S02]  /*fb30*/  HADD2.F32 R74, -RZ, R109.H0_H0 ;  /* 0x2000006dff4a7230 */ /* 0x000fc40000004100 */
[-C--:B------:R-:W-:Y:S01]  /*fb40*/  FMUL R10, R33, R88.reuse ;  /* 0x00000058210a7220 */ /* 0x080fe20000400000 */
[----:B------:R-:W-:Y:S01]  /*fb50*/  STSM.16.MT88.4 [R144+0xd000], R152 ;  /* 0x00d0009890007844 */ /* 0x000fe20000004200 */
[-C--:B------:R-:W-:Y:S01]  /*fb60*/  FMUL R30, R53, R88.reuse ;  /* 0x00000058351e7220 */ /* 0x080fe20000400000 */
[----:B------:R-:W-:Y:S02]  /*fb70*/  HADD2.F32 R117, -RZ, R120.H1_H1 ;  /* 0x30000078ff757230 */ /* 0x000fe40000004100 */
[----:B------:R-:W-:Y:S01]  /*fb80*/  FFMA R10, R89, R75, R10 ;  /* 0x0000004b590a7223 */ /* 0x000fe2000000000a */
[-C--:B------:R-:W-:Y:S01]  /*fb90*/  FMUL R54, R77, R88.reuse ;  /* 0x000000584d367220 */ /* 0x080fe20000400000 */
        /* <DEDUP_REMOVED lines=10> */
[----:B------:R-:W-:Y:S02]  /*fc40*/  HADD2.F32 R119, -RZ, R121.H1_H1 ;  /* 0x30000079ff777230 */ /* 0x000fe40000004100 */
        /* <DEDUP_REMOVED lines=27> */
[----:B------:R-:W-:Y:S01]  /*fe00*/  FFMA R16, R89, R81, R16 ;  /* 0x0000005159107223 */ /* 0x000fe20000000010 */
[----:B------:R-:W-:Y:S02]  /*fe10*/  HADD2.F32 R83, -RZ, R100.H1_H1 ;  /* 0x30000064ff537230 */ /* 0x000fe40000004100 */
[-C--:B------:R-:W-:Y:S01]  /*fe20*/  FMUL R17, R40, R88.reuse ;  /* 0x0000005828117220 */ /* 0x080fe20000400000 */
[----:B------:R-:W-:Y:S01]  /*fe30*/  FMUL R39, R62, R88 ;  /* 0x000000583e277220 */ /* 0x000fe20000400000 */
[----:B------:R-:W-:Y:S01]  /*fe40*/  ISETP.NE.AND P2, PT, R147, RZ, PT ;  /* 0x000000ff9300720c */ /* 0x000fe20003f45270 */
[----:B------:R-:W-:Y:S01]  /*fe50*/  HADD2.F32 R100, -RZ, R106.H0_H0 ;  /* 0x2000006aff647230 */ /* 0x000fe20000004100 */
[----:B------:R-:W-:Y:S01]  /*fe60*/  F2FP.F16.F32.PACK_AB R7, R16, R15 ;  /* 0x0000000f1007723e */ /* 0x000fe200000000ff */
[----:B------:R-:W-:Y:S01]  /*fe70*/  FFMA R17, R89, R80, R17 ;  /* 0x0000005059117223 */ /* 0x000fe20000000011 */
[----:B------:R-:W-:Y:S01]  /*fe80*/  FMUL R59, R82, R88 ;  /* 0x00000058523b7220 */ /* 0x000fe20000400000 */
[----:B------:R-:W-:-:S02]  /*fe90*/  HADD2.F32 R82, -RZ, R101.H0_H0 ;  /* 0x20000065ff527230 */ /* 0x000fc40000004100 */
[-C--:B------:R-:W-:Y:S01]  /*fea0*/  FMUL R18, R41, R88.reuse ;  /* 0x0000005829127220 */ /* 0x080fe20000400000 */
[----:B------:R1:W-:Y:S01]  /*feb0*/  STSM.16.MT88.4 [R144+0xd800], R4 ;  /* 0x00d8000490007844 */ /* 0x0003e20000004200 */
[----:B------:R-:W-:Y:S01]  /*fec0*/  FMUL R38, R61, R88 ;  /* 0x000000583d267220 */ /* 0x000fe20000400000 */
[----:B------:R-:W-:Y:S01]  /*fed0*/  @P0 IADD3 R0, PT, PT, R137, 0x1, RZ ;  /* 0x0000000189000810 */ /* 0x000fe20007ffe0ff */
[--C-:B------:R-:W-:Y:S02]  /*fee0*/  HADD2.F32 R118, -RZ, R123.reuse.H0_H0 ;  /* 0x2000007bff767230 */ /* 0x100fe40000004100 */
[C---:B------:R-:W-:Y:S01]  /*fef0*/  FFMA R18, R89.reuse, R83, R18 ;  /* 0x0000005359127223 */ /* 0x040fe20000000012 */
[----:B------:R-:W-:Y:S01]  /*ff00*/  FFMA R19, R89, R82, R19 ;  /* 0x0000005259137223 */ /* 0x000fe20000000013 */
[----:B------:R-:W-:Y:S01]  /*ff10*/  @P0 ISETP.NE.AND P1, PT, R0, 0x2, PT ;  /* 0x000000020000080c */ /* 0x000fe20003f25270 */
[----:B------:R-:W-:Y:S02]  /*ff20*/  HADD2.F32 R123, -RZ, R123.H1_H1 ;  /* 0x3000007bff7b7230 */ /* 0x000fe40000004100 */
[-C--:B------:R-:W-:Y:S01]  /*ff30*/  FMUL R62, R85, R88.reuse ;  /* 0x00000058553e7220 */ /* 0x080fe20000400000 */
[----:B------:R-:W-:Y:S01]  /*ff40*/  F2FP.F16.F32.PACK_AB R8, R18, R17 ;  /* 0x000000111208723e */ /* 0x000fe200000000ff */
[----:B------:R-:W-:Y:S01]  /*ff50*/  FMUL R41, R64, R88 ;  /* 0x0000005840297220 */ /* 0x000fe20000400000 */
[----:B------:R-:W-:-:S02]  /*ff60*/  HADD2.F32 R85, -RZ, R101.H1_H1 ;  /* 0x30000065ff557230 */ /* 0x000fc40000004100 */
[-C--:B------:R-:W-:Y:S01]  /*ff70*/  FMUL R61, R84, R88.reuse ;  /* 0x00000058543d7220 */ /* 0x080fe20000400000 */
[-C--:B------:R-:W-:Y:S01]  /*ff80*/  FMUL R40, R63, R88.reuse ;  /* 0x000000583f287220 */ /* 0x080fe20000400000 */
[----:B------:R-:W-:Y:S01]  /*ff90*/  @P0 SEL R2, RZ, 0x1, P1 ;  /* 0x00000001ff020807 */ /* 0x000fe20000800000 */
[--C-:B------:R-:W-:Y:S02]  /*ffa0*/  HADD2.F32 R84, -RZ, R102.reuse.H0_H0 ;  /* 0x20000066ff547230 */ /* 0x100fe40000004100 */
[----:B------:R-:W-:Y:S01]  /*ffb0*/  FFMA R20, R89, R85, R20 ;  /* 0x0000005559147223 */ /* 0x000fe20000000014 */
[-C--:B------:R-:W-:Y:S01]  /*ffc0*/  FMUL R64, R87, R88.reuse ;  /* 0x0000005857407220 */ /* 0x080fe20000400000 */
[----:B------:R-:W-:Y:S01]  /*ffd0*/  FMUL R63, R86, R88 ;  /* 0x00000058563f7220 */ /* 0x000fe20000400000 */
[----:B------:R-:W-:Y:S02]  /*ffe0*/  HADD2.F32 R87, -RZ, R102.H1_H1 ;  /* 0x30000066ff577230 */ /* 0x000fe40000004100 */
[----:B------:R-:W-:Y:S01]  /*fff0*/  FFMA R21, R89, R84, R21 ;  /* 0x0000005459157223 */ /* 0x000fe20000000015 */
[----:B------:R-:W-:Y:S01]  /*10000*/  F2FP.F16.F32.PACK_AB R9, R20, R19 ;  /* 0x000000131409723e */ /* 0x000fe200000000ff */
[----:B------:R-:W-:Y:S01]  /*10010*/  HADD2.F32 R86, -RZ, R103.H0_H0 ;  /* 0x20000067ff567230 */ /* 0x000fe20000004100 */
[----:B------:R-:W-:Y:S01]  /*10020*/  BSSY.RECONVERGENT B0, `(.L_x_180) ;  /* 0x000006e000007945 */ /* 0x000fe20003800200 */
[----:B------:R-:W-:-:S02]  /*10030*/  HADD2.F32 R88, -RZ, R96.H0_H0 ;  /* 0x20000060ff587230 */ /* 0x000fc40000004100 */
[C---:B------:R-:W-:Y:S01]  /*10040*/  FFMA R22, R89.reuse, R87, R22 ;  /* 0x0000005759167223 */ /* 0x040fe20000000016 */
[--C-:B------:R-:W-:Y:S02]  /*10050*/  HADD2.F32 R96, -RZ, R104.reuse.H0_H0 ;  /* 0x20000068ff607230 */ /* 0x100fe40000004100 */
[C---:B------:R-:W-:Y:S01]  /*10060*/  FFMA R23, R89.reuse, R86, R23 ;  /* 0x0000005659177223 */ /* 0x040fe20000000017 */
[C---:B------:R-:W-:Y:S01]  /*10070*/  FFMA R24, R89.reuse, R91, R24 ;  /* 0x0000005b59187223 */ /* 0x040fe20000000018 */
[C---:B------:R-:W-:Y:S01]  /*10080*/  FFMA R25, R89.reuse, R88, R25 ;  /* 0x0000005859197223 */ /* 0x040fe20000000019 */
[----:B------:R-:W-:Y:S01]  /*10090*/  F2FP.F16.F32.PACK_AB R10, R22, R21 ;  /* 0x00000015160a723e */ /* 0x000fe200000000ff */
[C---:B------:R-:W-:Y:S01]  /*100a0*/  FFMA R26, R89.reuse, R93, R26 ;  /* 0x0000005d591a7223 */ /* 0x040fe2000000001a */
[C---:B------:R-:W-:Y:S01]  /*100b0*/  FFMA R27, R89.reuse, R90, R27 ;  /* 0x0000005a591b7223 */ /* 0x040fe2000000001b */
[----:B------:R-:W-:Y:S01]  /*100c0*/  F2FP.F16.F32.PACK_AB R11, R24, R23 ;  /* 0x00000017180b723e */ /* 0x000fe200000000ff */
[C---:B------:R-:W-:Y:S01]  /*100d0*/  FFMA R28, R89.reuse, R95, R28 ;  /* 0x0000005f591c7223 */ /* 0x040fe2000000001c */
[C---:B------:R-:W-:Y:S01]  /*100e0*/  FFMA R29, R89.reuse, R92, R29 ;  /* 0x0000005c591d7223 */ /* 0x040fe2000000001d */
[----:B------:R-:W-:Y:S01]  /*100f0*/  F2FP.F16.F32.PACK_AB R12, R26, R25 ;  /* 0x000000191a0c723e */ /* 0x000fe200000000ff */
[C---:B------:R-:W-:Y:S01]  /*10100*/  FFMA R30, R89.reuse, R97, R30 ;  /* 0x00000061591e7223 */ /* 0x040fe2000000001e */
[----:B------:R-:W-:Y:S01]  /*10110*/  FFMA R31, R89, R94, R31 ;  /* 0x0000005e591f7223 */ /* 0x000fe2000000001f */
[----:B------:R-:W-:Y:S01]  /*10120*/  F2FP.F16.F32.PACK_AB R13, R28, R27 ;  /* 0x0000001b1c0d723e */ /* 0x000fe200000000ff */
[----:B------:R-:W-:Y:S01]  /*10130*/  HADD2.F32 R101, -RZ, R104.H1_H1 ;  /* 0x30000068ff657230 */ /* 0x000fe20000004100 */
[----:B------:R5:W-:Y:S01]  /*10140*/  STSM.16.MT88.4 [R144+0xe000], R8 ;  /* 0x00e0000890007844 */ /* 0x000be20000004200 */
[----:B------:R-:W-:Y:S01]  /*10150*/  F2FP.F16.F32.PACK_AB R14, R30, R29 ;  /* 0x0000001d1e0e723e */ /* 0x000fe200000000ff */
[----:B------:R-:W-:-:S02]  /*10160*/  HADD2.F32 R103, -RZ, R105.H1_H1 ;  /* 0x30000069ff677230 */ /* 0x000fc40000004100 */
[C---:B------:R-:W-:Y:S01]  /*10170*/  FFMA R32, R89.reuse, R99, R32 ;  /* 0x0000006359207223 */ /* 0x040fe20000000020 */
[C---:B------:R-:W-:Y:S01]  /*10180*/  FFMA R33, R89.reuse, R96, R33 ;  /* 0x0000006059217223 */ /* 0x040fe20000000021 */
[C---:B------:R-:W-:Y:S01]  /*10190*/  FFMA R34, R89.reuse, R101, R34 ;  /* 0x0000006559227223 */ /* 0x040fe20000000022 */
[C---:B------:R-:W-:Y:S01]  /*101a0*/  FFMA R35, R89.reuse, R98, R35 ;  /* 0x0000006259237223 */ /* 0x040fe20000000023 */
[C---:B------:R-:W-:Y:S01]  /*101b0*/  FFMA R36, R89.reuse, R103, R36 ;  /* 0x0000006759247223 */ /* 0x040fe20000000024 */
[----:B------:R-:W-:Y:S01]  /*101c0*/  F2FP.F16.F32.PACK_AB R15, R32, R31 ;  /* 0x0000001f200f723e */ /* 0x000fe200000000ff */
[----:B------:R-:W-:Y:S01]  /*101d0*/  HADD2.F32 R105, -RZ, R106.H1_H1 ;  /* 0x3000006aff697230 */ /* 0x000fe20000004100 */
[----:B-1----:R-:W-:Y:S01]  /*101e0*/  F2FP.F16.F32.PACK_AB R4, R34, R33 ;  /* 0x000000212204723e */ /* 0x002fe200000000ff */
[----:B------:R-:W-:Y:S01]  /*101f0*/  FFMA R37, R89, R100, R37 ;  /* 0x0000006459257223 */ /* 0x000fe20000000025 */
[----:B------:R-:W-:Y:S01]  /*10200*/  F2FP.F16.F32.PACK_AB R5, R36, R35 ;  /* 0x000000232405723e */ /* 0x000fe200000000ff */
[----:B------:R1:W-:Y:S01]  /*10210*/  STSM.16.MT88.4 [R144+0xe800], R12 ;  /* 0x00e8000c90007844 */ /* 0x0003e20000004200 */
[----:B------:R-:W-:-:S02]  /*10220*/  HADD2.F32 R102, -RZ, R107.H0_H0 ;  /* 0x2000006bff667230 */ /* 0x000fc40000004100 */
[C---:B------:R-:W-:Y:S01]  /*10230*/  FFMA R38, R89.reuse, R105, R38 ;  /* 0x0000006959267223 */ /* 0x040fe20000000026 */
[----:B------:R-:W-:Y:S02]  /*10240*/  HADD2.F32 R107, -RZ, R107.H1_H1 ;  /* 0x3000006bff6b7230 */ /* 0x000fe40000004100 */
[----:B------:R-:W-:Y:S02]  /*10250*/  HADD2.F32 R104, -RZ, R112.H0_H0 ;  /* 0x20000070ff687230 */ /* 0x000fe40000004100 */
[C---:B------:R-:W-:Y:S01]  /*10260*/  FFMA R39, R89.reuse, R102, R39 ;  /* 0x0000006659277223 */ /* 0x040fe20000000027 */
[----:B------:R-:W-:Y:S02]  /*10270*/  HADD2.F32 R106, -RZ, R113.H0_H0 ;  /* 0x20000071ff6a7230 */ /* 0x000fe40000004100 */
[C---:B------:R-:W-:Y:S01]  /*10280*/  FFMA R40, R89.reuse, R107, R40 ;  /* 0x0000006b59287223 */ /* 0x040fe20000000028 */
[----:B------:R-:W-:Y:S02]  /*10290*/  HADD2.F32 R113, -RZ, R114.H1_H1 ;  /* 0x30000072ff717230 */ /* 0x000fe40000004100 */
[C---:B------:R-:W-:Y:S01]  /*102a0*/  FFMA R41, R89.reuse, R104, R41 ;  /* 0x0000006859297223 */ /* 0x040fe20000000029 */
[C---:B------:R-:W-:Y:S01]  /*102b0*/  FFMA R42, R89.reuse, R109, R42 ;  /* 0x0000006d592a7223 */ /* 0x040fe2000000002a */
[C---:B------:R-:W-:Y:S01]  /*102c0*/  FFMA R43, R89.reuse, R106, R43 ;  /* 0x0000006a592b7223 */ /* 0x040fe2000000002b */
[----:B------:R-:W-:Y:S01]  /*102d0*/  FFMA R44, R89, R111, R44 ;  /* 0x0000006f592c7223 */ /* 0x000fe2000000002c */
[----:B------:R-:W-:-:S02]  /*102e0*/  HADD2.F32 R112, -RZ, R120.H0_H0 ;  /* 0x20000078ff707230 */ /* 0x000fc40000004100 */
[C---:B------:R-:W-:Y:S01]  /*102f0*/  FFMA R45, R89.reuse, R108, R45 ;  /* 0x0000006c592d7223 */ /* 0x040fe2000000002d */
[C---:B------:R-:W-:Y:S01]  /*10300*/  FFMA R46, R89.reuse, R113, R46 ;  /* 0x00000071592e7223 */ /* 0x040fe2000000002e */
[----:B------:R-:W-:Y:S02]  /*10310*/  HADD2.F32 R114, -RZ, R121.H0_H0 ;  /* 0x20000079ff727230 */ /* 0x000fe40000004100 */
[C---:B------:R-:W-:Y:S01]  /*10320*/  FFMA R47, R89.reuse, R110, R47 ;  /* 0x0000006e592f7223 */ /* 0x040fe2000000002f */
[C---:B------:R-:W-:Y:S01]  /*10330*/  FFMA R48, R89.reuse, R115, R48 ;  /* 0x0000007359307223 */ /* 0x040fe20000000030 */
[C---:B------:R-:W-:Y:S01]  /*10340*/  FFMA R49, R89.reuse, R112, R49 ;  /* 0x0000007059317223 */ /* 0x040fe20000000031 */
[----:B------:R-:W-:Y:S02]  /*10350*/  HADD2.F32 R121, -RZ, R122.H1_H1 ;  /* 0x3000007aff797230 */ /* 0x000fe40000004100 */
[C---:B------:R-:W-:Y:S01]  /*10360*/  FFMA R50, R89.reuse, R117, R50 ;  /* 0x0000007559327223 */ /* 0x040fe20000000032 */
[C---:B------:R-:W-:Y:S01]  /*10370*/  FFMA R51, R89.reuse, R114, R51 ;  /* 0x0000007259337223 */ /* 0x040fe20000000033 */
[----:B------:R-:W-:Y:S01]  /*10380*/  FFMA R52, R89, R119, R52 ;  /* 0x0000007759347223 */ /* 0x000fe20000000034 */
[----:B------:R-:W-:-:S02]  /*10390*/  HADD2.F32 R120, -RZ, R124.H0_H0 ;  /* 0x2000007cff787230 */ /* 0x000fc40000004100 */
[C---:B------:R-:W-:Y:S01]  /*103a0*/  FFMA R53, R89.reuse, R116, R53 ;  /* 0x0000007459357223 */ /* 0x040fe20000000035 */
[----:B------:R-:W-:Y:S02]  /*103b0*/  HADD2.F32 R65, -RZ, R124.H1_H1 ;  /* 0x3000007cff417230 */ /* 0x000fe40000004100 */
[C---:B------:R-:W-:Y:S01]  /*103c0*/  FFMA R54, R89.reuse, R121, R54 ;  /* 0x0000007959367223 */ /* 0x040fe20000000036 */
[--C-:B------:R-:W-:Y:S02]  /*103d0*/  HADD2.F32 R122, -RZ, R125.reuse.H0_H0 ;  /* 0x2000007dff7a7230 */ /* 0x100fe40000004100 */
[C---:B------:R-:W-:Y:S01]  /*103e0*/  FFMA R55, R89.reuse, R118, R55 ;  /* 0x0000007659377223 */ /* 0x040fe20000000037 */
[----:B------:R-:W-:Y:S02]  /*103f0*/  HADD2.F32 R67, -RZ, R125.H1_H1 ;  /* 0x3000007dff437230 */ /* 0x000fe40000004100 */
[C---:B------:R-:W-:Y:S01]  /*10400*/  FFMA R56, R89.reuse, R123, R56 ;  /* 0x0000007b59387223 */ /* 0x040fe20000000038 */
[--C-:B------:R-:W-:Y:S01]  /*10410*/  HADD2.F32 R124, -RZ, R126.reuse.H0_H0 ;  /* 0x2000007eff7c7230 */ /* 0x100fe20000004100 */
[----:B------:R-:W-:Y:S01]  /*10420*/  F2FP.F16.F32.PACK_AB R6, R38, R37 ;  /* 0x000000252606723e */ /* 0x000fe200000000ff */
[----:B------:R-:W-:Y:S01]  /*10430*/  FFMA R57, R89, R120, R57 ;  /* 0x0000007859397223 */ /* 0x000fe20000000039 */
[----:B------:R-:W-:Y:S01]  /*10440*/  F2FP.F16.F32.PACK_AB R7, R40, R39 ;  /* 0x000000272807723e */ /* 0x000fe200000000ff */
[----:B------:R-:W-:-:S02]  /*10450*/  HADD2.F32 R125, -RZ, R126.H1_H1 ;  /* 0x3000007eff7d7230 */ /* 0x000fc40000004100 */
[C---:B------:R-:W-:Y:S01]  /*10460*/  FFMA R58, R89.reuse, R65, R58 ;  /* 0x00000041593a7223 */ /* 0x040fe2000000003a */
[--C-:B------:R-:W-:Y:S02]  /*10470*/  HADD2.F32 R126, -RZ, R127.reuse.H0_H0 ;  /* 0x2000007fff7e7230 */ /* 0x100fe40000004100 */
[C---:B------:R-:W-:Y:S01]  /*10480*/  FFMA R59, R89.reuse, R122, R59 ;  /* 0x0000007a593b7223 */ /* 0x040fe2000000003b */
[----:B------:R2:W-:Y:S01]  /*10490*/  STSM.16.MT88.4 [R148+0xc000], R4 ;  /* 0x00c0000494007844 */ /* 0x0005e20000004200 */
[----:B------:R-:W-:Y:S02]  /*104a0*/  HADD2.F32 R127, -RZ, R127.H1_H1 ;  /* 0x3000007fff7f7230 */ /* 0x000fe40000004100 */
[C---:B------:R-:W-:Y:S01]  /*104b0*/  FFMA R60, R89.reuse, R67, R60 ;  /* 0x00000043593c7223 */ /* 0x040fe2000000003c */
[----:B-----5:R-:W-:Y:S01]  /*104c0*/  F2FP.F16.F32.PACK_AB R8, R42, R41 ;  /* 0x000000292a08723e */ /* 0x020fe200000000ff */
[C---:B------:R-:W-:Y:S01]  /*104d0*/  FFMA R61, R89.reuse, R124, R61 ;  /* 0x0000007c593d7223 */ /* 0x040fe2000000003d */
[----:B------:R-:W-:Y:S01]  /*104e0*/  F2FP.F16.F32.PACK_AB R9, R44, R43 ;  /* 0x0000002b2c09723e */ /* 0x000fe200000000ff */
[C---:B------:R-:W-:Y:S01]  /*104f0*/  FFMA R62, R89.reuse, R125, R62 ;  /* 0x0000007d593e7223 */ /* 0x040fe2000000003e */
[----:B------:R-:W-:Y:S01]  /*10500*/  F2FP.F16.F32.PACK_AB R10, R46, R45 ;  /* 0x0000002d2e0a723e */ /* 0x000fe200000000ff */
[C---:B------:R-:W-:Y:S01]  /*10510*/  FFMA R63, R89.reuse, R126, R63 ;  /* 0x0000007e593f7223 */ /* 0x040fe2000000003f */
[----:B------:R-:W-:Y:S01]  /*10520*/  F2FP.F16.F32.PACK_AB R11, R48, R47 ;  /* 0x0000002f300b723e */ /* 0x000fe200000000ff */
[----:B------:R-:W-:Y:S01]  /*10530*/  FFMA R64, R89, R127, R64 ;  /* 0x0000007f59407223 */ /* 0x000fe20000000040 */
[----:B-1----:R-:W-:-:S02]  /*10540*/  F2FP.F16.F32.PACK_AB R12, R50, R49 ;  /* 0x00000031320c723e */ /* 0x002fc400000000ff */
[----:B------:R-:W-:Y:S01]  /*10550*/  F2FP.F16.F32.PACK_AB R13, R52, R51 ;  /* 0x00000033340d723e */ /* 0x000fe200000000ff */
[----:B------:R2:W-:Y:S01]  /*10560*/  STSM.16.MT88.4 [R148+0xc800], R8 ;  /* 0x00c8000894007844 */ /* 0x0005e20000004200 */
[----:B------:R-:W-:Y:S02]  /*10570*/  F2FP.F16.F32.PACK_AB R14, R54, R53 ;  /* 0x00000035360e723e */ /* 0x000fe400000000ff */
[----:B------:R-:W-:Y:S02]  /*10580*/  F2FP.F16.F32.PACK_AB R15, R56, R55 ;  /* 0x00000037380f723e */ /* 0x000fe400000000ff */
[----:B------:R-:W-:Y:S02]  /*10590*/  F2FP.F16.F32.PACK_AB R16, R58, R57 ;  /* 0x000000393a10723e */ /* 0x000fe400000000ff */
[----:B------:R-:W-:Y:S01]  /*105a0*/  F2FP.F16.F32.PACK_AB R17, R60, R59 ;  /* 0x0000003b3c11723e */ /* 0x000fe200000000ff */
[----:B------:R2:W-:Y:S01]  /*105b0*/  STSM.16.MT88.4 [R148+0xd000], R12 ;  /* 0x00d0000c94007844 */ /* 0x0005e20000004200 */
[----:B------:R-:W-:-:S02]  /*105c0*/  F2FP.F16.F32.PACK_AB R18, R62, R61 ;  /* 0x0000003d3e12723e */ /* 0x000fc400000000ff */
[----:B------:R-:W-:-:S05]  /*105d0*/  F2FP.F16.F32.PACK_AB R19, R64, R63 ;  /* 0x0000003f4013723e */ /* 0x000fca00000000ff */
[----:B------:R2:W-:Y:S01]  /*105e0*/  STSM.16.MT88.4 [R148+0xd800], R16 ;  /* 0x00d8001094007844 */ /* 0x0005e20000004200 */
[----:B------:R-:W-:Y:S01]  /*105f0*/  @!PT LDS RZ, [RZ] ;  /* 0x00000000fffff984 */ /* 0x000fe20000000800 */
[----:B------:R-:W-:Y:S01]  /*10600*/  @!PT LDS RZ, [RZ] ;  /* 0x00000000fffff984 */ /* 0x000fe20000000800 */
[----:B------:R-:W-:Y:S01]  /*10610*/  @!PT LDS RZ, [RZ] ;  /* 0x00000000fffff984 */ /* 0x000fe20000000800 */
[----:B------:R-:W-:Y:S01]  /*10620*/  @!PT LDS RZ, [RZ] ;  /* 0x00000000fffff984 */ /* 0x000fe20000000800 */
[----:B------:R1:W-:Y:S06]  /*10630*/  MEMBAR.ALL.CTA ;  /* 0x0000000000007992 */ /* 0x0003ec0000008000 */
        /* <DEDUP_REMOVED lines=10> */
[----:B------:R1:W-:Y:S02]  /*106e0*/  UTMASTG.2D [UR4], [UR56] ;  /* 0x00000004380073b5 */ /* 0x0003e40008008000 */
[----:B-1----:R0:W-:Y:S02]  /*106f0*/  UTMACMDFLUSH ;  /* 0x00000000000079b7 */ /* 0x0021e40000000000 */
.L_x_181:
[----:B------:R-:W-:Y:S05]  /*10700*/  BSYNC.RECONVERGENT B0 ;  /* 0x0000000000007941 */ /* 0x000fea0003800200 */
.L_x_180:
[----:B------:R-:W-:Y:S01]  /*10710*/  @P0 SEL R137, R0, RZ, P1 ;  /* 0x000000ff00890207 */ /* 0x000fe20000800000 */
[----:B------:R-:W-:Y:S01]  /*10720*/  BSSY.RECONVERGENT B0, `(.L_x_182) ;  /* 0x0000004000007945 */ /* 0x000fe20003800200 */
[----:B------:R-:W-:Y:S03]  /*10730*/  @P0 LOP3.LUT R135, R135, R2, RZ, 0x3c, !PT ;  /* 0x0000000287870212 */ /* 0x000fe600078e3cff */
[----:B------:R-:W-:Y:S05]  /*10740*/  @!P2 BRA `(.L_x_183) ;  /* 0x000000000004a947 */ /* 0x000fea0003800000 */
[----:B------:R-:W-:Y:S04]  /*10750*/  DEPBAR.LE SB0, 0x1 ;  /* 0x000080400000791a */ /* 0x000fe80000000000 */
.L_x_183:
[----:B------:R-:W-:Y:S05]  /*10760*/  BSYNC.RECONVERGENT B0 ;  /* 0x0000000000007941 */ /* 0x000fea0003800200 */
.L_x_182:
[----:B------:R-:W-:Y:S01]  /*10770*/  UISETP.NE.AND UP1, UPT, UR54, -0x4, UPT ;  /* 0xfffffffc3600788c */ /* 0x000fe2000bf25270 */
[----:B------:R-:W-:Y:S01]  /*10780*/  BAR.SYNC.DEFER_BLOCKING 0x1, 0x80 ;  /* 0x0042000000007b1d */ /* 0x000fe20000010000 */
[----:B------:R-:W-:Y:S01]  /*10790*/  UISETP.NE.AND UP0, UPT, UR55, 0x8, UPT ;  /* 0x000000083700788c */ /* 0x000fe2000bf05270 */
[----:B----4-:R-:W-:Y:S01]  /*107a0*/  R2UR UR18, R133 ;  /* 0x00000000851272ca */ /* 0x010fe200000e0000 */
[----:B------:R-:W-:Y:S01]  /*107b0*/  UIADD3 UR54, UPT, UPT, UR54, 0x4, URZ ;  /* 0x0000000436367890 */ /* 0x000fe2000fffe0ff */
[----:B------:R-:W-:Y:S01]  /*107c0*/  R2UR UR19, R132 ;  /* 0x00000000841372ca */ /* 0x000fe200000e0000 */
[----:B------:R-:W-:Y:S01]  /*107d0*/  USEL UR6, URZ, 0x1, UP0 ;  /* 0x00000001ff067887 */ /* 0x000fe20008000000 */
[----:B------:R-:W-:Y:S01]  /*107e0*/  PLOP3.LUT P0, PT, PT, PT, UP1, 0x80, 0x8 ;  /* 0x000000000008781c */ /* 0x000fe20003f0f018 */
[----:B------:R-:W-:Y:S01]  /*107f0*/  USEL UR5, UR55, URZ, UP0 ;  /* 0x000000ff37057287 */ /* 0x000fe20008000000 */
[----:B------:R-:W-:Y:S01]  /*10800*/  PLOP3.LUT P2, PT, PT, PT, PT, 0x8, 0x80 ;  /* 0x000000000080781c */ /* 0x000fe20003f4e170 */
[----:B--2---:R-:W-:Y:S01]  /*10810*/  IMAD.MOV.U32 R16, RZ, RZ, R131 ;  /* 0x000000ffff107224 */ /* 0x004fe200078e0083 */
[----:B------:R-:W-:Y:S01]  /*10820*/  @UP1 ULEA UR4, UR53, UR43, 0x3 ;  /* 0x0000002b35041291 */ /* 0x000fe2000f8e18ff */
[----:B------:R-:W-:Y:S03]  /*10830*/  LOP3.LUT R134, R134, UR6, RZ, 0x3c, !PT ;  /* 0x0000000686867c12 */ /* 0x000fe6000f8e3cff */
[----:B------:R-:W-:Y:S04]  /*10840*/  @UP1 UIADD3 UR4, UPT, UPT, UR4, 0x40, URZ ;  /* 0x0000004004041890 */ /* 0x000fe8000fffe0ff */
[----:B------:R-:W-:Y:S09]  /*10850*/  @UP1 UPRMT UR4, UR52, 0x654, UR4 ;  /* 0x0000065434041896 */ /* 0x000ff20008000004 */
[----:B------:R-:W-:Y:S01]  /*10860*/  @P0 SYNCS.ARRIVE.TRANS64.RED.A1T0 RZ, [UR4], RZ ;  /* 0x000000ffffff09a7 */ /* 0x000fe20008100404 */
[----:B------:R-:W-:Y:S01]  /*10870*/  @UP1 UIADD3 UR4, UPT, UPT, UR53, 0x1, URZ ;  /* 0x0000000135041890 */ /* 0x000fe2000fffe0ff */
[----:B------:R-:W-:Y:S03]  /*10880*/  ISETP.NE.AND P0, PT, R130, RZ, PT ;  /* 0x000000ff8200720c */ /* 0x000fe60003f05270 */
[----:B------:R-:W-:Y:S04]  /*10890*/  @UP1 UISETP.NE.AND UP0, UPT, UR4, 0x4, UPT ;  /* 0x000000040400188c */ /* 0x000fe8000bf05270 */
[----:B------:R-:W-:Y:S06]  /*108a0*/  @UP1 USEL UR53, UR4, URZ, UP0 ;  /* 0x000000ff04351287 */ /* 0x000fec0008000000 */
[----:B------:R-:W-:Y:S06]  /*108b0*/  @P0 BRA `(.L_x_184) ;  /* 0xffffff9400540947 */ /* 0x000fec000383ffff */
[----:B------:R-:W-:Y:S01]  /*108c0*/  ULEA UR4, UR53, UR43, 0x3 ;  /* 0x0000002b35047291 */ /* 0x000fe2000f8e18ff */
[----:B------:R-:W-:-:S04]  /*108d0*/  DEPBAR.LE SB0, 0x0 ;  /* 0x000080000000791a */ /* 0x000fc80000000000 */
[----:B------:R-:W-:-:S04]  /*108e0*/  UIADD3 UR4, UPT, UPT, UR4, 0x40, URZ ;  /* 0x0000004004047890 */ /* 0x000fc8000fffe0ff */
[----:B------:R-:W-:-:S09]  /*108f0*/  UPRMT UR4, UR52, 0x654, UR4 ;  /* 0x0000065434047896 */ /* 0x000fd20008000004 */
[----:B------:R-:W-:Y:S01]  /*10900*/  SYNCS.ARRIVE.TRANS64.RED.A1T0 RZ, [UR4], RZ ;  /* 0x000000ffffff79a7 */ /* 0x000fe20008100404 */
[----:B------:R-:W-:Y:S05]  /*10910*/  EXIT ;  /* 0x000000000000794d */ /* 0x000fea0003800000 */
.L_x_128:
[----:B------:R-:W-:-:S08]  /*10920*/  NOP ;  /* 0x0000000000007918 */ /* 0x000fd00000000000 */
[----:B-1--45:R-:W-:-:S00]  /*10930*/  USETMAXREG.DEALLOC.CTAPOOL 0x88 ;  /* 0x00000088000079c8 */ /* 0x032fc000080e0500 */
[----:B------:R-:W-:Y:S05]  /*10940*/  EXIT ;  /* 0x000000000000794d */ /* 0x000fea0003800000 */
.L_x_289:
[----:B------:R-:W-:-:S08]  /*10950*/  NOP ;  /* 0x0000000000007918 */ /* 0x000fd00000000000 */
[----:B-1--45:R-:W1:-:S00]  /*10960*/  USETMAXREG.DEALLOC.CTAPOOL 0x88 ;  /* 0x00000088000079c8 */ /* 0x032e4000080e0500 */
[----:B-1----:R-:W1:Y:S01]  /*10970*/  SHFL.IDX PT, R128, R128, RZ, 0x1f ;  /* 0x00001fff80807589 */ /* 0x002e6200000e0000 */
[----:B------:R-:W2:Y:S05]  /*10980*/  LDCU UR19, c[0x0][0xc1c] ;  /* 0x00018380ff1377ac */ /* 0x000eaa0008000800 */
[----:B------:R-:W3:Y:S01]  /*10990*/  LDC.64 R8, c[0x0][0x900] ;  /* 0x00024000ff087b82 */ /* 0x000ee20000000a00 */
[----:B------:R-:W-:Y:S01]  /*109a0*/  BSSY.RECONVERGENT B0, `(.L_x_185) ;  /* 0x000003f000007945 */ /* 0x000fe20003800200 */
[----:B------:R-:W-:Y:S01]  /*109b0*/  ELECT P0, URZ, PT ;  /* 0x0000000000ff782f */ /* 0x000fe20003800000 */
[----:B------:R-:W-:Y:S02]  /*109c0*/  UMOV UR4, 0x400 ;  /* 0x0000040000047882 */ /* 0x000fe40000000000 */
[----:B------:R-:W-:-:S03]  /*109d0*/  ULEA UR4, UR5, UR4, 0x18 ;  /* 0x0000000405047291 */ /* 0x000fc6000f8ec0ff */
[----:B------:R-:W4:Y:S08]  /*109e0*/  LDC.64 R10, c[0x0][0x908] ;  /* 0x00024200ff0a7b82 */ /* 0x000f300000000a00 */
[----:B------:R-:W3:Y:S01]  /*109f0*/  LDC.64 R4, c[0x0][0x910] ;  /* 0x00024400ff047b82 */ /* 0x000ee20000000a00 */
[----:B--2---:R-:W-:Y:S01]  /*10a00*/  UIADD3 UR19, UPT, UPT, UR16, UR19, URZ ;  /* 0x0000001310137290 */ /* 0x004fe2000fffe0ff */
[----:B-1----:R-:W-:-:S06]  /*10a10*/  R2UR UR7, R128 ;  /* 0x00000000800772ca */ /* 0x002fcc00000e0000 */
[----:B------:R-:W1:Y:S08]  /*10a20*/  LDC.64 R6, c[0x0][0x918] ;  /* 0x00024600ff067b82 */ /* 0x000e700000000a00 */
[----:B------:R-:W2:Y:S01]  /*10a30*/  LDC.64 R64, c[0x0][0x920] ;  /* 0x00024800ff407b82 */ /* 0x000ea20000000a00 */
[----:B------:R-:W-:Y:S02]  /*10a40*/  USHF.R.U32.HI UR6, URZ, 0x3, UR7 ;  /* 0x00000003ff067899 */ /* 0x000fe40008011607 */
[----:B------:R-:W-:-:S02]  /*10a50*/  ULEA UR21, UR7, UR4, 0x9 ;  /* 0x0000000407157291 */ /* 0x000fc4000f8e48ff */
[----:B------:R-:W-:-:S06]  /*10a60*/  ULOP3.LUT UR6, UR6, 0x1, URZ, 0xc0, !UPT ;  /* 0x0000000106067892 */ /* 0x000fcc000f8ec0ff */
[----:B------:R-:W-:Y:S01]  /*10a70*/  IMAD.U32 R0, RZ, RZ, UR6 ;  /* 0x00000006ff007e24 */ /* 0x000fe2000f8e00ff */
[----:B------:R-:W-:Y:S06]  /*10a80*/  @!P0 BRA `(.L_x_186) ;  /* 0x0000000000c08947 */ /* 0x000fec0003800000 */
[----:B------:R-:W5:Y:S08]  /*10a90*/  LDC.64 R20, c[0x0][0x400] ;  /* 0x00010000ff147b82 */ /* 0x000f700000000a00 */
[----:B------:R-:W5:Y:S08]  /*10aa0*/  LDC.64 R22, c[0x0][0x408] ;  /* 0x00010200ff167b82 */ /* 0x000f700000000a00 */
[----:B------:R-:W4:Y:S08]  /*10ab0*/  LDC.64 R16, c[0x0][0x410] ;  /* 0x00010400ff107b82 */ /* 0x000f300000000a00 */
[----:B------:R-:W4:Y:S08]  /*10ac0*/  LDC.64 R18, c[0x0][0x418] ;  /* 0x00010600ff127b82 */ /* 0x000f300000000a00 */
[----:B------:R-:W3:Y:S01]  /*10ad0*/  LDC.64 R12, c[0x0][0x420] ;  /* 0x00010800ff0c7b82 */ /* 0x000ee20000000a00 */
[----:B-----5:R5:W-:Y:S07]  /*10ae0*/  STS.128 [UR21+-0xa00], R20 ;  /* 0xfff60014ff007988 */ /* 0x020bee0008000c15 */
[----:B------:R-:W3:Y:S01]  /*10af0*/  LDC.64 R14, c[0x0][0x428] ;  /* 0x00010a00ff0e7b82 */ /* 0x000ee20000000a00 */
[----:B----4-:R4:W-:Y:S07]  /*10b00*/  STS.128 [UR21+-0x9f0], R16 ;  /* 0xfff61010ff007988 */ /* 0x0109ee0008000c15 */
[----:B------:R-:W1:Y:S08]  /*10b10*/  LDC.64 R60, c[0x0][0x430] ;  /* 0x00010c00ff3c7b82 */ /* 0x000e700000000a00 */
[----:B------:R-:W1:Y:S01]  /*10b20*/  LDC.64 R62, c[0x0][0x438] ;  /* 0x00010e00ff3e7b82 */ /* 0x000e620000000a00 */
[----:B---3--:R3:W-:Y:S07]  /*10b30*/  STS.128 [UR21+-0x9e0], R12 ;  /* 0xfff6200cff007988 */ /* 0x0087ee0008000c15 */
[----:B------:R-:W2:Y:S08]  /*10b40*/  LDC.64 R56, c[0x0][0x440] ;  /* 0x00011000ff387b82 */ /* 0x000eb00000000a00 */
[----:B------:R-:W2:Y:S08]  /*10b50*/  LDC.64 R58, c[0x0][0x448] ;  /* 0x00011200ff3a7b82 */ /* 0x000eb00000000a00 */
[----:B------:R-:W5:Y:S01]  /*10b60*/  LDC.64 R52, c[0x0][0x450] ;  /* 0x00011400ff347b82 */ /* 0x000f620000000a00 */
[----:B-1----:R1:W-:Y:S07]  /*10b70*/  STS.128 [UR21+-0x9d0], R60 ;  /* 0xfff6303cff007988 */ /* 0x0023ee0008000c15 */
[----:B------:R-:W5:Y:S08]  /*10b80*/  LDC.64 R54, c[0x0][0x458] ;  /* 0x00011600ff367b82 */ /* 0x000f700000000a00 */
[----:B------:R-:W4:Y:S01]  /*10b90*/  LDC.64 R48, c[0x0][0x460] ;  /* 0x00011800ff307b82 */ /* 0x000f220000000a00 */
[----:B--2---:R1:W-:Y:S07]  /*10ba0*/  STS.128 [UR21+-0x9c0], R56 ;  /* 0xfff64038ff007988 */ /* 0x0043ee0008000c15 */
[----:B------:R-:W4:Y:S08]  /*10bb0*/  LDC.64 R50, c[0x0][0x468] ;  /* 0x00011a00ff327b82 */ /* 0x000f300000000a00 */
[----:B------:R-:W2:Y:S01]  /*10bc0*/  LDC.64 R44, c[0x0][0x470] ;  /* 0x00011c00ff2c7b82 */ /* 0x000ea20000000a00 */
[----:B-----5:R1:W-:Y:S07]  /*10bd0*/  STS.128 [UR21+-0x9b0], R52 ;  /* 0xfff65034ff007988 */ /* 0x0203ee0008000c15 */
[----:B------:R-:W2:Y:S08]  /*10be0*/  LDC.64 R46, c[0x0][0x478] ;  /* 0x00011e00ff2e7b82 */ /* 0x000eb00000000a00 */
[----:B------:R-:W5:Y:S01]  /*10bf0*/  LDC.64 R40, c[0x0][0x500] ;  /* 0x00014000ff287b82 */ /* 0x000f620000000a00 */
[----:B----4-:R1:W-:Y:S07]  /*10c00*/  STS.128 [UR21+-0x9a0], R48 ;  /* 0xfff66030ff007988 */ /* 0x0103ee0008000c15 */
        /* <DEDUP_REMOVED lines=19> */
[----:B---3--:R-:W3:Y:S01]  /*10d40*/  LDC.64 R12, c[0x0][0x570] ;  /* 0x00015c00ff0c7b82 */ /* 0x008ee20000000a00 */
[----:B--2---:R1:W-:Y:S07]  /*10d50*/  STS.128 [UR21+-0x930], R20 ;  /* 0xfff6d014ff007988 */ /* 0x0043ee0008000c15 */
[----:B------:R-:W3:Y:S01]  /*10d60*/  LDC.64 R14, c[0x0][0x578] ;  /* 0x00015e00ff0e7b82 */ /* 0x000ee20000000a00 */
[----:B-----5:R1:W-:Y:S04]  /*10d70*/  STS.128 [UR21+-0x920], R16 ;  /* 0xfff6e010ff007988 */ /* 0x0203e80008000c15 */
[----:B---3--:R1:W-:Y:S02]  /*10d80*/  STS.128 [UR21+-0x910], R12 ;  /* 0xfff6f00cff007988 */ /* 0x0083e40008000c15 */
.L_x_186:
[----:B------:R-:W-:Y:S05]  /*10d90*/  BSYNC.RECONVERGENT B0 ;  /* 0x0000000000007941 */ /* 0x000fea0003800200 */
.L_x_185:
[----:B-1----:R-:W1:Y:S01]  /*10da0*/  LDC.64 R16, c[0x0][0x960] ;  /* 0x00025800ff107b82 */ /* 0x002e620000000a00 */
[----:B------:R-:W-:Y:S01]  /*10db0*/  ELECT P1, URZ, PT ;  /* 0x0000000000ff782f */ /* 0x000fe20003820000 */
[----:B------:R-:W-:-:S06]  /*10dc0*/  NOP ;  /* 0x0000000000007918 */ /* 0x000fcc0000000000 */
[----:B------:R-:W1:Y:S01]  /*10dd0*/  LDC.64 R18, c[0x0][0x968] ;  /* 0x00025a00ff127b82 */ /* 0x000e620000000a00 */
[----:B------:R-:W-:Y:S01]  /*10de0*/  ELECT P0, URZ, PT ;  /* 0x0000000000ff782f */ /* 0x000fe20003800000 */
[----:B------:R-:W-:Y:S02]  /*10df0*/  ULOP3.LUT UR7, UR7, 0x7, URZ, 0xc0, !UPT ;  /* 0x0000000707077892 */ /* 0x000fe4000f8ec0ff */
[----:B------:R-:W-:Y:S02]  /*10e00*/  UIMAD UR9, UR16, 0xe, URZ ;  /* 0x0000000e100978a4 */ /* 0x000fe4000f8e02ff */
[----:B---34-:R-:W-:Y:S01]  /*10e10*/  @P1 STS.128 [UR21+-0xb00], R8 ;  /* 0xfff50008ff001988 */ /* 0x018fe20008000c15 */
[----:B------:R-:W-:Y:S01]  /*10e20*/  UIMAD UR18, UR16, 0xc, URZ ;  /* 0x0000000c101278a4 */ /* 0x000fe2000f8e02ff */
[----:B------:R-:W3:Y:S01]  /*10e30*/  LDC.64 R12, c[0x0][0x970] ;  /* 0x00025c00ff0c7b82 */ /* 0x000ee20000000a00 */
[----:B------:R-:W-:Y:S01]  /*10e40*/  UIMAD UR20, UR19, 0xe, URZ ;  /* 0x0000000e131478a4 */ /* 0x000fe2000f8e02ff */
[----:B------:R-:W-:Y:S01]  /*10e50*/  @P1 STS.128 [UR21+-0xaf0], R4 ;  /* 0xfff51004ff001988 */ /* 0x000fe20008000c15 */
[----:B------:R-:W-:-:S02]  /*10e60*/  UIADD3 UR24, UPT, UPT, UR21, -0xa00, URZ ;  /* 0xfffff60015187890 */ /* 0x000fc4000fffe0ff */
[----:B------:R-:W-:Y:S02]  /*10e70*/  UIADD3 UR23, UPT, UPT, UR21, -0x980, URZ ;  /* 0xfffff68015177890 */ /* 0x000fe4000fffe0ff */
[----:B------:R-:W-:Y:S01]  /*10e80*/  UIADD3 UR22, UPT, UPT, UR21, -0xb00, URZ ;  /* 0xfffff50015167890 */ /* 0x000fe2000fffe0ff */
[----:B------:R-:W3:Y:S01]  /*10e90*/  LDC.64 R14, c[0x0][0x978] ;  /* 0x00025e00ff0e7b82 */ /* 0x000ee20000000a00 */
[----:B------:R-:W4:Y:S01]  /*10ea0*/  LDCU.64 UR10, c[0x0][0xb18] ;  /* 0x00016300ff0a77ac */ /* 0x000f220008000a00 */
[----:B------:R-:W1:Y:S06]  /*10eb0*/  LDCU.64 UR12, c[0x0][0xb20] ;  /* 0x00016400ff0c77ac */ /* 0x000e6c0008000a00 */
[----:B------:R-:W2:Y:S01]  /*10ec0*/  LDC.64 R66, c[0x0][0x928] ;  /* 0x00024a00ff427b82 */ /* 0x000ea20000000a00 */
[----:B-1----:R1:W-:Y:S01]  /*10ed0*/  @P1 STS.128 [UR21+-0xaa0], R16 ;  /* 0xfff56010ff001988 */ /* 0x0023e20008000c15 */
[----:B------:R-:W1:Y:S01]  /*10ee0*/  LDCU.64 UR16, c[0x0][0x820] ;  /* 0x00010400ff1077ac */ /* 0x000e620008000a00 */
[----:B------:R-:W1:Y:S05]  /*10ef0*/  LDCU.64 UR14, c[0x0][0xb00] ;  /* 0x00016000ff0e77ac */ /* 0x000e6a0008000a00 */
[----:B------:R-:W5:Y:S01]  /*10f00*/  LDC.64 R28, c[0x0][0x930] ;  /* 0x00024c00ff1c7b82 */ /* 0x000f620000000a00 */
[----:B------:R-:W-:Y:S01]  /*10f10*/  UIMAD UR19, UR19, 0xc, URZ ;  /* 0x0000000c131378a4 */ /* 0x000fe2000f8e02ff */
[----:B------:R-:W-:-:S06]  /*10f20*/  UMOV UR8, UR7 ;  /* 0x0000000700087c82 */ /* 0x000fcc0008000000 */
[----:B------:R-:W5:Y:S01]  /*10f30*/  LDC.64 R30, c[0x0][0x938] ;  /* 0x00024e00ff1e7b82 */ /* 0x000f620000000a00 */
[----:B---3--:R3:W-:Y:S07]  /*10f40*/  @P1 STS.128 [UR21+-0xa90], R12 ;  /* 0xfff5700cff001988 */ /* 0x0087ee0008000c15 */
[----:B------:R-:W4:Y:S01]  /*10f50*/  LDC.64 R24, c[0x0][0x940] ;  /* 0x00025000ff187b82 */ /* 0x000f220000000a00 */
[----:B--2---:R2:W-:Y:S01]  /*10f60*/  @P1 STS.128 [UR21+-0xae0], R64 ;  /* 0xfff52040ff001988 */ /* 0x0045e20008000c15 */
[----:B-1----:R-:W-:-:S06]  /*10f70*/  LOP3.LUT R17, R0, 0x1, RZ, 0x3c, !PT ;  /* 0x0000000100117812 */ /* 0x002fcc00078e3cff */
[----:B------:R-:W4:Y:S08]  /*10f80*/  LDC.64 R26, c[0x0][0x948] ;  /* 0x00025200ff1a7b82 */ /* 0x000f300000000a00 */
[----:B------:R-:W1:Y:S01]  /*10f90*/  LDC.64 R20, c[0x0][0x950] ;  /* 0x00025400ff147b82 */ /* 0x000e620000000a00 */
[----:B-----5:R2:W-:Y:S07]  /*10fa0*/  @P1 STS.128 [UR21+-0xad0], R28 ;  /* 0xfff5301cff001988 */ /* 0x0205ee0008000c15 */
[----:B------:R-:W1:Y:S08]  /*10fb0*/  LDC.64 R22, c[0x0][0x958] ;  /* 0x00025600ff167b82 */ /* 0x000e700000000a00 */
[----:B------:R-:W5:Y:S01]  /*10fc0*/  LDC.64 R52, c[0x0][0xa00] ;  /* 0x00028000ff347b82 */ /* 0x000f620000000a00 */
[----:B----4-:R2:W-:Y:S07]  /*10fd0*/  @P1 STS.128 [UR21+-0xac0], R24 ;  /* 0xfff54018ff001988 */ /* 0x0105ee0008000c15 */
[----:B------:R-:W5:Y:S08]  /*10fe0*/  LDC.64 R54, c[0x0][0xa08] ;  /* 0x00028200ff367b82 */ /* 0x000f700000000a00 */
[----:B------:R-:W4:Y:S01]  /*10ff0*/  LDC.64 R48, c[0x0][0xa10] ;  /* 0x00028400ff307b82 */ /* 0x000f220000000a00 */
[----:B-1----:R2:W-:Y:S01]  /*11000*/  @P1 STS.128 [UR21+-0xab0], R20 ;  /* 0xfff55014ff001988 */ /* 0x0025e20008000c15 */
[----:B------:R-:W-:-:S06]  /*11010*/  NOP ;  /* 0x0000000000007918 */ /* 0x000fcc0000000000 */
        /* <DEDUP_REMOVED lines=8> */
[----:B-1----:R2:W-:Y:S07]  /*110a0*/  @P0 STS.128 [UR21+-0xa60], R44 ;  /* 0xfff5a02cff000988 */ /* 0x0025ee0008000c15 */
        /* <DEDUP_REMOVED lines=12> */
[----:B---3--:R-:W3:Y:S08]  /*11170*/  LDC.64 R12, c[0x0][0xb08] ;  /* 0x0002c200ff0c7b82 */ /* 0x008ef00000000a00 */
[----:B------:R-:W1:Y:S01]  /*11180*/  LDC.64 R2, c[0x0][0xb10] ;  /* 0x0002c400ff027b82 */ /* 0x000e620000000a00 */
[----:B----4-:R2:W-:Y:S01]  /*11190*/  @P0 STS.128 [UR21+-0xa10], R4 ;  /* 0xfff5f004ff000988 */ /* 0x0105e20008000c15 */
[----:B------:R-:W-:Y:S01]  /*111a0*/  UIADD3 UR21, UPT, UPT, UR21, -0xa80, URZ ;  /* 0xfffff58015157890 */ /* 0x000fe2000fffe0ff */
[----:B------:R-:W-:-:S06]  /*111b0*/  NOP ;  /* 0x0000000000007918 */ /* 0x000fcc0000000000 */
.L_x_200:
[----:B------:R-:W-:Y:S09]  /*111c0*/  UISETP.NE.AND UP0, UPT, UR37, 0x1, UPT ;  /* 0x000000012500788c */ /* 0x000ff2000bf05270 */
[----:B----4-:R-:W-:Y:S05]  /*111d0*/  BRA.U UP0, `(.L_x_187) ;  /* 0x0000000100047547 */ /* 0x010fea000b800000 */
[----:B------:R-:W-:Y:S05]  /*111e0*/  BPT.TRAP 0x1 ;  /* 0x000000040000795c */ /* 0x000fea0000300000 */
.L_x_187:
[----:B------:R-:W-:Y:S01]  /*111f0*/  ULEA UR25, UR7, UR4, 0x3 ;  /* 0x0000000407197291 */ /* 0x000fe2000f8e18ff */
[----:B--2---:R-:W-:Y:S08]  /*11200*/  SHF.L.U32 R5, R17, 0x1f, RZ ;  /* 0x0000001f11057819 */ /* 0x004ff000000006ff */
[----:B------:R-:W2:Y:S02]  /*11210*/  SYNCS.PHASECHK.TRANS64.TRYWAIT P0, [UR25+0x70], R5 ;  /* 0x00007005ff0075a7 */ /* 0x000ea40008001119 */
[----:B--2---:R-:W-:Y:S05]  /*11220*/  @!P0 BRA `(.L_x_188) ;  /* 0x0000003000548947 */ /* 0x004fea0003800000 */
.L_x_264:
[----:B------:R-:W-:Y:S09]  /*11230*/  UIMAD UR6, UR7, 0x14, UR36 ;  /* 0x00000014070678a4 */ /* 0x000ff2000f8e0224 */
[----:B------:R-:W4:Y:S04]  /*11240*/  LDS R10, [UR6+0x10] ;  /* 0x00001006ff0a7984 */ /* 0x000f280008000800 */
[----:B------:R-:W1:Y:S04]  /*11250*/  LDS R16, [UR6] ;  /* 0x00000006ff107984 */ /* 0x000e680008000800 */
        /* <DEDUP_REMOVED lines=9> */
[----:B----4-:R-:W-:Y:S01]  /*112f0*/  PRMT R21, R10, 0x7632, R21 ;  /* 0x000076320a157816 */ /* 0x010fe20000000015 */
[----:B------:R-:W-:Y:S06]  /*11300*/  BRA.U UP0, `(.L_x_189) ;  /* 0x0000000100047547 */ /* 0x000fec000b800000 */
[----:B------:R-:W-:Y:S05]  /*11310*/  BPT.TRAP 0x1 ;  /* 0x000000040000795c */ /* 0x000fea0000300000 */
.L_x_189:
[----:B------:R-:W-:Y:S02]  /*11320*/  UIADD3 UR6, UPT, UPT, UR25, 0xb0, URZ ;  /* 0x000000b019067890 */ /* 0x000fe4000fffe0ff */
[----:B------:R-:W-:Y:S02]  /*11330*/  UISETP.NE.AND UP0, UPT, UR37, 0x8, UPT ;  /* 0x000000082500788c */ /* 0x000fe4000bf05270 */
[----:B------:R-:W-:Y:S09]  /*11340*/  UPRMT UR6, UR5, 0x654, UR6 ;  /* 0x0000065405067896 */ /* 0x000ff20008000006 */
[----:B-1----:R-:W-:Y:S01]  /*11350*/  SYNCS.ARRIVE.TRANS64.RED.A1T0 RZ, [UR6], RZ ;  /* 0x000000ffffff79a7 */ /* 0x002fe20008100406 */
[----:B------:R-:W-:Y:S05]  /*11360*/  BRA.U !UP0, `(.L_x_190) ;  /* 0x0000000108047547 */ /* 0x000fea000b800000 */
[----:B------:R-:W-:Y:S05]  /*11370*/  BPT.TRAP 0x1 ;  /* 0x000000040000795c */ /* 0x000fea0000300000 */
.L_x_190:
[----:B------:R-:W-:Y:S01]  /*11380*/  ULEA UR25, UR8, UR4, 0x3 ;  /* 0x0000000408197291 */ /* 0x000fe2000f8e18ff */
[----:B--2---:R-:W-:Y:S02]  /*11390*/  SHF.L.U32 R5, R0, 0x1f, RZ ;  /* 0x0000001f00057819 */ /* 0x004fe400000006ff */
[----:B------:R-:W-:Y:S04]  /*113a0*/  PRMT R4, R10, 0x9910, RZ ;  /* 0x000099100a047816 */ /* 0x000fe800000000ff */
[----:B------:R-:W-:Y:S02]  /*113b0*/  ISETP.NE.AND P0, PT, R4, RZ, PT ;  /* 0x000000ff0400720c */ /* 0x000fe40003f05270 */
[----:B------:R-:W1:Y:S02]  /*113c0*/  SYNCS.PHASECHK.TRANS64.TRYWAIT P1, [UR25+0x170], R5 ;  /* 0x00017005ff0075a7 */ /* 0x000e640008021119 */
[----:B------:R-:W-:Y:S01]  /*113d0*/  ISETP.EQ.OR P0, PT, R11, RZ, !P0 ;  /* 0x000000ff0b00720c */ /* 0x000fe20004702670 */
[----:B------:R-:W-:Y:S01]  /*113e0*/  @!UPT UIADD3 URZ, UPT, UPT, URZ, URZ, URZ ;  /* 0x000000fffffff290 */ /* 0x000fe2000fffe0ff */
[----:B-1----:R-:W-:Y:S11]  /*113f0*/  @!P1 BRA `(.L_x_191) ;  /* 0x0000002c00f89947 */ /* 0x002ff60003800000 */
.L_x_266:
[----:B------:R-:W-:Y:S05]  /*11400*/  @P0 BRA `(.L_x_192) ;  /* 0x0000000c00e40947 */ /* 0x000fea0003800000 */
[----:B------:R-:W-:Y:S01]  /*11410*/  ELECT P0, URZ, PT ;  /* 0x0000000000ff782f */ /* 0x000fe20003800000 */
[----:B------:R-:W2:Y:S01]  /*11420*/  LDC.64 R8, c[0x0][0x838] ;  /* 0x00020e00ff087b82 */ /* 0x000ea20000000a00 */
[----:B------:R-:W-:Y:S07]  /*11430*/  BSSY.RECONVERGENT B0, `(.L_x_193) ;  /* 0x00000a1000007945 */ /* 0x000fee0003800200 */
[----:B-1----:R-:W1:Y:S08]  /*11440*/  LDC.64 R4, c[0x0][0x830] ;  /* 0x00020c00ff047b82 */ /* 0x002e700000000a00 */
[----:B------:R-:W4:Y:S08]  /*11450*/  @P0 LDC.64 R32, c[0x0][0x828] ;  /* 0x00020a00ff200b82 */ /* 0x000f300000000a00 */
[----:B------:R-:W5:Y:S08]  /*11460*/  @P0 LDC.64 R28, c[0x0][0x390] ;  /* 0x0000e400ff1c0b82 */ /* 0x000f700000000a00 */
[----:B------:R-:W3:Y:S02]  /*11470*/  @P0 LDC.64 R6, c[0x0][0x840] ;  /* 0x00021000ff060b82 */ /* 0x000ee40000000a00 */
[C---:B---3--:R-:W-:Y:S04]  /*11480*/  @P0 IMAD.WIDE R6, R14.reuse, 0x8, R6 ;  /* 0x000000080e060825 */ /* 0x048fe800078e0206 */
[C---:B----4-:R-:W-:Y:S01]  /*11490*/  @P0 IMAD.WIDE R32, R14.reuse, 0x8, R32 ;  /* 0x000000080e200825 */ /* 0x050fe200078e0220 */
[----:B------:R3:W4:Y:S03]  /*114a0*/  @P0 LDG.E.64 R26, desc[UR50][R6.64] ;  /* 0x00000032061a0981 */ /* 0x000726000c1e1b00 */
[C---:B--2---:R-:W-:Y:S02]  /*114b0*/  @P0 IMAD.WIDE R8, R14.reuse, 0x8, R8 ;  /* 0x000000080e080825 */ /* 0x044fe400078e0208 */
[----:B------:R-:W2:Y:S02]  /*114c0*/  @P0 LDG.E.64 R32, desc[UR50][R32.64] ;  /* 0x0000003220200981 */ /* 0x000ea4000c1e1b00 */
[C---:B-1----:R-:W-:Y:S02]  /*114d0*/  @P0 IMAD.WIDE R4, R14.reuse, 0x8, R4 ;  /* 0x000000080e040825 */ /* 0x042fe400078e0204 */
[----:B------:R-:W3:Y:S02]  /*114e0*/  @P0 LDG.E.64 R8, desc[UR50][R8.64] ;  /* 0x0000003208080981 */ /* 0x000ee4000c1e1b00 */
[----:B-----5:R-:W-:Y:S02]  /*114f0*/  @P0 IMAD.WIDE R28, R14, 0xc, R28 ;  /* 0x0000000c0e1c0825 */ /* 0x020fe400078e021c */
[----:B------:R-:W5:Y:S04]  /*11500*/  @P0 LDG.E.64 R24, desc[UR50][R4.64] ;  /* 0x0000003204180981 */ /* 0x000f68000c1e1b00 */
[----:B------:R1:W4:Y:S04]  /*11510*/  @P0 LDG.E R20, desc[UR50][R28.64+0x4] ;  /* 0x000004321c140981 */ /* 0x000328000c1e1900 */
[----:B------:R-:W4:Y:S04]  /*11520*/  @P0 LDG.E R5, desc[UR50][R28.64] ;  /* 0x000000321c050981 */ /* 0x000f28000c1e1900 */
[----:B------:R-:W4:Y:S04]  /*11530*/  @P0 LDG.E R4, desc[UR50][R28.64+0x8] ;  /* 0x000008321c040981 */ /* 0x000f28000c1e1900 */
[----:B--2---:R-:W-:Y:S04]  /*11540*/  @P0 STS.64 [UR24], R32 ;  /* 0x00000020ff000988 */ /* 0x004fe80008000a18 */
[----:B---3--:R-:W-:Y:S04]  /*11550*/  @P0 STS.64 [UR23], R8 ;  /* 0x00000008ff000988 */ /* 0x008fe80008000a17 */
[----:B------:R-:W2:Y:S01]  /*11560*/  @P0 LDS R7, [UR24+0x1c] ;  /* 0x00001c18ff070984 */ /* 0x000ea20008000800 */
[C---:B-----5:R-:W-:Y:S01]  /*11570*/  @P0 SHF.L.U64.HI R23, R24.reuse, 0x1, R25 ;  /* 0x0000000118170819 */ /* 0x060fe20000010219 */
[----:B------:R-:W-:Y:S02]  /*11580*/  @P0 IMAD.SHL.U32 R24, R24, 0x2, RZ ;  /* 0x0000000218180824 */ /* 0x000fe400078e00ff */
[----:B------:R-:W-:Y:S01]  /*11590*/  @P0 STS [UR24+0x30], RZ ;  /* 0x000030ffff000988 */ /* 0x000fe20008000818 */
[----:B------:R-:W-:Y:S02]  /*115a0*/  @P0 LOP3.LUT R23, R23, 0x1fffffff, RZ, 0xc0, !PT ;  /* 0x1fffffff17170812 */ /* 0x000fe400078ec0ff */
[----:B------:R-:W-:Y:S02]  /*115b0*/  @P0 LOP3.LUT R24, R24, 0xfffffffe, RZ, 0xc0, !PT ;  /* 0xfffffffe18180812 */ /* 0x000fe400078ec0ff */
[--C-:B------:R-:W-:Y:S02]  /*115c0*/  @P0 SHF.R.U32.HI R6, RZ, 0x4, R23.reuse ;  /* 0x00000004ff060819 */ /* 0x100fe40000011617 */
[----:B------:R-:W-:Y:S05]  /*115d0*/  @P0 SHF.R.U64 R23, R24, 0x4, R23 ;  /* 0x0000000418170819 */ /* 0x000fea0000001217 */
[----:B------:R3:W-:Y:S01]  /*115e0*/  @P0 STS [UR24+0xc], R23 ;  /* 0x00000c17ff000988 */ /* 0x0007e20008000818 */
[----:B----4-:R-:W-:Y:S02]  /*115f0*/  @P0 VIADD R5, R5, 0xffffffff ;  /* 0xffffffff05050836 */ /* 0x010fe40000000000 */
[----:B------:R-:W-:Y:S01]  /*11600*/  @P0 VIADD R4, R4, 0xffffffff ;  /* 0xffffffff04040836 */ /* 0x000fe20000000000 */
[----:B---3--:R-:W-:Y:S02]  /*11610*/  PRMT R23, R10, 0x7732, RZ ;  /* 0x000077320a177816 */ /* 0x008fe400000000ff */
[----:B--2---:R-:W-:Y:S01]  /*11620*/  @P0 LOP3.LUT R25, R7, 0xf, R6, 0xb8, !PT ;  /* 0x0000000f07190812 */ /* 0x004fe200078eb806 */
[----:B------:R-:W-:Y:S04]  /*11630*/  IMAD.U32 R7, RZ, RZ, UR24 ;  /* 0x00000018ff077e24 */ /* 0x000fe8000f8e00ff */
[----:B------:R-:W-:Y:S01]  /*11640*/  @P0 STS [UR24+0x1c], R25 ;  /* 0x00001c19ff000988 */ /* 0x000fe20008000818 */
[----:B------:R-:W-:Y:S03]  /*11650*/  @P0 SHF.R.U64 R8, R7, 0x4, RZ ;  /* 0x0000000407080819 */ /* 0x000fe600000012ff */
[----:B------:R-:W2:Y:S04]  /*11660*/  @P0 LDS R6, [UR24+0x1c] ;  /* 0x00001c18ff060984 */ /* 0x000ea80008000800 */
[----:B------:R-:W-:Y:S04]  /*11670*/  @P0 STS [UR24+0x10], R8 ;  /* 0x00001008ff000988 */ /* 0x000fe80008000818 */
[----:B------:R-:W-:Y:S01]  /*11680*/  @P0 STS [UR24+0x14], R8 ;  /* 0x00001408ff000988 */ /* 0x000fe20008000818 */
[----:B--2---:R-:W-:Y:S05]  /*11690*/  @P0 LOP3.LUT R30, R6, 0xf0, RZ, 0xb8, !PT ;  /* 0x000000f0061e0812 */ /* 0x004fea00078eb8ff */
[----:B------:R-:W-:Y:S04]  /*116a0*/  @P0 STS [UR24+0x1c], R30 ;  /* 0x00001c1eff000988 */ /* 0x000fe80008000818 */
[----:B------:R-:W2:Y:S02]  /*116b0*/  @P0 LDS R6, [UR24+0x1c] ;  /* 0x00001c18ff060984 */ /* 0x000ea40008000800 */
[----:B--2---:R-:W-:Y:S02]  /*116c0*/  @P0 LOP3.LUT R9, R6, 0xf00, RZ, 0xb8, !PT ;  /* 0x00000f0006090812 */ /* 0x004fe400078eb8ff */
[----:B------:R-:W-:Y:S03]  /*116d0*/  CS2R R6, SRZ ;  /* 0x0000000000067805 */ /* 0x000fe6000001ff00 */
[----:B------:R-:W-:Y:S04]  /*116e0*/  @P0 STS.64 [UR24+0x18], R8 ;  /* 0x00001808ff000988 */ /* 0x000fe80008000a18 */
[----:B------:R-:W2:Y:S04]  /*116f0*/  @P0 LDS R22, [UR24+0x1c] ;  /* 0x00001c18ff160984 */ /* 0x000ea80008000800 */
[----:B------:R3:W-:Y:S02]  /*11700*/  @P0 STS.128 [UR24+0x20], R4 ;  /* 0x00002004ff000988 */ /* 0x0007e40008000c18 */
[----:B---3--:R-:W-:Y:S05]  /*11710*/  IMAD.U32 R6, RZ, RZ, UR23 ;  /* 0x00000017ff067e24 */ /* 0x008fea000f8e00ff */
[----:B------:R-:W-:Y:S01]  /*11720*/  @P0 SHF.R.U64 R8, R6, 0x4, RZ ;  /* 0x0000000406080819 */ /* 0x000fe200000012ff */
[----:B------:R-:W-:Y:S01]  /*11730*/  IMAD.MOV.U32 R6, RZ, RZ, RZ ;  /* 0x000000ffff067224 */ /* 0x000fe200078e00ff */
[----:B--2---:R-:W-:Y:S02]  /*11740*/  @P0 LOP3.LUT R24, R22, 0xf000, RZ, 0xb8, !PT ;  /* 0x0000f00016180812 */ /* 0x004fe400078eb8ff */
[C---:B------:R-:W-:Y:S01]  /*11750*/  @P0 SHF.L.U64.HI R22, R26.reuse, 0x1, R27 ;  /* 0x000000011a160819 */ /* 0x040fe2000001021b */
[----:B------:R-:W-:Y:S02]  /*11760*/  @P0 IMAD.SHL.U32 R26, R26, 0x2, RZ ;  /* 0x000000021a1a0824 */ /* 0x000fe400078e00ff */
[----:B------:R2:W-:Y:S01]  /*11770*/  @P0 STS [UR24+0x1c], R24 ;  /* 0x00001c18ff000988 */ /* 0x0005e20008000818 */
[----:B------:R-:W-:Y:S03]  /*11780*/  @P0 LOP3.LUT R22, R22, 0x1fffffff, RZ, 0xc0, !PT ;  /* 0x1fffffff16160812 */ /* 0x000fe600078ec0ff */
[----:B-1----:R-:W1:Y:S01]  /*11790*/  @P0 LDS R28, [UR23+0x1c] ;  /* 0x00001c17ff1c0984 */ /* 0x002e620008000800 */
[--C-:B------:R-:W-:Y:S03]  /*117a0*/  @P0 SHF.R.U32.HI R25, RZ, 0x4, R22.reuse ;  /* 0x00000004ff190819 */ /* 0x100fe60000011616 */
[----:B------:R-:W-:Y:S04]  /*117b0*/  @P0 STS [UR23+0x10], R8 ;  /* 0x00001008ff000988 */ /* 0x000fe80008000817 */
[----:B------:R-:W-:Y:S04]  /*117c0*/  @P0 STS [UR23+0x14], R8 ;  /* 0x00001408ff000988 */ /* 0x000fe80008000817 */
[----:B------:R-:W-:Y:S01]  /*117d0*/  @P0 STS [UR23+0x30], RZ ;  /* 0x000030ffff000988 */ /* 0x000fe20008000817 */
[----:B--2---:R-:W2:Y:S01]  /*117e0*/  S2R R24, SR_LANEID ;  /* 0x0000000000187919 */ /* 0x004ea20000000000 */
[----:B-1----:R-:W-:Y:S05]  /*117f0*/  @P0 LOP3.LUT R29, R28, 0xf, R25, 0xb8, !PT ;  /* 0x0000000f1c1d0812 */ /* 0x002fea00078eb819 */
[----:B------:R-:W-:Y:S04]  /*11800*/  @P0 STS [UR23+0x1c], R29 ;  /* 0x00001c1dff000988 */ /* 0x000fe80008000817 */
[----:B------:R-:W1:Y:S02]  /*11810*/  @P0 LDS R25, [UR23+0x1c] ;  /* 0x00001c17ff190984 */ /* 0x000e640008000800 */
[----:B-1----:R-:W-:Y:S05]  /*11820*/  @P0 LOP3.LUT R27, R25, 0xf0, RZ, 0xb8, !PT ;  /* 0x000000f0191b0812 */ /* 0x002fea00078eb8ff */
[----:B------:R-:W-:Y:S04]  /*11830*/  @P0 STS [UR23+0x1c], R27 ;  /* 0x00001c1bff000988 */ /* 0x000fe80008000817 */
[----:B------:R-:W1:Y:S02]  /*11840*/  @P0 LDS R5, [UR23+0x1c] ;  /* 0x00001c17ff050984 */ /* 0x000e640008000800 */
[----:B-1----:R-:W-:Y:S01]  /*11850*/  @P0 LOP3.LUT R9, R5, 0xf00, RZ, 0xb8, !PT ;  /* 0x00000f0005090812 */ /* 0x002fe200078eb8ff */
[----:B------:R-:W-:Y:S01]  /*11860*/  IMAD R5, R23, 0xaaab, RZ ;  /* 0x0000aaab17057824 */ /* 0x000fe200078e02ff */
[----:B------:R-:W-:Y:S03]  /*11870*/  SHF.R.U32.HI R23, RZ, 0x1, R23 ;  /* 0x00000001ff177819 */ /* 0x000fe60000011617 */
[----:B------:R1:W-:Y:S01]  /*11880*/  @P0 STS.64 [UR23+0x18], R8 ;  /* 0x00001808ff000988 */ /* 0x0003e20008000a17 */
[----:B------:R-:W-:Y:S01]  /*11890*/  SHF.R.U32.HI R27, RZ, 0x13, R5 ;  /* 0x00000013ff1b7819 */ /* 0x000fe20000011605 */
[----:B------:R-:W-:Y:S02]  /*118a0*/  @P0 VIADD R5, R20, 0xffffffff ;  /* 0xffffffff14050836 */ /* 0x000fe40000000000 */
[----:B------:R-:W3:Y:S01]  /*118b0*/  @P0 LDS R25, [UR23+0x1c] ;  /* 0x00001c17ff190984 */ /* 0x000ee20008000800 */
[----:B------:R-:W-:Y:S01]  /*118c0*/  PRMT R27, R27, 0x9910, RZ ;  /* 0x000099101b1b7816 */ /* 0x000fe200000000ff */
[----:B--2---:R-:W-:Y:S02]  /*118d0*/  IMAD.SHL.U32 R20, R24, 0x4, RZ ;  /* 0x0000000418147824 */ /* 0x004fe400078e00ff */
[----:B------:R2:W-:Y:S02]  /*118e0*/  @P0 STS.128 [UR23+0x20], R4 ;  /* 0x00002004ff000988 */ /* 0x0005e40008000c17 */
[----:B------:R-:W-:Y:S04]  /*118f0*/  IMAD R27, R27, 0xc, RZ ;  /* 0x0000000c1b1b7824 */ /* 0x000fe800078e02ff */
[----:B------:R-:W-:Y:S01]  /*11900*/  IMAD.MOV R27, RZ, RZ, -R27 ;  /* 0x000000ffff1b7224 */ /* 0x000fe200078e0a1b */
[----:B-1----:R-:W-:Y:S04]  /*11910*/  @P0 LOP3.LUT R9, R26, 0xfffffffe, RZ, 0xc0, !PT ;  /* 0xfffffffe1a090812 */ /* 0x002fe800078ec0ff */
[----:B------:R-:W-:Y:S02]  /*11920*/  PRMT R26, R27, 0x7710, RZ ;  /* 0x000077101b1a7816 */ /* 0x000fe400000000ff */
[----:B------:R-:W-:Y:S03]  /*11930*/  @P0 SHF.R.U64 R22, R9, 0x4, R22 ;  /* 0x0000000409160819 */ /* 0x000fe60000001216 */
[----:B------:R-:W-:Y:S02]  /*11940*/  IMAD.IADD R26, R21, 0x1, R26 ;  /* 0x00000001151a7824 */ /* 0x000fe400078e021a */
[----:B------:R1:W-:Y:S03]  /*11950*/  @P0 STS [UR23+0xc], R22 ;  /* 0x00000c16ff000988 */ /* 0x0003e60008000817 */
[----:B------:R-:W-:Y:S02]  /*11960*/  R2UR UR6, R26 ;  /* 0x000000001a0672ca */ /* 0x000fe400000e0000 */
[----:B--2---:R-:W-:Y:S02]  /*11970*/  LOP3.LUT R4, R23, 0xffff, RZ, 0xc0, !PT ;  /* 0x0000ffff17047812 */ /* 0x004fe400078ec0ff */
[----:B---3--:R-:W-:Y:S03]  /*11980*/  @P0 LOP3.LUT R25, R25, 0xf000, RZ, 0xb8, !PT ;  /* 0x0000f00019190812 */ /* 0x008fe600078eb8ff */
[----:B------:R-:W-:Y:S02]  /*11990*/  IMAD R4, R4, 0x4925, RZ ;  /* 0x0000492504047824 */ /* 0x000fe400078e02ff */
[----:B------:R-:W-:Y:S04]  /*119a0*/  @P0 STS [UR23+0x1c], R25 ;  /* 0x00001c19ff000988 */ /* 0x000fe80008000817 */
[----:B------:R-:W-:Y:S01]  /*119b0*/  ULOP3.LUT UR6, UR6, 0xffff, URZ, 0xc0, !UPT ;  /* 0x0000ffff06067892 */ /* 0x000fe2000f8ec0ff */
[----:B------:R-:W-:Y:S03]  /*119c0*/  NOP ;  /* 0x0000000000007918 */ /* 0x000fe60000000000 */
[----:B------:R-:W-:Y:S01]  /*119d0*/  UIADD3 UR26, UP2, UPT, UR18, UR6, URZ ;  /* 0x00000006121a7290 */ /* 0x000fe2000ff5e0ff */
[----:B------:R-:W2:Y:S01]  /*119e0*/  LDS R6, [R20+UR24] ;  /* 0x0000001814067984 */ /* 0x000ea20008000800 */
[----:B------:R-:W-:Y:S01]  /*119f0*/  UIADD3 UR6, UP1, UPT, UR19, UR6, URZ ;  /* 0x0000000613067290 */ /* 0x000fe2000ff3e0ff */
[----:B------:R-:W-:Y:S01]  /*11a00*/  SHF.R.U32.HI R4, RZ, 0x11, R4 ;  /* 0x00000011ff047819 */ /* 0x000fe20000011604 */
[----:B------:R-:W-:Y:S01]  /*11a10*/  UIADD3.X UR31, UPT, UPT, URZ, URZ, URZ, UP2, !UPT ;  /* 0x000000ffff1f7290 */ /* 0x000fe200097fe4ff */
[----:B------:R-:W3:Y:S01]  /*11a20*/  LDS R5, [R20+UR24+0x80] ;  /* 0x0000801814057984 */ /* 0x000ee20008000800 */
[----:B------:R-:W-:Y:S01]  /*11a30*/  ULEA UR32, UP2, UR26, UR16, 0x7 ;  /* 0x000000101a207291 */ /* 0x000fe2000f8438ff */
[----:B------:R-:W-:Y:S01]  /*11a40*/  PRMT R4, R4, 0x9910, RZ ;  /* 0x0000991004047816 */ /* 0x000fe200000000ff */
[----:B------:R-:W-:Y:S02]  /*11a50*/  UIADD3.X UR29, UPT, UPT, URZ, URZ, URZ, UP1, !UPT ;  /* 0x000000ffff1d7290 */ /* 0x000fe40008ffe4ff */
[----:B------:R-:W-:Y:S02]  /*11a60*/  ULEA UR30, UP1, UR6, UR16, 0x7 ;  /* 0x00000010061e7291 */ /* 0x000fe4000f8238ff */
[----:B------:R-:W-:Y:S01]  /*11a70*/  IMAD R4, R4, 0xe, RZ ;  /* 0x0000000e04047824 */ /* 0x000fe200078e02ff */
[----:B------:R-:W-:Y:S01]  /*11a80*/  ULEA.HI.X UR31, UR26, UR17, UR31, 0x7, UP2 ;  /* 0x000000111a1f7291 */ /* 0x000fe200090f3c1f */
[C---:B-1----:R-:W-:Y:S01]  /*11a90*/  IADD3 R22, P1, PT, R20.reuse, UR32, RZ ;  /* 0x0000002014167c10 */ /* 0x042fe2000ff3e0ff */
[----:B------:R-:W-:Y:S01]  /*11aa0*/  ULEA.HI.X UR29, UR6, UR17, UR29, 0x7, UP1 ;  /* 0x00000011061d7291 */ /* 0x000fe200088f3c1d */
[----:B------:R-:W-:Y:S01]  /*11ab0*/  IADD3 R8, P0, PT, R20, UR30, RZ ;  /* 0x0000001e14087c10 */ /* 0x000fe2000ff1e0ff */
[----:B------:R-:W-:Y:S02]  /*11ac0*/  IMAD.MOV R4, RZ, RZ, -R4 ;  /* 0x000000ffff047224 */ /* 0x000fe400078e0a04 */
[----:B------:R-:W-:Y:S02]  /*11ad0*/  IMAD.X R23, RZ, RZ, UR31, P1 ;  /* 0x0000001fff177e24 */ /* 0x000fe400088e06ff */
[----:B------:R-:W-:Y:S01]  /*11ae0*/  IMAD.X R9, RZ, RZ, UR29, P0 ;  /* 0x0000001dff097e24 */ /* 0x000fe200080e06ff */
[----:B------:R-:W-:Y:S05]  /*11af0*/  PRMT R4, R4, 0x7710, RZ ;  /* 0x0000771004047816 */ /* 0x000fea00000000ff */
[----:B------:R-:W-:Y:S05]  /*11b00*/  IMAD.IADD R4, R21, 0x1, R4 ;  /* 0x0000000115047824 */ /* 0x000fea00078e0204 */
[----:B------:R-:W-:Y:S01]  /*11b10*/  R2UR UR26, R4 ;  /* 0x00000000041a72ca */ /* 0x000fe200000e0000 */
[----:B--2---:R1:W2:Y:S04]  /*11b20*/  ATOMG.E.EXCH.STRONG.GPU PT, RZ, [R22], R6 ;  /* 0x0000000616ff73a8 */ /* 0x0042a800041ee100 */
[----:B---3--:R1:W2:Y:S02]  /*11b30*/  ATOMG.E.EXCH.STRONG.GPU PT, RZ, [R8], R5 ;  /* 0x0000000508ff73a8 */ /* 0x0082a400041ee100 */
[----:B--2---:R-:W-:Y:S11]  /*11b40*/  ELECT P0, URZ, PT ;  /* 0x0000000000ff782f */ /* 0x004ff60003800000 */
[----:B------:R-:W-:Y:S02]  /*11b50*/  @!UPT UIADD3 URZ, UPT, UPT, URZ, URZ, URZ ;  /* 0x000000fffffff290 */ /* 0x000fe4000fffe0ff */
[----:B------:R-:W-:Y:S05]  /*11b60*/  @!P0 BRA `(.L_x_194) ;  /* 0x0000000000b48947 */ /* 0x000fea0003800000 */
[----:B------:R-:W-:Y:S01]  /*11b70*/  STS [UR22+0x30], RZ ;  /* 0x000030ffff007988 */ /* 0x000fe20008000816 */
[----:B------:R-:W-:Y:S01]  /*11b80*/  ISETP.NE.U32.AND P0, PT, R2, RZ, PT ;  /* 0x000000ff0200720c */ /* 0x000fe20003f05070 */
[----:B-1----:R-:W-:Y:S01]  /*11b90*/  IMAD.WIDE R8, R14, 0xc, R18 ;  /* 0x0000000c0e087825 */ /* 0x002fe200078e0212 */
[----:B------:R-:W-:Y:S02]  /*11ba0*/  ISETP.NE.U32.AND P1, PT, R12, RZ, PT ;  /* 0x000000ff0c00720c */ /* 0x000fe40003f25070 */
[----:B------:R-:W-:Y:S02]  /*11bb0*/  ISETP.NE.AND.EX P0, PT, R3, RZ, PT, P0 ;  /* 0x000000ff0300720c */ /* 0x000fe40003f05300 */
[----:B------:R-:W2:Y:S01]  /*11bc0*/  LDG.E R28, desc[UR50][R8.64] ;  /* 0x00000032081c7981 */ /* 0x000ea2000c1e1900 */
[----:B------:R-:W-:Y:S10]  /*11bd0*/  ISETP.NE.AND.EX P1, PT, R13, RZ, PT, P1 ;  /* 0x000000ff0d00720c */ /* 0x000ff40003f25310 */
[----:B------:R-:W1:Y:S08]  /*11be0*/  @P0 LDC.64 R4, c[0x0][0xb10] ;  /* 0x0002c400ff040b82 */ /* 0x000e700000000a00 */
[----:B------:R-:W3:Y:S01]  /*11bf0*/  @P1 LDC.64 R6, c[0x0][0xb08] ;  /* 0x0002c200ff061b82 */ /* 0x000ee20000000a00 */
[----:B--2---:R-:W-:Y:S01]  /*11c00*/  SHF.R.S32.HI R29, RZ, 0x1f, R28 ;  /* 0x0000001fff1d7819 */ /* 0x004fe2000001141c */
[C---:B-1----:R-:W-:Y:S04]  /*11c10*/  @P0 IMAD.WIDE R4, R14.reuse, 0x8, R4 ;  /* 0x000000080e040825 */ /* 0x042fe800078e0204 */
[----:B---3--:R-:W-:Y:S01]  /*11c20*/  @P1 IMAD.WIDE R6, R14, 0x8, R6 ;  /* 0x000000080e061825 */ /* 0x008fe200078e0206 */
[----:B------:R-:W2:Y:S04]  /*11c30*/  @P0 LDG.E.64 R24, desc[UR50][R4.64] ;  /* 0x0000003204180981 */ /* 0x000ea8000c1e1b00 */
[----:B------:R1:W3:Y:S04]  /*11c40*/  @P1 LDG.E.64 R26, desc[UR50][R6.64] ;  /* 0x00000032061a1981 */ /* 0x0002e8000c1e1b00 */
[----:B------:R4:W5:Y:S04]  /*11c50*/  LDG.E R5, desc[UR50][R8.64+0x4] ;  /* 0x0000043208057981 */ /* 0x000968000c1e1900 */
[----:B-1----:R-:W1:Y:S01]  /*11c60*/  LDS R7, [UR22+0x1c] ;  /* 0x00001c16ff077984 */ /* 0x002e620008000800 */
[----:B------:R-:W-:Y:S05]  /*11c70*/  IMAD.U32 R6, RZ, RZ, UR22 ;  /* 0x00000016ff067e24 */ /* 0x000fea000f8e00ff */
[----:B----4-:R-:W-:Y:S05]  /*11c80*/  SHF.R.U64 R8, R6, 0x4, RZ ;  /* 0x0000000406087819 */ /* 0x010fea00000012ff */
[----:B------:R-:W-:Y:S04]  /*11c90*/  STS [UR22+0x10], R8 ;  /* 0x00001008ff007988 */ /* 0x000fe80008000816 */
[----:B------:R-:W-:Y:S01]  /*11ca0*/  STS [UR22+0x14], R8 ;  /* 0x00001408ff007988 */ /* 0x000fe20008000816 */
[----:B------:R-:W-:Y:S02]  /*11cb0*/  @!P0 IMAD.MOV.U32 R24, RZ, RZ, R28 ;  /* 0x000000ffff188224 */ /* 0x000fe400078e001c */
[----:B------:R-:W-:Y:S01]  /*11cc0*/  @!P0 IMAD.MOV.U32 R25, RZ, RZ, R29 ;  /* 0x000000ffff198224 */ /* 0x000fe200078e001d */
[----:B---3--:R-:W-:Y:S04]  /*11cd0*/  @P1 STS.64 [UR22], R26 ;  /* 0x0000001aff001988 */ /* 0x008fe80008000a16 */
[C---:B--2---:R-:W-:Y:S01]  /*11ce0*/  SHF.L.U64.HI R21, R24.reuse, 0x1, R25 ;  /* 0x0000000118157819 */ /* 0x044fe20000010219 */
[----:B------:R-:W-:Y:S03]  /*11cf0*/  IMAD.SHL.U32 R24, R24, 0x2, RZ ;  /* 0x0000000218187824 */ /* 0x000fe600078e00ff */
[----:B------:R-:W-:Y:S02]  /*11d00*/  LOP3.LUT R21, R21, 0x1fffffff, RZ, 0xc0, !PT ;  /* 0x1fffffff15157812 */ /* 0x000fe400078ec0ff */
[----:B------:R-:W-:Y:S02]  /*11d10*/  LOP3.LUT R24, R24, 0xfffffffe, RZ, 0xc0, !PT ;  /* 0xfffffffe18187812 */ /* 0x000fe400078ec0ff */
[--C-:B------:R-:W-:Y:S02]  /*11d20*/  SHF.R.U32.HI R4, RZ, 0x4, R21.reuse ;  /* 0x00000004ff047819 */ /* 0x100fe40000011615 */
[----:B------:R-:W-:Y:S02]  /*11d30*/  SHF.R.U64 R21, R24, 0x4, R21 ;  /* 0x0000000418157819 */ /* 0x000fe40000001215 */
[----:B-1----:R-:W-:Y:S02]  /*11d40*/  LOP3.LUT R30, R7, 0xf, R4, 0xb8, !PT ;  /* 0x0000000f071e7812 */ /* 0x002fe400078eb804 */
[----:B------:R-:W-:Y:S01]  /*11d50*/  CS2R R6, SRZ ;  /* 0x0000000000067805 */ /* 0x000fe2000001ff00 */
[----:B------:R-:W-:Y:S01]  /*11d60*/  STS [UR22+0xc], R21 ;  /* 0x00000c15ff007988 */ /* 0x000fe20008000816 */
[----:B-----5:R-:W-:Y:S03]  /*11d70*/  VIADD R5, R5, 0xffffffff ;  /* 0xffffffff05057836 */ /* 0x020fe60000000000 */
[----:B------:R-:W-:Y:S04]  /*11d80*/  STS [UR22+0x1c], R30 ;  /* 0x00001c1eff007988 */ /* 0x000fe80008000816 */
[----:B------:R-:W1:Y:S02]  /*11d90*/  LDS R4, [UR22+0x1c] ;  /* 0x00001c16ff047984 */ /* 0x000e640008000800 */
[----:B-1----:R-:W-:Y:S05]  /*11da0*/  LOP3.LUT R23, R4, 0xf0, RZ, 0xb8, !PT ;  /* 0x000000f004177812 */ /* 0x002fea00078eb8ff */
        /* <DEDUP_REMOVED lines=9> */
.L_x_194:
[----:B------:R-:W-:Y:S05]  /*11e40*/  BSYNC.RECONVERGENT B0 ;  /* 0x0000000000007941 */ /* 0x000fea0003800200 */
.L_x_193:
[----:B------:R-:W-:Y:S01]  /*11e50*/  ULOP3.LUT UR26, UR26, 0xffff, URZ, 0xc0, !UPT ;  /* 0x0000ffff1a1a7892 */ /* 0x000fe2000f8ec0ff */
[----:B------:R-:W-:Y:S03]  /*11e60*/  NOP ;  /* 0x0000000000007918 */ /* 0x000fe60000000000 */
[----:B------:R-:W-:Y:S01]  /*11e70*/  UIADD3 UR6, UP1, UPT, UR9, UR26, URZ ;  /* 0x0000001a09067290 */ /* 0x000fe2000ff3e0ff */
[----:B--2---:R-:W2:Y:S01]  /*11e80*/  LDS R4, [R20+UR22] ;  /* 0x0000001614047984 */ /* 0x004ea20008000800 */
[----:B------:R-:W-:Y:S02]  /*11e90*/  BSSY.RECONVERGENT B0, `(.L_x_195) ;  /* 0x0000039000007945 */ /* 0x000fe40003800200 */
[----:B------:R-:W-:Y:S02]  /*11ea0*/  UIADD3.X UR27, UPT, UPT, URZ, URZ, URZ, UP1, !UPT ;  /* 0x000000ffff1b7290 */ /* 0x000fe40008ffe4ff */
[----:B------:R-:W-:Y:S04]  /*11eb0*/  ULEA UR28, UP1, UR6, UR14, 0x7 ;  /* 0x0000000e061c7291 */ /* 0x000fe8000f8238ff */
[----:B------:R-:W-:Y:S02]  /*11ec0*/  ULEA.HI.X UR27, UR6, UR15, UR27, 0x7, UP1 ;  /* 0x0000000f061b7291 */ /* 0x000fe400088f3c1b */
[----:B------:R-:W-:Y:S01]  /*11ed0*/  UIADD3 UR26, UP1, UPT, UR20, UR26, URZ ;  /* 0x0000001a141a7290 */ /* 0x000fe2000ff3e0ff */
[----:B-1----:R-:W-:Y:S03]  /*11ee0*/  IADD3 R6, P0, PT, R20, UR28, RZ ;  /* 0x0000001c14067c10 */ /* 0x002fe6000ff1e0ff */
[----:B------:R-:W-:Y:S02]  /*11ef0*/  UIADD3.X UR6, UPT, UPT, URZ, URZ, URZ, UP1, !UPT ;  /* 0x000000ffff067290 */ /* 0x000fe40008ffe4ff */
[----:B------:R-:W-:Y:S05]  /*11f00*/  IMAD.X R7, RZ, RZ, UR27, P0 ;  /* 0x0000001bff077e24 */ /* 0x000fea00080e06ff */
[----:B--2---:R1:W2:Y:S02]  /*11f10*/  ATOMG.E.EXCH.STRONG.GPU PT, RZ, [R6], R4 ;  /* 0x0000000406ff73a8 */ /* 0x0042a400041ee100 */
[----:B--2---:R-:W-:Y:S11]  /*11f20*/  ELECT P0, URZ, PT ;  /* 0x0000000000ff782f */ /* 0x004ff60003800000 */
[----:B------:R-:W-:Y:S02]  /*11f30*/  @!UPT UIADD3 URZ, UPT, UPT, URZ, URZ, URZ ;  /* 0x000000fffffff290 */ /* 0x000fe4000fffe0ff */
[----:B------:R-:W-:Y:S05]  /*11f40*/  @!P0 BRA `(.L_x_196) ;  /* 0x0000000000b48947 */ /* 0x000fea0003800000 */
[----:B------:R-:W-:Y:S01]  /*11f50*/  STS [UR21+0x30], RZ ;  /* 0x000030ffff007988 */ /* 0x000fe20008000815 */
[----:B------:R-:W-:Y:S01]  /*11f60*/  ISETP.NE.U32.AND P0, PT, RZ, UR12, PT ;  /* 0x0000000cff007c0c */ /* 0x000fe2000bf05070 */
[C---:B------:R-:W-:Y:S03]  /*11f70*/  IMAD.WIDE R8, R14.reuse, 0xc, R18 ;  /* 0x0000000c0e087825 */ /* 0x040fe600078e0212 */
[----:B------:R-:W-:Y:S02]  /*11f80*/  ISETP.NE.AND.EX P1, PT, RZ, UR13, PT, P0 ;  /* 0x0000000dff007c0c */ /* 0x000fe4000bf25300 */
[----:B------:R-:W2:Y:S01]  /*11f90*/  LDG.E R28, desc[UR50][R8.64] ;  /* 0x00000032081c7981 */ /* 0x000ea2000c1e1900 */
[C---:B-1----:R-:W-:Y:S03]  /*11fa0*/  LEA R6, P0, R14.reuse, RZ, 0x3 ;  /* 0x000000ff0e067211 */ /* 0x042fe600078018ff */
[----:B------:R1:W3:Y:S01]  /*11fb0*/  LDG.E R5, desc[UR50][R8.64+0x4] ;  /* 0x0000043208057981 */ /* 0x0002e2000c1e1900 */
[----:B------:R-:W-:Y:S06]  /*11fc0*/  LEA.HI.X.SX32 R7, R14, RZ, 0x3, P0 ;  /* 0x000000ff0e077211 */ /* 0x000fec00000f1eff */
[C---:B------:R-:W-:Y:S04]  /*11fd0*/  @P1 IADD3 R22, P0, PT, R6.reuse, UR12, RZ ;  /* 0x0000000c06161c10 */ /* 0x040fe8000ff1e0ff */
[C---:B------:R-:W-:Y:S02]  /*11fe0*/  @P1 IADD3.X R23, PT, PT, R7.reuse, UR13, RZ, P0, !PT ;  /* 0x0000000d07171c10 */ /* 0x040fe400087fe4ff */
[----:B------:R-:W-:Y:S01]  /*11ff0*/  IADD3 R26, P0, PT, R6, UR10, RZ ;  /* 0x0000000a061a7c10 */ /* 0x000fe2000ff1e0ff */
[----:B------:R-:W-:Y:S02]  /*12000*/  IMAD.U32 R6, RZ, RZ, UR21 ;  /* 0x00000015ff067e24 */ /* 0x000fe4000f8e00ff */
[----:B------:R-:W4:Y:S01]  /*12010*/  @P1 LDG.E.64 R24, desc[UR50][R22.64] ;  /* 0x0000003216181981 */ /* 0x000f22000c1e1b00 */
[----:B------:R-:W-:Y:S03]  /*12020*/  IADD3.X R27, PT, PT, R7, UR11, RZ, P0, !PT ;  /* 0x0000000b071b7c10 */ /* 0x000fe600087fe4ff */
[----:B------:R-:W5:Y:S04]  /*12030*/  LDS R7, [UR21+0x1c] ;  /* 0x00001c15ff077984 */ /* 0x000f680008000800 */
[----:B------:R-:W5:Y:S01]  /*12040*/  LDG.E.64 R26, desc[UR50][R26.64] ;  /* 0x000000321a1a7981 */ /* 0x000f62000c1e1b00 */
[----:B-1----:R-:W-:Y:S05]  /*12050*/  SHF.R.U64 R8, R6, 0x4, RZ ;  /* 0x0000000406087819 */ /* 0x002fea00000012ff */
[----:B------:R-:W-:Y:S04]  /*12060*/  STS [UR21+0x10], R8 ;  /* 0x00001008ff007988 */ /* 0x000fe80008000815 */
[----:B------:R-:W-:Y:S04]  /*12070*/  STS [UR21+0x14], R8 ;  /* 0x00001408ff007988 */ /* 0x000fe80008000815 */
[----:B-----5:R-:W-:Y:S01]  /*12080*/  STS.64 [UR21], R26 ;  /* 0x0000001aff007988 */ /* 0x020fe20008000a15 */
[--C-:B--2---:R-:W-:Y:S01]  /*12090*/  SHF.R.S32.HI R29, RZ, 0x1f, R28.reuse ;  /* 0x0000001fff1d7819 */ /* 0x104fe2000001141c */
[----:B------:R-:W-:Y:S02]  /*120a0*/  @!P1 IMAD.MOV.U32 R24, RZ, RZ, R28 ;  /* 0x000000ffff189224 */ /* 0x000fe400078e001c */
[----:B---3--:R-:W-:Y:S02]  /*120b0*/  VIADD R5, R5, 0xffffffff ;  /* 0xffffffff05057836 */ /* 0x008fe40000000000 */
[----:B------:R-:W-:Y:S05]  /*120c0*/  @!P1 IMAD.MOV.U32 R25, RZ, RZ, R29 ;  /* 0x000000ffff199224 */ /* 0x000fea00078e001d */
[C---:B----4-:R-:W-:Y:S01]  /*120d0*/  SHF.L.U64.HI R21, R24.reuse, 0x1, R25 ;  /* 0x0000000118157819 */ /* 0x050fe20000010219 */
[----:B------:R-:W-:Y:S03]  /*120e0*/  IMAD.SHL.U32 R24, R24, 0x2, RZ ;  /* 0x0000000218187824 */ /* 0x000fe600078e00ff */
[----:B------:R-:W-:Y:S02]  /*120f0*/  LOP3.LUT R21, R21, 0x1fffffff, RZ, 0xc0, !PT ;  /* 0x1fffffff15157812 */ /* 0x000fe400078ec0ff */
[----:B------:R-:W-:Y:S02]  /*12100*/  LOP3.LUT R24, R24, 0xfffffffe, RZ, 0xc0, !PT ;  /* 0xfffffffe18187812 */ /* 0x000fe400078ec0ff */
[--C-:B------:R-:W-:Y:S02]  /*12110*/  SHF.R.U32.HI R4, RZ, 0x4, R21.reuse ;  /* 0x00000004ff047819 */ /* 0x100fe40000011615 */
[----:B------:R-:W-:Y:S02]  /*12120*/  SHF.R.U64 R21, R24, 0x4, R21 ;  /* 0x0000000418157819 */ /* 0x000fe40000001215 */
[----:B------:R-:W-:Y:S02]  /*12130*/  LOP3.LUT R30, R7, 0xf, R4, 0xb8, !PT ;  /* 0x0000000f071e7812 */ /* 0x000fe400078eb804 */
[----:B------:R-:W-:Y:S01]  /*12140*/  CS2R R6, SRZ ;  /* 0x0000000000067805 */ /* 0x000fe2000001ff00 */
[----:B------:R-:W-:Y:S04]  /*12150*/  STS [UR21+0xc], R21 ;  /* 0x00000c15ff007988 */ /* 0x000fe80008000815 */
        /* <DEDUP_REMOVED lines=12> */
.L_x_196:
[----:B------:R-:W-:Y:S05]  /*12220*/  BSYNC.RECONVERGENT B0 ;  /* 0x0000000000007941 */ /* 0x000fea0003800200 */
.L_x_195:
[----:B------:R-:W-:Y:S01]  /*12230*/  NOP ;  /* 0x0000000000007918 */ /* 0x000fe20000000000 */
[----:B-12---:R-:W1:Y:S01]  /*12240*/  LDS R4, [R20+UR21] ;  /* 0x0000001514047984 */ /* 0x006e620008000800 */
[----:B------:R-:W-:Y:S01]  /*12250*/  ULEA UR34, UP1, UR26, UR14, 0x7 ;  /* 0x0000000e1a227291 */ /* 0x000fe2000f8238ff */
[----:B------:R-:W-:Y:S01]  /*12260*/  UMOV UR33, UR31 ;  /* 0x0000001f00217c82 */ /* 0x000fe20008000000 */
[----:B------:R-:W-:Y:S02]  /*12270*/  UMOV UR31, UR29 ;  /* 0x0000001d001f7c82 */ /* 0x000fe40008000000 */
[----:B------:R-:W-:Y:S02]  /*12280*/  ULEA.HI.X UR35, UR26, UR15, UR6, 0x7, UP1 ;  /* 0x0000000f1a237291 */ /* 0x000fe400088f3c06 */
[----:B------:R-:W-:Y:S01]  /*12290*/  IADD3 R6, P0, PT, R20, UR34, RZ ;  /* 0x0000002214067c10 */ /* 0x000fe2000ff1e0ff */
[----:B------:R-:W-:Y:S03]  /*122a0*/  UMOV UR26, UR28 ;  /* 0x0000001c001a7c82 */ /* 0x000fe60008000000 */
[----:B------:R-:W-:Y:S05]  /*122b0*/  IADD3.X R7, PT, PT, RZ, UR35, RZ, P0, !PT ;  /* 0x00000023ff077c10 */ /* 0x000fea00087fe4ff */
[----:B-1----:R2:W5:Y:S01]  /*122c0*/  ATOMG.E.EXCH.STRONG.GPU PT, RZ, [R6], R4 ;  /* 0x0000000406ff73a8 */ /* 0x00256200041ee100 */
[----:B------:R-:W-:Y:S04]  /*122d0*/  DEPBAR {5,4,3,2,1,0} ;  /* 0x0000003f0000791a */ /* 0x000fe80000000000 */
[----:B------:R-:W1:Y:S02]  /*122e0*/  CCTL.E.C.LDCU.IV.DEEP [UR32] ;  /* 0x0000000020007540 */ /* 0x000e640009c08000 */
[----:B-1----:R2:W-:Y:S01]  /*122f0*/  UTMACCTL.IV [UR32] ;  /* 0x00000000200079b9 */ /* 0x0025e20008000000 */
        /* <DEDUP_REMOVED lines=9> */
[----:B------:R-:W-:Y:S01]  /*12390*/  NOP ;  /* 0x0000000000007918 */ /* 0x000fe20000000000 */
.L_x_192:
[----:B-----5:R-:W-:Y:S01]  /*123a0*/  ELECT P0, URZ, PT ;  /* 0x0000000000ff782f */ /* 0x020fe20003800000 */
[----:B------:R-:W-:Y:S11]  /*123b0*/  BSSY.RECONVERGENT B0, `(.L_x_197) ;  /* 0x0000011000007945 */ /* 0x000ff60003800200 */
[----:B------:R-:W-:Y:S01]  /*123c0*/  @!UPT UIADD3 URZ, UPT, UPT, URZ, URZ, URZ ;  /* 0x000000fffffff290 */ /* 0x000fe2000fffe0ff */
[----:B------:R-:W-:Y:S05]  /*123d0*/  @!P0 BRA `(.L_x_198) ;  /* 0x0000000000388947 */ /* 0x000fea0003800000 */
[----:B------:R0:W-:Y:S01]  /*123e0*/  UTMACMDFLUSH ;  /* 0x00000000000079b7 */ /* 0x0001e20000000000 */
[----:B------:R-:W-:Y:S09]  /*123f0*/  UIMAD UR6, UR8, 0x14, UR4 ;  /* 0x00000014080678a4 */ /* 0x000ff2000f8e0204 */
[----:B------:R4:W-:Y:S04]  /*12400*/  STS [UR6+0x250], R16 ;  /* 0x00025010ff007988 */ /* 0x0009e80008000806 */
        /* <DEDUP_REMOVED lines=9> */
[----:B-----5:R-:W1:Y:S01]  /*124a0*/  FENCE.VIEW.ASYNC.S ;  /* 0x00000000000073c6 */ /* 0x020e620000000000 */
[----:B------:R-:W-:Y:S04]  /*124b0*/  DEPBAR.LE SB0, 0x0 ;  /* 0x000080000000791a */ /* 0x000fe80000000000 */
.L_x_198:
[----:B--2---:R-:W-:Y:S05]  /*124c0*/  BSYNC.RECONVERGENT B0 ;  /* 0x0000000000007941 */ /* 0x004fea0003800200 */
.L_x_197:
[----:B------:R-:W-:Y:S05]  /*124d0*/  BRA.U !UP0, `(.L_x_199) ;  /* 0x0000000108047547 */ /* 0x000fea000b800000 */
[----:B------:R-:W-:Y:S05]  /*124e0*/  BPT.TRAP 0x1 ;  /* 0x000000040000795c */ /* 0x000fea0000300000 */
.L_x_199:
[----:B------:R-:W-:Y:S01]  /*124f0*/  UIADD3 UR6, UPT, UPT, UR8, -0x4, URZ ;  /* 0xfffffffc08067890 */ /* 0x000fe2000fffe0ff */
[----:B-1----:R-:W-:Y:S01]  /*12500*/  SYNCS.ARRIVE.TRANS64.A1T0 RZ, [UR25+0x130], RZ ;  /* 0x000130ffffff79a7 */ /* 0x002fe20008100019 */
[----:B------:R-:W-:Y:S01]  /*12510*/  UIADD3 UR25, UPT, UPT, UR7, -0x4, URZ ;  /* 0xfffffffc07197890 */ /* 0x000fe2000fffe0ff */
[----:B------:R-:W-:Y:S01]  /*12520*/  ISETP.NE.AND P0, PT, R11, RZ, PT ;  /* 0x000000ff0b00720c */ /* 0x000fe20003f05270 */
[----:B------:R-:W-:Y:S02]  /*12530*/  UISETP.GE.U32.AND UP1, UPT, UR6, -0x8, UPT ;  /* 0xfffffff80600788c */ /* 0x000fe4000bf26070 */
[----:B------:R-:W-:Y:S02]  /*12540*/  UISETP.GE.U32.AND UP0, UPT, UR25, -0x8, UPT ;  /* 0xfffffff81900788c */ /* 0x000fe4000bf06070 */
[----:B------:R-:W-:Y:S02]  /*12550*/  USEL UR25, URZ, 0x1, UP1 ;  /* 0x00000001ff197887 */ /* 0x000fe40008800000 */
[----:B------:R-:W-:Y:S02]  /*12560*/  USEL UR6, URZ, 0x1, UP0 ;  /* 0x00000001ff067887 */ /* 0x000fe40008000000 */
[----:B------:R-:W-:Y:S02]  /*12570*/  ULOP3.LUT UR27, UR8, 0x7, URZ, 0xc0, !UPT ;  /* 0x00000007081b7892 */ /* 0x000fe4000f8ec0ff */
[----:B------:R-:W-:Y:S01]  /*12580*/  ULOP3.LUT UR26, UR7, 0x7, URZ, 0xc0, !UPT ;  /* 0x00000007071a7892 */ /* 0x000fe2000f8ec0ff */
[----:B------:R-:W-:Y:S01]  /*12590*/  LOP3.LUT R0, R0, UR25, RZ, 0x3c, !PT ;  /* 0x0000001900007c12 */ /* 0x000fe2000f8e3cff */
[----:B------:R-:W-:Y:S01]  /*125a0*/  ULOP3.LUT UR8, UR27, 0x4, URZ, 0x3c, !UPT ;  /* 0x000000041b087892 */ /* 0x000fe2000f8e3cff */
[----:B------:R-:W-:Y:S01]  /*125b0*/  LOP3.LUT R17, R17, UR6, RZ, 0x3c, !PT ;  /* 0x0000000611117c12 */ /* 0x000fe2000f8e3cff */
[----:B------:R-:W-:Y:S01]  /*125c0*/  ULOP3.LUT UR7, UR26, 0x4, URZ, 0x3c, !UPT ;  /* 0x000000041a077892 */ /* 0x000fe2000f8e3cff */
[----:B------:R-:W-:Y:S11]  /*125d0*/  @!P0 EXIT ;  /* 0x000000000000894d */ /* 0x000ff60003800000 */
[----:B------:R-:W-:Y:S05]  /*125e0*/  BRA `(.L_x_200) ;  /* 0xffffffe800f47947 */ /* 0x000fea000383ffff */
.L_x_281:
[----:B------:R-:W-:Y:S01]  /*125f0*/  UMOV UR6, 0x40 ;  /* 0x0000004000067882 */ /* 0x000fe20000000000 */
[----:B------:R-:W-:Y:S01]  /*12600*/  NOP ;  /* 0x0000000000007918 */ /* 0x000fe20000000000 */
[----:B------:R-:W-:Y:S01]  /*12610*/  ULEA UR6, UR5, UR6, 0x18 ;  /* 0x0000000605067291 */ /* 0x000fe2000f8ec0ff */
[----:B------:R-:W-:Y:S01]  /*12620*/  UMOV UR4, 0x400 ;  /* 0x0000040000047882 */ /* 0x000fe20000000000 */
[----:B------:R-:W-:Y:S02]  /*12630*/  UISETP.NE.AND UP3, UPT, UR37, URZ, UPT ;  /* 0x000000ff2500728c */ /* 0x000fe4000bf65270 */
[----:B------:R-:W-:-:S05]  /*12640*/  ULEA UR4, UR5, UR4, 0x18 ;  /* 0x0000000405047291 */ /* 0x000fca000f8ec0ff */
[----:B------:R-:W2:Y:S02]  /*12650*/  LDS.U8 R0, [UR6+0x1c] ;  /* 0x00001c06ff007984 */ /* 0x000ea40008000000 */
[----:B--2---:R-:W-:-:S13]  /*12660*/  ISETP.NE.AND P0, PT, R0, RZ, PT ;  /* 0x000000ff0000720c */ /* 0x004fda0003f05270 */
[----:B------:R-:W-:Y:S05]  /*12670*/  @P0 BRA `(.L_x_201) ;  /* 0x0000000400100947 */ /* 0x000fea0003800000 */
[----:B------:R-:W-:Y:S02]  /*12680*/  ULOP3.LUT UR44, UR5, 0x1, URZ, 0xc0, !UPT ;  /* 0x00000001052c7892 */ /* 0x000fe4000f8ec0ff */
[----:B------:R-:W-:Y:S02]  /*12690*/  ULOP3.LUT UR43, UR5, 0x1, URZ, 0x3c, !UPT ;  /* 0x00000001052b7892 */ /* 0x000fe4000f8e3cff */
[----:B------:R-:W-:Y:S02]  /*126a0*/  UISETP.NE.U32.AND UP0, UPT, UR44, 0x1, UPT ;  /* 0x000000012c00788c */ /* 0x000fe4000bf05070 */
[----:B------:R-:W-:-:S07]  /*126b0*/  UIADD3 UR7, UPT, UPT, UR6, 0x8, URZ ;  /* 0x0000000806077890 */ /* 0x000fce000fffe0ff */
[----:B------:R-:W-:Y:S05]  /*126c0*/  BRA.U !UP0, `(.L_x_202) ;  /* 0x00000001089c7547 */ /* 0x000fea000b800000 */
[----:B------:R-:W-:Y:S01]  /*126d0*/  ELECT P0, URZ, PT ;  /* 0x0000000000ff782f */ /* 0x000fe20003800000 */
[----:B------:R-:W-:-:S12]  /*126e0*/  BSSY B0, `(.L_x_202) ;  /* 0x0000025000007945 */ /* 0x000fd80003800000 */
[----:B------:R-:W-:Y:S05]  /*126f0*/  @!P0 BRA `(.L_x_203) ;  /* 0x00000000008c8947 */ /* 0x000fea0003800000 */
[----:B------:R-:W-:-:S05]  /*12700*/  UMOV UR5, 0x10 ;  /* 0x0000001000057882 */ /* 0x000fca0000000000 */
[----:B------:R-:W-:Y:S04]  /*12710*/  DEPBAR.LE SB1, 0x36 ;  /* 0x00009d800000791a */ /* 0x000fe80000000000 */
[----:B------:R-:W1:Y:S02]  /*12720*/  UTCATOMSWS.2CTA.FIND_AND_SET.ALIGN UP1, UR5, UR5 ;  /* 0x00000005000575e3 */ /* 0x000e640008220800 */
[----:B-1----:R-:W-:Y:S01]  /*12730*/  MOV R11, UR5 ;  /* 0x00000005000b7c02 */ /* 0x002fe20008000f00 */
[----:B------:R-:W-:Y:S06]  /*12740*/  BRA.U UP1, `(.L_x_204) ;  /* 0x0000000101187547 */ /* 0x000fec000b800000 */
.L_x_205:
[----:B------:R-:W-:Y:S05]  /*12750*/  NANOSLEEP 0x64 ;  /* 0x000000640000795d */ /* 0x000fea0003800000 */
[----:B------:R-:W-:-:S05]  /*12760*/  UMOV UR5, 0x10 ;  /* 0x0000001000057882 */ /* 0x000fca0000000000 */
[----:B------:R-:W-:Y:S04]  /*12770*/  DEPBAR.LE SB1, 0x36 ;  /* 0x00009d800000791a */ /* 0x000fe80000000000 */
[----:B------:R-:W1:Y:S02]  /*12780*/  UTCATOMSWS.2CTA.FIND_AND_SET.ALIGN UP1, UR5, UR5 ;  /* 0x00000005000575e3 */ /* 0x000e640008220800 */
[----:B-1----:R-:W-:Y:S01]  /*12790*/  MOV R11, UR5 ;  /* 0x00000005000b7c02 */ /* 0x002fe20008000f00 */
[----:B------:R-:W-:Y:S05]  /*127a0*/  BRA.U !UP1, `(.L_x_205) ;  /* 0xfffffffd09e87547 */ /* 0x000fea000b83ffff */
.L_x_204:
[----:B-----5:R-:W1:Y:S01]  /*127b0*/  LDS R5, [UR6+0x10] ;  /* 0x00001006ff057984 */ /* 0x020e620008000800 */
[----:B------:R-:W-:Y:S01]  /*127c0*/  IMAD.U32 R3, RZ, RZ, UR4 ;  /* 0x00000004ff037e24 */ /* 0x000fe2000f8e00ff */
[----:B------:R-:W-:-:S03]  /*127d0*/  MOV R2, UR43 ;  /* 0x0000002b00027c02 */ /* 0x000fc60008000f00 */
[----:B------:R-:W-:Y:S01]  /*127e0*/  VIADD R3, R3, 0x2f0 ;  /* 0x000002f003037836 */ /* 0x000fe20000000000 */
[----:B-1----:R-:W-:-:S04]  /*127f0*/  SHF.L.U32 R5, R5, 0x1f, RZ ;  /* 0x0000001f05057819 */ /* 0x002fc800000006ff */
[----:B------:R-:W1:Y:S02]  /*12800*/  SYNCS.PHASECHK.TRANS64.TRYWAIT P0, [UR6+0x8], R5 ;  /* 0x00000805ff0075a7 */ /* 0x000e640008001106 */
[----:B-1----:R-:W-:Y:S05]  /*12810*/  @P0 BRA `(.L_x_206) ;  /* 0x0000000000080947 */ /* 0x002fea0003800000 */
[----:B------:R-:W1:Y:S02]  /*12820*/  SYNCS.PHASECHK.TRANS64.TRYWAIT P0, [UR6+0x8], R5 ;  /* 0x00000805ff0075a7 */ /* 0x000e640008001106 */
[----:B-1----:R-:W-:Y:S05]  /*12830*/  @!P0 BRA `(.L_x_207) ;  /* 0x0000001c00008947 */ /* 0x002fea0003800000 */
.L_x_206:
[----:B------:R-:W-:Y:S01]  /*12840*/  HFMA2 R4, -RZ, RZ, 0, 5.9604644775390625e-08 ;  /* 0x00000001ff047431 */ /* 0x000fe200000001ff */
[----:B------:R-:W-:Y:S01]  /*12850*/  UPRMT UR5, UR43, 0x654, UR7 ;  /* 0x000006542b057896 */ /* 0x000fe20008000007 */
[----:B------:R-:W-:Y:S01]  /*12860*/  IMAD.MOV.U32 R6, RZ, RZ, 0xffff ;  /* 0x0000ffffff067424 */ /* 0x000fe200078e00ff */
[----:B------:R-:W-:Y:S01]  /*12870*/  PRMT R2, R2, 0x654, R3 ;  /* 0x0000065402027816 */ /* 0x000fe20000000003 */
[----:B-1----:R-:W-:Y:S02]  /*12880*/  IMAD.MOV.U32 R0, RZ, RZ, 0x4 ;  /* 0x00000004ff007424 */ /* 0x002fe400078e00ff */
[----:B------:R-:W-:Y:S01]  /*12890*/  IMAD.SHL.U32 R7, R11, 0x20, RZ ;  /* 0x000000200b077824 */ /* 0x000fe200078e00ff */
[----:B------:R-:W-:Y:S02]  /*128a0*/  MOV R3, UR5 ;  /* 0x0000000500037c02 */ /* 0x000fe40008000f00 */
[-C--:B------:R-:W-:Y:S01]  /*128b0*/  SHF.L.U32 R6, R6, R11.reuse, RZ ;  /* 0x0000000b06067219 */ /* 0x080fe200000006ff */
[----:B------:R2:W-:Y:S01]  /*128c0*/  SYNCS.ARRIVE.TRANS64.RED RZ, [UR5], R0 ;  /* 0x00000000ffff79a7 */ /* 0x0005e20008000405 */
[----:B------:R-:W-:Y:S01]  /*128d0*/  SHF.L.U32 R5, R4, R11, RZ ;  /* 0x0000000b04057219 */ /* 0x000fe200000006ff */
[----:B------:R2:W-:Y:S04]  /*128e0*/  STS [UR4+0x2f0], R7 ;  /* 0x0002f007ff007988 */ /* 0x0005e80008000804 */
[----:B------:R2:W-:Y:S04]  /*128f0*/  STAS [R2.64], R11 ;  /* 0x0000000b02007dbd */ /* 0x0005e8000c0008ff */
[----:B------:R2:W-:Y:S04]  /*12900*/  ATOMS.OR RZ, [UR6+0x14], R6 ;  /* 0x00001406ffff798c */ /* 0x0005e8000b000006 */
[----:B------:R2:W-:Y:S04]  /*12910*/  ATOMS.OR RZ, [UR6+0x18], R5 ;  /* 0x00001805ffff798c */ /* 0x0005e8000b000006 */
[----:B------:R2:W-:Y:S02]  /*12920*/  ATOMS.XOR RZ, [UR6+0x10], R4 ;  /* 0x00001004ffff798c */ /* 0x0005e4000b800006 */
.L_x_203:
[----:B------:R-:W-:Y:S05]  /*12930*/  BSYNC B0 ;  /* 0x0000000000007941 */ /* 0x000fea0003800000 */
.L_x_202:
[----:B------:R-:W-:Y:S05]  /*12940*/  BRA.U UP0, `(.L_x_208) ;  /* 0x00000001006c7547 */ /* 0x000fea000b800000 */
[----:B------:R-:W-:-:S03]  /*12950*/  UMOV UR5, 0xffffffff ;  /* 0xffffffff00057882 */ /* 0x000fc60000000000 */
[----:B------:R-:W-:Y:S05]  /*12960*/  BRA.DIV UR5, `(.L_x_209) ;  /* 0x0000001a05cc7947 */ /* 0x000fea000b800000 */
[----:B------:R-:W-:-:S13]  /*12970*/  ELECT P6, URZ, PT ;  /* 0x0000000000ff782f */ /* 0x000fda00038c0000 */
.L_x_269:
[----:B------:R-:W-:Y:S05]  /*12980*/  @!P6 BRA `(.L_x_208) ;  /* 0x00000000005ce947 */ /* 0x000fea0003800000 */
[----:B--2---:R-:W2:Y:S02]  /*12990*/  LDS R3, [UR6+0x10] ;  /* 0x00001006ff037984 */ /* 0x004ea40008000800 */
[----:B--2---:R-:W-:-:S04]  /*129a0*/  SHF.L.U32 R3, R3, 0x1f, RZ ;  /* 0x0000001f03037819 */ /* 0x004fc800000006ff */
[----:B------:R-:W2:Y:S02]  /*129b0*/  SYNCS.PHASECHK.TRANS64.TRYWAIT P0, [UR6+0x8], R3 ;  /* 0x00000803ff0075a7 */ /* 0x000ea40008001106 */
[----:B--2---:R-:W-:Y:S05]  /*129c0*/  @P0 BRA `(.L_x_210) ;  /* 0x0000000000080947 */ /* 0x004fea0003800000 */
[----:B------:R-:W2:Y:S02]  /*129d0*/  SYNCS.PHASECHK.TRANS64.TRYWAIT P0, [UR6+0x8], R3 ;  /* 0x00000803ff0075a7 */ /* 0x000ea40008001106 */
[----:B--2---:R-:W-:Y:S05]  /*129e0*/  @!P0 BRA `(.L_x_211) ;  /* 0x0000001800cc8947 */ /* 0x004fea0003800000 */
.L_x_210:
[----:B-----5:R-:W3:Y:S01]  /*129f0*/  LDS R5, [UR4+0x2f0] ;  /* 0x0002f004ff057984 */ /* 0x020ee20008000800 */
[----:B--2---:R-:W-:Y:S02]  /*12a00*/  HFMA2 R0, -RZ, RZ, 0, 5.9604644775390625e-08 ;  /* 0x00000001ff007431 */ /* 0x004fe400000001ff */
[----:B------:R-:W-:Y:S01]  /*12a10*/  IMAD.MOV.U32 R2, RZ, RZ, 0xffff ;  /* 0x0000ffffff027424 */ /* 0x000fe200078e00ff */
[----:B------:R-:W-:Y:S01]  /*12a20*/  UPRMT UR5, UR43, 0x654, UR7 ;  /* 0x000006542b057896 */ /* 0x000fe20008000007 */
[----:B---3--:R-:W-:-:S03]  /*12a30*/  IMAD.SHL.U32 R3, R5, 0x20, RZ ;  /* 0x0000002005037824 */ /* 0x008fc600078e00ff */
[-C--:B------:R-:W-:Y:S02]  /*12a40*/  SHF.L.U32 R2, R2, R5.reuse, RZ ;  /* 0x0000000502027219 */ /* 0x080fe400000006ff */
[----:B------:R-:W-:Y:S01]  /*12a50*/  SHF.L.U32 R5, R0, R5, RZ ;  /* 0x0000000500057219 */ /* 0x000fe200000006ff */
[----:B------:R3:W-:Y:S04]  /*12a60*/  STS [UR4+0x2f0], R3 ;  /* 0x0002f003ff007988 */ /* 0x0007e80008000804 */
[----:B------:R3:W-:Y:S04]  /*12a70*/  ATOMS.OR RZ, [UR6+0x14], R2 ;  /* 0x00001402ffff798c */ /* 0x0007e8000b000006 */
[----:B------:R3:W-:Y:S01]  /*12a80*/  ATOMS.OR RZ, [UR6+0x18], R5 ;  /* 0x00001805ffff798c */ /* 0x0007e2000b000006 */
[----:B------:R-:W-:Y:S03]  /*12a90*/  SYNCS.ARRIVE.TRANS64.RED.A1T0 RZ, [UR5], RZ ;  /* 0x000000ffffff79a7 */ /* 0x000fe60008100405 */
[----:B------:R3:W-:Y:S01]  /*12aa0*/  ATOMS.XOR RZ, [UR6+0x10], R0 ;  /* 0x00001000ffff798c */ /* 0x0007e2000b800006 */
[----:B------:R-:W-:Y:S05]  /*12ab0*/  BRA `(.L_x_208) ;  /* 0x0000000000107947 */ /* 0x000fea0003800000 */
.L_x_201:
[----:B------:R-:W-:Y:S02]  /*12ac0*/  MOV R0, 0xffffffff ;  /* 0xffffffff00007802 */ /* 0x000fe40000000f00 */
[----:B------:R-:W-:-:S03]  /*12ad0*/  MOV R2, 0x12b00 ;  /* 0x00012b0000027802 */ /* 0x000fc60000000f00 */
[----:B------:R2:W-:Y:S04]  /*12ae0*/  STS [UR4+0x2f0], R0 ;  /* 0x0002f000ff007988 */ /* 0x0005e80008000804 */
[----:B-12-45:R-:W-:Y:S05]  /*12af0*/  CALL.REL.NOINC `($__internal_1_$__cuda_sm10x_tcgen05_guardrail_trap_phase_invalid_during_alloc) ;  /* 0x0000001c00247944 */ /* 0x036fea0003c00000 */
.L_x_208:
[----:B------:R-:W-:Y:S05]  /*12b00*/  WARPSYNC.ALL ;  /* 0x0000000000007948 */ /* 0x000fea0003800000 */
[----:B------:R-:W1:Y:S01]  /*12b10*/  S2UR UR5, SR_CgaCtaId ;  /* 0x00000000000579c3 */ /* 0x000e620000008800 */
[----:B------:R-:W-:Y:S01]  /*12b20*/  UMOV UR4, 0x400 ;  /* 0x0000040000047882 */ /* 0x000fe20000000000 */
[----:B------:R-:W-:-:S06]  /*12b30*/  NOP ;  /* 0x0000000000007918 */ /* 0x000fcc0000000000 */
[----:B------:R-:W-:Y:S06]  /*12b40*/  BAR.ARV 0x6, 0xa0 ;  /* 0x0182800000007b1d */ /* 0x000fec0000002000 */
[----:B-1----:R-:W-:-:S04]  /*12b50*/  ULEA UR4, UR5, UR4, 0x18 ;  /* 0x0000000405047291 */ /* 0x002fc8000f8ec0ff */
[----:B------:R-:W-:Y:S02]  /*12b60*/  UIADD3 UR6, UPT, UPT, UR4, 0x11400, URZ ;  /* 0x0001140004067890 */ /* 0x000fe4000fffe0ff */
[----:B------:R-:W-:Y:S02]  /*12b70*/  UIADD3 UR7, UPT, UPT, UR4, 0x21400, URZ ;  /* 0x0002140004077890 */ /* 0x000fe4000fffe0ff */
[----:B------:R-:W-:Y:S01]  /*12b80*/  USHF.R.U32.HI UR6, URZ, 0x4, UR6 ;  /* 0x00000004ff067899 */ /* 0x000fe20008011606 */
[----:B--23--:R-:W1:Y:S01]  /*12b90*/  LDS R0, [UR4+0x2f0] ;  /* 0x0002f004ff007984 */ /* 0x00ce620008000800 */
[----:B------:R-:W-:Y:S02]  /*12ba0*/  USHF.R.U32.HI UR7, URZ, 0x4, UR7 ;  /* 0x00000004ff077899 */ /* 0x000fe40008011607 */
[----:B------:R-:W-:Y:S02]  /*12bb0*/  ULOP3.LUT UR6, UR6, 0x3fff, URZ, 0xc0, !UPT ;  /* 0x00003fff06067892 */ /* 0x000fe4000f8ec0ff */
[----:B------:R-:W-:-:S02]  /*12bc0*/  ULOP3.LUT UR7, UR7, 0x3fff, URZ, 0xc0, !UPT ;  /* 0x00003fff07077892 */ /* 0x000fc4000f8ec0ff */
[----:B------:R-:W-:Y:S02]  /*12bd0*/  ULOP3.LUT UR6, UR6, 0x10000, URZ, 0xfc, !UPT ;  /* 0x0001000006067892 */ /* 0x000fe4000f8efcff */
[----:B------:R-:W-:Y:S01]  /*12be0*/  ULOP3.LUT UR7, UR7, 0x10000, URZ, 0xfc, !UPT ;  /* 0x0001000007077892 */ /* 0x000fe2000f8efcff */
[----:B-1----:R-:W-:Y:S01]  /*12bf0*/  R2UR UR8, R0 ;  /* 0x00000000000872ca */ /* 0x002fe200000e0000 */
[----:B----45:R-:W1:-:S00]  /*12c00*/  USETMAXREG.DEALLOC.CTAPOOL 0x88 ;  /* 0x00000088000079c8 */ /* 0x030e4000080e0500 */
[----:B-1----:R-:W-:Y:S01]  /*12c10*/  HFMA2 R2, -RZ, RZ, 0, 0 ;  /* 0x00000000ff027431 */ /* 0x002fe200000001ff */
[----:B------:R-:W-:Y:S01]  /*12c20*/  MOV R0, RZ ;  /* 0x000000ff00007202 */ /* 0x000fe20000000f00 */
[----:B------:R-:W-:Y:S01]  /*12c30*/  UISETP.NE.AND UP3, UPT, UR21, 0x4, !UP3 ;  /* 0x000000041500788c */ /* 0x000fe2000df65270 */
[----:B------:R-:W-:Y:S01]  /*12c40*/  UMOV UR20, 0x1 ;  /* 0x0000000100147882 */ /* 0x000fe20000000000 */
[----:B------:R-:W-:Y:S01]  /*12c50*/  UMOV UR19, URZ ;  /* 0x000000ff00137c82 */ /* 0x000fe20008000000 */
[----:B------:R-:W-:Y:S01]  /*12c60*/  UMOV UR18, URZ ;  /* 0x000000ff00127c82 */ /* 0x000fe20008000000 */
[----:B------:R-:W-:Y:S01]  /*12c70*/  UMOV UR17, URZ ;  /* 0x000000ff00117c82 */ /* 0x000fe20008000000 */
[----:B------:R-:W-:-:S05]  /*12c80*/  UMOV UR16, URZ ;  /* 0x000000ff00107c82 */ /* 0x000fca0008000000 */
.L_x_222:
[----:B------:R-:W1:Y:S02]  /*12c90*/  LDC.64 R4, c[0x0][0x390] ;  /* 0x0000e400ff047b82 */ /* 0x000e640000000a00 */
[----:B-12---:R-:W-:-:S05]  /*12ca0*/  IMAD.WIDE R4, R16, 0xc, R4 ;  /* 0x0000000c10047825 */ /* 0x006fca00078e0204 */
[----:B------:R-:W2:Y:S02]  /*12cb0*/  LDG.E R3, desc[UR50][R4.64+0x8] ;  /* 0x0000083204037981 */ /* 0x000ea4000c1e1900 */
[----:B--2---:R-:W-:-:S13]  /*12cc0*/  R2UR UR13, R3 ;  /* 0x00000000030d72ca */ /* 0x004fda00000e0000 */
[----:B------:R-:W-:Y:S02]  /*12cd0*/  UISETP.GE.AND UP0, UPT, UR13, 0x1, UPT ;  /* 0x000000010d00788c */ /* 0x000fe4000bf06270 */
[----:B------:R-:W-:Y:S02]  /*12ce0*/  UIADD3 UR9, UPT, UPT, UR13, 0x7f, URZ ;  /* 0x0000007f0d097890 */ /* 0x000fe4000fffe0ff */
[----:B------:R-:W-:Y:S02]  /*12cf0*/  UISETP.NE.OR UP0, UPT, UR44, URZ, !UP0 ;  /* 0x000000ff2c00728c */ /* 0x000fe4000c705670 */
[----:B------:R-:W-:-:S04]  /*12d00*/  USHF.R.S32.HI UR15, URZ, 0x1f, UR9 ;  /* 0x0000001fff0f7899 */ /* 0x000fc80008011409 */
[----:B------:R-:W-:-:S03]  /*12d10*/  ULEA.HI UR15, UR15, UR9, URZ, 0x7 ;  /* 0x000000090f0f7291 */ /* 0x000fc6000f8f38ff */
[----:B------:R-:W-:Y:S09]  /*12d20*/  BRA.U UP0, `(.L_x_212) ;  /* 0x0000000500b87547 */ /* 0x000ff2000b800000 */
[----:B------:R-:W-:Y:S01]  /*12d30*/  ULEA UR9, UR17, UR4, 0x3 ;  /* 0x0000000411097291 */ /* 0x000fe2000f8e18ff */
[----:B------:R-:W-:Y:S01]  /*12d40*/  SHF.L.U32 R3, R0, 0x1f, RZ ;  /* 0x0000001f00037819 */ /* 0x000fe200000006ff */
[----:B------:R-:W-:Y:S02]  /*12d50*/  USHF.R.S32.HI UR15, URZ, 0x7, UR15 ;  /* 0x00000007ff0f7899 */ /* 0x000fe4000801140f */
[----:B------:R-:W-:-:S05]  /*12d60*/  ULEA UR12, UR19, UR8, 0x8 ;  /* 0x00000008130c7291 */ /* 0x000fca000f8e40ff */
[----:B------:R1:W2:Y:S01]  /*12d70*/  SYNCS.PHASECHK.TRANS64.TRYWAIT P1, [UR9], R3 ;  /* 0x00000003ff0075a7 */ /* 0x0002a20008021109 */
[----:B------:R-:W-:Y:S06]  /*12d80*/  BRA.U UP3, `(.L_x_213) ;  /* 0x0000000103047547 */ /* 0x000fec000b800000 */
[----:B------:R-:W-:Y:S05]  /*12d90*/  BPT.TRAP 0x1 ;  /* 0x000000040000795c */ /* 0x000fea0000300000 */
.L_x_213:
[----:B------:R-:W-:Y:S01]  /*12da0*/  ULEA UR11, UR19, UR4, 0x3 ;  /* 0x00000004130b7291 */ /* 0x000fe2000f8e18ff */
[----:B------:R-:W-:-:S04]  /*12db0*/  MOV R4, UR20 ;  /* 0x0000001400047c02 */ /* 0x000fc80008000f00 */
[----:B------:R-:W-:-:S04]  /*12dc0*/  SHF.L.U32 R4, R4, 0x1f, RZ ;  /* 0x0000001f04047819 */ /* 0x000fc800000006ff */
[----:B------:R-:W3:Y:S02]  /*12dd0*/  SYNCS.PHASECHK.TRANS64.TRYWAIT P0, [UR11+0x100], R4 ;  /* 0x00010004ff0075a7 */ /* 0x000ee4000800110b */
[----:B---3--:R-:W-:Y:S05]  /*12de0*/  @!P0 BRA `(.L_x_214) ;  /* 0x0000001400e48947 */ /* 0x008fea0003800000 */
.L_x_271:
[----:B-1----:R-:W-:Y:S01]  /*12df0*/  LOP3.LUT R3, R9, 0xffff, RZ, 0xc0, !PT ;  /* 0x0000ffff09037812 */ /* 0x002fe200078ec0ff */
[----:B------:R-:W-:Y:S01]  /*12e00*/  UISETP.LT.AND UP0, UPT, UR15, 0x1, UPT ;  /* 0x000000010f00788c */ /* 0x000fe2000bf01270 */
[----:B--2---:R-:W-:Y:S01]  /*12e10*/  PLOP3.LUT P0, PT, P1, PT, PT, 0x80, 0x8 ;  /* 0x000000000008781c */ /* 0x004fe20000f0f070 */
[----:B------:R-:W-:Y:S01]  /*12e20*/  UMOV UR21, UR17 ;  /* 0x0000001100157c82 */ /* 0x000fe20008000000 */
[----:B------:R-:W-:Y:S01]  /*12e30*/  R2UR UR9, R3 ;  /* 0x00000000030972ca */ /* 0x000fe200000e0000 */
[----:B------:R-:W-:Y:S01]  /*12e40*/  USEL UR10, UR15, 0x1, UP0 ;  /* 0x000000010f0a7887 */ /* 0x000fe20008000000 */
[----:B------:R-:W-:Y:S01]  /*12e50*/  UMOV UR38, 0x0 ;  /* 0x0000000000267882 */ /* 0x000fe20000000000 */
[----:B------:R-:W-:Y:S02]  /*12e60*/  UMOV UR39, 0x10400490 ;  /* 0x1040049000277882 */ /* 0x000fe40000000000 */
[----:B------:R-:W-:Y:S01]  /*12e70*/  UIADD3 UR10, UPT, UPT, -UR10, UR16, UR15 ;  /* 0x000000100a0a7290 */ /* 0x000fe2000fffe10f */
[----:B------:R-:W-:Y:S01]  /*12e80*/  UMOV UR34, 0x0 ;  /* 0x0000000000227882 */ /* 0x000fe20000000000 */
[----:B------:R-:W-:-:S02]  /*12e90*/  UMOV UR35, 0x10400490 ;  /* 0x1040049000237882 */ /* 0x000fc40000000000 */
[----:B------:R-:W-:Y:S02]  /*12ea0*/  UIADD3 UR10, UPT, UPT, UR10, 0x1, URZ ;  /* 0x000000010a0a7890 */ /* 0x000fe4000fffe0ff */
[----:B------:R-:W-:Y:S01]  /*12eb0*/  UPLOP3.LUT UP2, UPT, UPT, UPT, UPT, 0x40, 0x4 ;  /* 0x000000000004789c */ /* 0x000fe20003f4e870 */
[----:B------:R-:W-:Y:S01]  /*12ec0*/  UMOV UR32, 0x0 ;  /* 0x0000000000207882 */ /* 0x000fe20000000000 */
        /* <DEDUP_REMOVED lines=10> */
[----:B------:R-:W-:-:S05]  /*12f70*/  UMOV UR23, 0x10400490 ;  /* 0x1040049000177882 */ /* 0x000fca0000000000 */
.L_x_217:
[----:B-1----:R-:W-:Y:S01]  /*12f80*/  ULEA UR14, UR21, UR4, 0x3 ;  /* 0x00000004150e7291 */ /* 0x002fe2000f8e18ff */
[----:B--2---:R-:W-:Y:S11]  /*12f90*/  @P0 BRA `(.L_x_215) ;  /* 0x00000000000c0947 */ /* 0x004ff60003800000 */
[----:B------:R-:W-:Y:S04]  /*12fa0*/  SHF.L.U32 R4, R0, 0x1f, RZ ;  /* 0x0000001f00047819 */ /* 0x000fe800000006ff */
[----:B------:R-:W1:Y:S02]  /*12fb0*/  SYNCS.PHASECHK.TRANS64.TRYWAIT P0, [UR14], R4 ;  /* 0x00000004ff0075a7 */ /* 0x000e64000800110e */
[----:B-1----:R-:W-:Y:S05]  /*12fc0*/  @!P0 BRA `(.L_x_216) ;  /* 0x0000001400848947 */ /* 0x002fea0003800000 */
.L_x_215:
[----:B------:R-:W-:Y:S01]  /*12fd0*/  UISETP.NE.AND UP0, UPT, UR15, 0x1, UPT ;  /* 0x000000010f00788c */ /* 0x000fe2000bf05270 */
[----:B------:R-:W-:Y:S01]  /*12fe0*/  PLOP3.LUT P0, PT, PT, PT, PT, 0x80, 0x8 ;  /* 0x000000000008781c */ /* 0x000fe20003f0f070 */
[----:B------:R-:W-:Y:S02]  /*12ff0*/  UIADD3 UR17, UPT, UPT, UR21, 0x1, URZ ;  /* 0x0000000115117890 */ /* 0x000fe4000fffe0ff */
[----:B------:R-:W-:Y:S02]  /*13000*/  ULEA UR76, UR21, UR7, 0xb ;  /* 0x00000007154c7291 */ /* 0x000fe4000f8e58ff */
[----:B------:R-:W-:Y:S01]  /*13010*/  UISETP.NE.AND UP1, UPT, UR17, 0x2, UPT ;  /* 0x000000021100788c */ /* 0x000fe2000bf25270 */
[----:B------:R-:W-:Y:S01]  /*13020*/  PLOP3.LUT P1, PT, PT, PT, UP0, 0x80, 0x8 ;  /* 0x000000000008781c */ /* 0x000fe20003f2f008 */
[----:B------:R-:W-:Y:S02]  /*13030*/  ULEA UR74, UR21, UR6, 0xb ;  /* 0x00000006154a7291 */ /* 0x000fe4000f8e58ff */
[----:B------:R-:W-:Y:S02]  /*13040*/  USEL UR41, URZ, 0x1, UP1 ;  /* 0x00000001ff297887 */ /* 0x000fe40008800000 */
[----:B------:R-:W-:Y:S02]  /*13050*/  USEL UR17, UR17, URZ, UP1 ;  /* 0x000000ff11117287 */ /* 0x000fe40008800000 */
[----:B------:R-:W-:Y:S02]  /*13060*/  UIADD3 UR72, UPT, UPT, UR76, 0x2, URZ ;  /* 0x000000024c487890 */ /* 0x000fe4000fffe0ff */
[----:B------:R-:W-:Y:S01]  /*13070*/  @UP0 ULEA UR40, UR17, UR4, 0x3 ;  /* 0x0000000411280291 */ /* 0x000fe2000f8e18ff */
[----:B------:R-:W-:Y:S01]  /*13080*/  LOP3.LUT R0, R0, UR41, RZ, 0x3c, !PT ;  /* 0x0000002900007c12 */ /* 0x000fe2000f8e3cff */
[----:B------:R-:W-:Y:S02]  /*13090*/  UIADD3 UR70, UPT, UPT, UR74, 0x2, URZ ;  /* 0x000000024a467890 */ /* 0x000fe4000fffe0ff */
[----:B------:R-:W-:Y:S01]  /*130a0*/  UIADD3 UR68, UPT, UPT, UR76, 0x4, URZ ;  /* 0x000000044c447890 */ /* 0x000fe2000fffe0ff */
[----:B-1----:R-:W-:Y:S01]  /*130b0*/  @P1 SHF.L.U32 R3, R0, 0x1f, RZ ;  /* 0x0000001f00031819 */ /* 0x002fe200000006ff */
[----:B------:R-:W-:Y:S02]  /*130c0*/  UIADD3 UR66, UPT, UPT, UR74, 0x4, URZ ;  /* 0x000000044a427890 */ /* 0x000fe4000fffe0ff */
[----:B------:R-:W-:Y:S01]  /*130d0*/  UIADD3 UR64, UPT, UPT, UR76, 0x6, URZ ;  /* 0x000000064c407890 */ /* 0x000fe2000fffe0ff */
[----:B------:R1:W2:Y:S01]  /*130e0*/  @P1 SYNCS.PHASECHK.TRANS64.TRYWAIT P0, [UR40], R3 ;  /* 0x00000003ff0015a7 */ /* 0x0002a20008001128 */
[----:B------:R-:W-:Y:S02]  /*130f0*/  UIADD3 UR62, UPT, UPT, UR74, 0x6, URZ ;  /* 0x000000064a3e7890 */ /* 0x000fe4000fffe0ff */
        /* <DEDUP_REMOVED lines=10> */
[----:B------:R-:W-:Y:S02]  /*131a0*/  UIADD3 UR15, UPT, UPT, UR15, -0x1, URZ ;  /* 0xffffffff0f0f7890 */ /* 0x000fe4000fffe0ff */
[----:B------:R-:W-:Y:S01]  /*131b0*/  UISETP.NE.AND UP0, UPT, UR16, UR10, UPT ;  /* 0x0000000a1000728c */ /* 0x000fe2000bf05270 */
[----:B------:R-:W-:Y:S01]  /*131c0*/  UMOV UR77, 0x40004040 ;  /* 0x40004040004d7882 */ /* 0x000fe20000000000 */
[----:B------:R-:W-:Y:S01]  /*131d0*/  UMOV UR75, 0x40004040 ;  /* 0x40004040004b7882 */ /* 0x000fe20000000000 */
[----:B------:R-:W-:Y:S01]  /*131e0*/  UMOV UR73, 0x40004040 ;  /* 0x4000404000497882 */ /* 0x000fe20000000000 */
[----:B------:R1:W-:Y:S01]  /*131f0*/  UTCHMMA.2CTA gdesc[UR74], gdesc[UR76], tmem[UR12], tmem[UR38], idesc[UR39], UP2 ;  /* 0x00ff264c4a0075ea */ /* 0x0003e2000920000c */
[----:B------:R-:W-:Y:S01]  /*13200*/  UPLOP3.LUT UP2, UPT, UPT, UPT, UPT, 0x80, 0x8 ;  /* 0x000000000008789c */ /* 0x000fe20003f4f070 */
[----:B------:R-:W-:Y:S01]  /*13210*/  UMOV UR71, 0x40004040 ;  /* 0x4000404000477882 */ /* 0x000fe20000000000 */
[----:B------:R-:W-:Y:S01]  /*13220*/  UMOV UR69, 0x40004040 ;  /* 0x4000404000457882 */ /* 0x000fe20000000000 */
[----:B------:R1:W-:Y:S01]  /*13230*/  UTCHMMA.2CTA gdesc[UR70], gdesc[UR72], tmem[UR12], tmem[UR34], idesc[UR35], UPT ;  /* 0x00ff2248460075ea */ /* 0x0003e2000ba0000c */
        /* <DEDUP_REMOVED lines=14> */
[----:B------:R-:W-:Y:S01]  /*13320*/  UMOV UR41, 0x40004040 ;  /* 0x4000404000297882 */ /* 0x000fe20000000000 */
[----:B------:R1:W-:Y:S01]  /*13330*/  UTCHMMA.2CTA gdesc[UR48], gdesc[UR52], tmem[UR12], tmem[UR24], idesc[UR25], UPT ;  /* 0x00ff1834300075ea */ /* 0x0003e2000ba0000c */
[----:B------:R1:W-:Y:S01]  /*13340*/  UTCHMMA.2CTA gdesc[UR40], gdesc[UR46], tmem[UR12], tmem[UR22], idesc[UR23], UPT ;  /* 0x00ff162e280075ea */ /* 0x0003e2000ba0000c */
[----:B------:R1:W-:Y:S01]  /*13350*/  UTCBAR.2CTA.MULTICAST [UR14], URZ, UR9 ;  /* 0x000000ff0e0073e9 */ /* 0x0003e20008200809 */
[----:B------:R-:W-:Y:S01]  /*13360*/  UMOV UR21, UR17 ;  /* 0x0000001100157c82 */ /* 0x000fe20008000000 */
[----:B------:R-:W-:Y:S05]  /*13370*/  BRA.U UP0, `(.L_x_217) ;  /* 0xfffffffd00007547 */ /* 0x000fea000b83ffff */
[----:B------:R-:W-:Y:S05]  /*13380*/  BRA.U UP3, `(.L_x_218) ;  /* 0x0000000103047547 */ /* 0x000fea000b800000 */
[----:B-1----:R-:W-:Y:S05]  /*13390*/  BPT.TRAP 0x1 ;  /* 0x000000040000795c */ /* 0x002fea0000300000 */
.L_x_218:
[----:B--2---:R-:W-:Y:S01]  /*133a0*/  ELECT P0, URZ, PT ;  /* 0x0000000000ff782f */ /* 0x004fe20003800000 */
[----:B------:R-:W-:Y:S01]  /*133b0*/  UIADD3 UR11, UPT, UPT, UR11, 0xf0, URZ ;  /* 0x000000f00b0b7890 */ /* 0x000fe2000fffe0ff */
[----:B------:R-:W-:-:S11]  /*133c0*/  UMOV UR16, UR10 ;  /* 0x0000000a00107c82 */ /* 0x000fd60008000000 */
[----:B-1----:R-:W-:-:S04]  /*133d0*/  @P0 LOP3.LUT R3, R8, 0xffff, RZ, 0xc0, !PT ;  /* 0x0000ffff08030812 */ /* 0x002fc800078ec0ff */
[----:B------:R-:W-:-:S13]  /*133e0*/  @P0 R2UR UR9, R3 ;  /* 0x00000000030902ca */ /* 0x000fda00000e0000 */
[----:B------:R1:W-:Y:S01]  /*133f0*/  UTCBAR.2CTA.MULTICAST [UR11], URZ, UR9 ;  /* 0x000000ff0b0073e9 */ /* 0x0003e20008200809 */
[----:B------:R-:W-:Y:S01]  /*13400*/  NOP ;  /* 0x0000000000007918 */ /* 0x000fe20000000000 */
.L_x_212:
[----:B------:R-:W-:-:S11]  /*13410*/  UISETP.GE.AND UP0, UPT, UR13, 0x1, UPT ;  /* 0x000000010d00788c */ /* 0x000fd6000bf06270 */
[----:B------:R-:W-:-:S04]  /*13420*/  @UP0 UIADD3 UR10, UPT, UPT, UR19, 0x1, URZ ;  /* 0x00000001130a0890 */ /* 0x000fc8000fffe0ff */
[----:B------:R-:W-:-:S04]  /*13430*/  @UP0 UISETP.NE.AND UP1, UPT, UR10, 0x2, UPT ;  /* 0x000000020a00088c */ /* 0x000fc8000bf25270 */
[----:B-1----:R-:W-:Y:S02]  /*13440*/  @UP0 USEL UR9, URZ, 0x1, UP1 ;  /* 0x00000001ff090887 */ /* 0x002fe40008800000 */
[----:B------:R-:W-:Y:S02]  /*13450*/  @UP0 USEL UR19, UR10, URZ, UP1 ;  /* 0x000000ff0a130287 */ /* 0x000fe40008800000 */
[----:B------:R-:W-:Y:S02]  /*13460*/  @UP0 ULOP3.LUT UR20, UR20, UR9, URZ, 0x3c, !UPT ;  /* 0x0000000914140292 */ /* 0x000fe4000f8e3cff */
[----:B------:R-:W-:-:S09]  /*13470*/  UISETP.NE.AND UP0, UPT, UR37, 0x8, UPT ;  /* 0x000000082500788c */ /* 0x000fd2000bf05270 */
[----:B------:R-:W-:Y:S05]  /*13480*/  BRA.U UP0, `(.L_x_219) ;  /* 0x0000000100047547 */ /* 0x000fea000b800000 */
[----:B------:R-:W-:Y:S05]  /*13490*/  BPT.TRAP 0x1 ;  /* 0x000000040000795c */ /* 0x000fea0000300000 */
.L_x_219:
[----:B------:R-:W-:Y:S01]  /*134a0*/  ULEA UR9, UR18, UR4, 0x3 ;  /* 0x0000000412097291 */ /* 0x000fe2000f8e18ff */
[----:B------:R-:W-:-:S08]  /*134b0*/  SHF.L.U32 R4, R2, 0x1f, RZ ;  /* 0x0000001f02047819 */ /* 0x000fd000000006ff */
[----:B------:R-:W1:Y:S02]  /*134c0*/  SYNCS.PHASECHK.TRANS64.TRYWAIT P0, [UR9+0x130], R4 ;  /* 0x00013004ff0075a7 */ /* 0x000e640008001109 */
[----:B-1----:R-:W-:Y:S05]  /*134d0*/  @!P0 BRA `(.L_x_220) ;  /* 0x0000001000588947 */ /* 0x002fea0003800000 */
.L_x_274:
[----:B------:R-:W-:-:S09]  /*134e0*/  UIMAD UR10, UR18, 0x14, UR36 ;  /* 0x00000014120a78a4 */ /* 0x000fd2000f8e0224 */
[----:B------:R-:W2:Y:S04]  /*134f0*/  LDS R16, [UR10+0x8] ;  /* 0x0000080aff107984 */ /* 0x000ea80008000800 */
[----:B-1----:R-:W1:Y:S01]  /*13500*/  LDS R3, [UR10+0xc] ;  /* 0x00000c0aff037984 */ /* 0x002e620008000800 */
[----:B------:R-:W-:Y:S01]  /*13510*/  @!PT LDS RZ, [RZ] ;  /* 0x00000000fffff984 */ /* 0x000fe20000000800 */
[----:B------:R-:W-:Y:S01]  /*13520*/  @!PT LDS RZ, [RZ] ;  /* 0x00000000fffff984 */ /* 0x000fe20000000800 */
[----:B------:R-:W-:Y:S01]  /*13530*/  @!PT LDS RZ, [RZ] ;  /* 0x00000000fffff984 */ /* 0x000fe20000000800 */
[----:B------:R-:W-:Y:S01]  /*13540*/  @!PT LDS RZ, [RZ] ;  /* 0x00000000fffff984 */ /* 0x000fe20000000800 */
[----:B------:R3:W-:Y:S06]  /*13550*/  MEMBAR.ALL.CTA ;  /* 0x0000000000007992 */ /* 0x0007ec0000008000 */
[----:B---3--:R-:W3:Y:S01]  /*13560*/  FENCE.VIEW.ASYNC.S ;  /* 0x00000000000073c6 */ /* 0x008ee20000000000 */
[----:B------:R-:W-:Y:S05]  /*13570*/  BRA.U UP0, `(.L_x_221) ;  /* 0x0000000100047547 */ /* 0x000fea000b800000 */
[----:B------:R-:W-:Y:S05]  /*13580*/  BPT.TRAP 0x1 ;  /* 0x000000040000795c */ /* 0x000fea0000300000 */
.L_x_221:
[----:B------:R-:W-:Y:S01]  /*13590*/  UIADD3 UR9, UPT, UPT, UR9, 0x170, URZ ;  /* 0x0000017009097890 */ /* 0x000fe2000fffe0ff */
[----:B-1----:R-:W-:Y:S01]  /*135a0*/  ISETP.NE.AND P0, PT, R3, RZ, PT ;  /* 0x000000ff0300720c */ /* 0x002fe20003f05270 */
[----:B------:R-:W-:Y:S02]  /*135b0*/  UIADD3 UR18, UPT, UPT, UR18, 0x1, URZ ;  /* 0x0000000112127890 */ /* 0x000fe4000fffe0ff */
[----:B------:R-:W-:Y:S02]  /*135c0*/  UPRMT UR9, UR5, 0x654, UR9 ;  /* 0x0000065405097896 */ /* 0x000fe40008000009 */
[----:B------:R-:W-:-:S04]  /*135d0*/  UISETP.NE.AND UP0, UPT, UR18, 0x8, UPT ;  /* 0x000000081200788c */ /* 0x000fc8000bf05270 */
[----:B------:R-:W-:-:S03]  /*135e0*/  USEL UR18, UR18, URZ, UP0 ;  /* 0x000000ff12127287 */ /* 0x000fc60008000000 */
[----:B---3--:R-:W-:Y:S01]  /*135f0*/  SYNCS.ARRIVE.TRANS64.RED.A1T0 RZ, [UR9], RZ ;  /* 0x000000ffffff79a7 */ /* 0x008fe20008100409 */
[----:B------:R-:W-:-:S06]  /*13600*/  USEL UR9, URZ, 0x1, UP0 ;  /* 0x00000001ff097887 */ /* 0x000fcc0008000000 */
[----:B------:R-:W-:Y:S01]  /*13610*/  LOP3.LUT R2, R2, UR9, RZ, 0x3c, !PT ;  /* 0x0000000902027c12 */ /* 0x000fe2000f8e3cff */
[----:B------:R-:W-:Y:S06]  /*13620*/  @P0 BRA `(.L_x_222) ;  /* 0xfffffff400980947 */ /* 0x000fec000383ffff */
[----:B------:R-:W1:Y:S01]  /*13630*/  S2UR UR5, SR_CgaCtaId ;  /* 0x00000000000579c3 */ /* 0x000e620000008800 */
[----:B------:R-:W-:Y:S01]  /*13640*/  ELECT P0, URZ, PT ;  /* 0x0000000000ff782f */ /* 0x000fe20003800000 */
[----:B------:R-:W-:Y:S01]  /*13650*/  HFMA2 R0, -RZ, RZ, 0, 5.9604644775390625e-08 ;  /* 0x00000001ff007431 */ /* 0x000fe200000001ff */
[----:B------:R-:W-:-:S05]  /*13660*/  UMOV UR6, 0x40 ;  /* 0x0000004000067882 */ /* 0x000fca0000000000 */
[----:B------:R-:W-:Y:S01]  /*13670*/  UVIRTCOUNT.DEALLOC.SMPOOL 0x80 ;  /* 0x000000800000784c */ /* 0x000fe20000000000 */
[----:B------:R-:W-:Y:S02]  /*13680*/  UISETP.NE.AND UP0, UPT, UR44, URZ, UPT ;  /* 0x000000ff2c00728c */ /* 0x000fe4000bf05270 */
[----:B-1----:R-:W-:-:S09]  /*13690*/  ULEA UR5, UR5, UR6, 0x18 ;  /* 0x0000000605057291 */ /* 0x002fd2000f8ec0ff */
[----:B------:R1:W-:Y:S01]  /*136a0*/  @P0 STS.U8 [UR5+0x1c], R0 ;  /* 0x00001c00ff000988 */ /* 0x0003e20008000005 */
[----:B------:R-:W-:Y:S05]  /*136b0*/  BRA.U UP0, `(.L_x_223) ;  /* 0x00000001006c7547 */ /* 0x000fea000b800000 */
[----:B------:R-:W-:Y:S05]  /*136c0*/  BRA.U UP3, `(.L_x_224) ;  /* 0x0000000103047547 */ /* 0x000fea000b800000 */
[----:B------:R-:W-:Y:S05]  /*136d0*/  BPT.TRAP 0x1 ;  /* 0x000000040000795c */ /* 0x000fea0000300000 */
.L_x_224:
[----:B------:R-:W-:Y:S01]  /*136e0*/  ULEA UR6, UR19, UR4, 0x3 ;  /* 0x0000000413067291 */ /* 0x000fe2000f8e18ff */
[----:B------:R-:W-:Y:S01]  /*136f0*/  MOV R3, UR20 ;  /* 0x0000001400037c02 */ /* 0x000fe20008000f00 */
[----:B------:R-:W-:-:S03]  /*13700*/  UIADD3 UR19, UPT, UPT, UR19, 0x1, URZ ;  /* 0x0000000113137890 */ /* 0x000fc6000fffe0ff */
[----:B------:R-:W-:-:S04]  /*13710*/  SHF.L.U32 R3, R3, 0x1f, RZ ;  /* 0x0000001f03037819 */ /* 0x000fc800000006ff */
[----:B------:R-:W3:Y:S02]  /*13720*/  SYNCS.PHASECHK.TRANS64.TRYWAIT P0, [UR6+0x100], R3 ;  /* 0x00010003ff0075a7 */ /* 0x000ee40008001106 */
[----:B---3--:R-:W-:Y:S05]  /*13730*/  @!P0 BRA `(.L_x_225) ;  /* 0x0000000c00d88947 */ /* 0x008fea0003800000 */
.L_x_276:
[----:B------:R-:W-:Y:S05]  /*13740*/  BRA.U UP3, `(.L_x_226) ;  /* 0x0000000103047547 */ /* 0x000fea000b800000 */
[----:B------:R-:W-:Y:S05]  /*13750*/  BPT.TRAP 0x1 ;  /* 0x000000040000795c */ /* 0x000fea0000300000 */
.L_x_226:
[----:B------:R-:W-:-:S04]  /*13760*/  UISETP.NE.AND UP1, UPT, UR19, 0x2, UPT ;  /* 0x000000021300788c */ /* 0x000fc8000bf25270 */
[----:B------:R-:W-:Y:S02]  /*13770*/  USEL UR6, URZ, 0x1, UP1 ;  /* 0x00000001ff067887 */ /* 0x000fe40008800000 */
[----:B------:R-:W-:Y:S02]  /*13780*/  USEL UR19, UR19, URZ, UP1 ;  /* 0x000000ff13137287 */ /* 0x000fe40008800000 */
[----:B------:R-:W-:Y:S02]  /*13790*/  ULOP3.LUT UR6, UR20, UR6, URZ, 0x3c, !UPT ;  /* 0x0000000614067292 */ /* 0x000fe4000f8e3cff */
[----:B------:R-:W-:-:S04]  /*137a0*/  ULEA UR19, UR19, UR4, 0x3 ;  /* 0x0000000413137291 */ /* 0x000fc8000f8e18ff */
[----:B------:R-:W-:Y:S02]  /*137b0*/  IMAD.U32 R2, RZ, RZ, UR6 ;  /* 0x00000006ff027e24 */ /* 0x000fe4000f8e00ff */
[----:B-1----:R-:W-:-:S03]  /*137c0*/  MOV R0, UR19 ;  /* 0x0000001300007c02 */ /* 0x002fc60008000f00 */
[----:B------:R-:W-:-:S04]  /*137d0*/  SHF.L.U32 R3, R2, 0x1f, RZ ;  /* 0x0000001f02037819 */ /* 0x000fc800000006ff */
[----:B------:R1:W3:Y:S03]  /*137e0*/  SYNCS.PHASECHK.TRANS64.TRYWAIT P0, [R0+URZ+0x100], R3 ;  /* 0x00010003000075a7 */ /* 0x0002e600080011ff */
[----:B---3--:R-:W-:Y:S05]  /*137f0*/  @!P0 NANOSLEEP.SYNCS 0x989680 ;  /* 0x009896800000895d */ /* 0x008fea0003900000 */
[----:B------:R-:W3:Y:S02]  /*13800*/  @!P0 SYNCS.PHASECHK.TRANS64 P0, [R0+URZ+0x100], R3 ;  /* 0x00010003000085a7 */ /* 0x000ee400080010ff */
[----:B---3--:R-:W-:Y:S05]  /*13810*/  @P0 BRA `(.L_x_227) ;  /* 0x0000000000200947 */ /* 0x008fea0003800000 */
.L_x_228:
[----:B---3--:R3:W4:Y:S02]  /*13820*/  SYNCS.PHASECHK.TRANS64.TRYWAIT P0, [R0+URZ+0x100], R3 ;  /* 0x00010003000075a7 */ /* 0x00872400080011ff */
[----:B----4-:R-:W-:Y:S05]  /*13830*/  @!P0 NANOSLEEP.SYNCS 0x989680 ;  /* 0x009896800000895d */ /* 0x010fea0003900000 */
[----:B------:R-:W4:Y:S02]  /*13840*/  @!P0 SYNCS.PHASECHK.TRANS64 P0, [R0+URZ+0x100], R3 ;  /* 0x00010003000085a7 */ /* 0x000f2400080010ff */
[----:B----4-:R-:W-:Y:S05]  /*13850*/  @!P0 BRA `(.L_x_228) ;  /* 0xfffffffc00f08947 */ /* 0x010fea000383ffff */
[----:B------:R-:W-:Y:S05]  /*13860*/  BRA `(.L_x_227) ;  /* 0x00000000000c7947 */ /* 0x000fea0003800000 */
.L_x_223:
[----:B------:R-:W-:-:S04]  /*13870*/  UIADD3 UR6, UPT, UPT, UR4, 0x120, URZ ;  /* 0x0000012004067890 */ /* 0x000fc8000fffe0ff */
[----:B------:R-:W-:-:S09]  /*13880*/  UPRMT UR6, UR43, 0x654, UR6 ;  /* 0x000006542b067896 */ /* 0x000fd20008000006 */
[----:B------:R-:W-:Y:S03]  /*13890*/  SYNCS.ARRIVE.TRANS64.RED.A1T0 RZ, [UR6], RZ ;  /* 0x000000ffffff79a7 */ /* 0x000fe60008100406 */
.L_x_227:
[----:B-1-3--:R-:W-:Y:S01]  /*138a0*/  SHF.L.U32 R3, RZ, 0x1f, RZ ;  /* 0x0000001fff037819 */ /* 0x00afe200000006ff */
[----:B------:R-:W-:Y:S01]  /*138b0*/  UIADD3 UR6, UPT, UPT, UR4, 0x120, URZ ;  /* 0x0000012004067890 */ /* 0x000fe2000fffe0ff */
[----:B------:R-:W-:Y:S02]  /*138c0*/  PLOP3.LUT P0, PT, PT, PT, UP0, 0x80, 0x8 ;  /* 0x000000000008781c */ /* 0x000fe40003f0f008 */
[----:B------:R-:W1:Y:S02]  /*138d0*/  SYNCS.PHASECHK.TRANS64.TRYWAIT P1, [UR4+0x120], R3 ;  /* 0x00012003ff0075a7 */ /* 0x000e640008021104 */
[----:B-1----:R-:W-:Y:S09]  /*138e0*/  @!P1 BRA `(.L_x_229) ;  /* 0x0000000c00849947 */ /* 0x002ff20003800000 */
.L_x_278:
[----:B------:R-:W-:Y:S01]  /*138f0*/  @!UP0 UPRMT UR6, UR43, 0x654, UR6 ;  /* 0x000006542b068896 */ /* 0x000fe20008000006 */
[----:B------:R-:W-:-:S08]  /*13900*/  UMOV UR4, 0x1 ;  /* 0x0000000100047882 */ /* 0x000fd00000000000 */
[----:B------:R-:W-:Y:S01]  /*13910*/  @!P0 SYNCS.ARRIVE.TRANS64.RED.A1T0 RZ, [UR6], RZ ;  /* 0x000000ffffff89a7 */ /* 0x000fe20008100406 */
[----:B------:R-:W-:Y:S01]  /*13920*/  NOP ;  /* 0x0000000000007918 */ /* 0x000fe20000000000 */
[----:B-1----:R-:W1:Y:S01]  /*13930*/  LDS R0, [UR5+0x14] ;  /* 0x00001405ff007984 */ /* 0x002e620008000800 */
[----:B------:R-:W-:-:S03]  /*13940*/  ULOP3.LUT UR6, UR8, 0xffff, URZ, 0xc0, !UPT ;  /* 0x0000ffff08067892 */ /* 0x000fc6000f8ec0ff */
[----:B------:R-:W-:Y:S01]  /*13950*/  UMOV UR8, 0xffff ;  /* 0x0000ffff00087882 */ /* 0x000fe20000000000 */
[----:B------:R-:W-:-:S04]  /*13960*/  USHF.R.U32.HI UR6, URZ, 0x5, UR6 ;  /* 0x00000005ff067899 */ /* 0x000fc80008011606 */
[----:B------:R-:W-:Y:S02]  /*13970*/  USHF.L.U32 UR8, UR8, UR6, URZ ;  /* 0x0000000608087299 */ /* 0x000fe400080006ff */
[----:B------:R-:W-:-:S04]  /*13980*/  USHF.L.U32 UR4, UR4, UR6, URZ ;  /* 0x0000000604047299 */ /* 0x000fc800080006ff */
[----:B-1----:R-:W-:-:S04]  /*13990*/  LOP3.LUT R0, R0, UR8, RZ, 0xc0, !PT ;  /* 0x0000000800007c12 */ /* 0x002fc8000f8ec0ff */
[----:B------:R-:W-:-:S13]  /*139a0*/  ISETP.NE.AND P0, PT, R0, UR8, PT ;  /* 0x0000000800007c0c */ /* 0x000fda000bf05270 */
[----:B------:R-:W-:Y:S05]  /*139b0*/  @P0 BRA `(.L_x_230) ;  /* 0x0000000000580947 */ /* 0x000fea0003800000 */
[----:B------:R-:W1:Y:S02]  /*139c0*/  LDS R0, [UR5+0x18] ;  /* 0x00001805ff007984 */ /* 0x000e640008000800 */
[----:B-1----:R-:W-:-:S04]  /*139d0*/  LOP3.LUT R0, R0, UR4, RZ, 0xc0, !PT ;  /* 0x0000000400007c12 */ /* 0x002fc8000f8ec0ff */
[----:B------:R-:W-:-:S13]  /*139e0*/  ISETP.NE.AND P0, PT, R0, UR4, PT ;  /* 0x0000000400007c0c */ /* 0x000fda000bf05270 */
[----:B------:R-:W-:Y:S05]  /*139f0*/  @P0 BRA `(.L_x_231) ;  /* 0x00000000003c0947 */ /* 0x000fea0003800000 */
[----:B------:R-:W1:Y:S01]  /*13a00*/  S2R R2, SR_LANEID ;  /* 0x0000000000027919 */ /* 0x000e620000000000 */
[----:B------:R-:W-:Y:S01]  /*13a10*/  ULOP3.LUT UR8, URZ, UR8, URZ, 0x33, !UPT ;  /* 0x00000008ff087292 */ /* 0x000fe2000f8e33ff */
[----:B------:R-:W-:Y:S01]  /*13a20*/  LOP3.LUT R4, RZ, UR4, RZ, 0x33, !PT ;  /* 0x00000004ff047c12 */ /* 0x000fe2000f8e33ff */
[----:B------:R-:W-:Y:S02]  /*13a30*/  VOTEU.ANY UR7, UPT, PT ;  /* 0x0000000000077886 */ /* 0x000fe400038e0100 */
[----:B------:R-:W-:Y:S01]  /*13a40*/  UFLO.U32 UR7, UR7 ;  /* 0x00000007000772bd */ /* 0x000fe200080e0000 */
[----:B------:R-:W3:Y:S01]  /*13a50*/  REDUX UR4, R4 ;  /* 0x00000000040473c4 */ /* 0x000ee20000000000 */
[----:B------:R-:W-:-:S06]  /*13a60*/  IMAD.U32 R0, RZ, RZ, UR8 ;  /* 0x00000008ff007e24 */ /* 0x000fcc000f8e00ff */
[----:B------:R4:W-:Y:S01]  /*13a70*/  UTCATOMSWS.AND URZ, UR8 ;  /* 0x0000000800ff79e3 */ /* 0x0009e20008000000 */
[----:B------:R-:W5:Y:S01]  /*13a80*/  REDUX UR6, R0 ;  /* 0x00000000000673c4 */ /* 0x000f620000000000 */
[----:B-1----:R-:W-:Y:S01]  /*13a90*/  ISETP.EQ.U32.AND P0, PT, R2, UR7, PT ;  /* 0x0000000702007c0c */ /* 0x002fe2000bf02070 */
[----:B---3--:R-:W-:Y:S01]  /*13aa0*/  IMAD.U32 R2, RZ, RZ, UR4 ;  /* 0x00000004ff027e24 */ /* 0x008fe2000f8e00ff */
[----:B-----5:R-:W-:-:S11]  /*13ab0*/  MOV R3, UR6 ;  /* 0x0000000600037c02 */ /* 0x020fd60008000f00 */
[----:B------:R4:W-:Y:S04]  /*13ac0*/  @P0 ATOMS.AND RZ, [UR5+0x14], R3 ;  /* 0x00001403ffff098c */ /* 0x0009e8000a800005 */
[----:B------:R4:W-:Y:S01]  /*13ad0*/  @P0 ATOMS.AND RZ, [UR5+0x18], R2 ;  /* 0x00001802ffff098c */ /* 0x0009e2000a800005 */
[----:B------:R-:W-:Y:S05]  /*13ae0*/  BRA `(.L_x_232) ;  /* 0x0000000000147947 */ /* 0x000fea0003800000 */
.L_x_231:
[----:B------:R-:W-:Y:S02]  /*13af0*/  MOV R2, 0x13b10 ;  /* 0x00013b1000027802 */ /* 0x000fe40000000f00 */
[----:B--2---:R-:W-:Y:S05]  /*13b00*/  CALL.REL.NOINC `($__internal_0_$__cuda_sm10x_tcgen05_guardrail_trap_col_being_dealloced_not_returned_by_alloc) ;  /* 0x0000000c00147944 */ /* 0x004fea0003c00000 */
[----:B------:R-:W-:Y:S05]  /*13b10*/  BRA `(.L_x_232) ;  /* 0x0000000000087947 */ /* 0x000fea0003800000 */
.L_x_230:
[----:B------:R-:W-:Y:S02]  /*13b20*/  MOV R2, 0x13b40 ;  /* 0x00013b4000027802 */ /* 0x000fe40000000f00 */
[----:B--2---:R-:W-:Y:S05]  /*13b30*/  CALL.REL.NOINC `($__internal_2_$__cuda_sm10x_tcgen05_guardrail_trap_unallocated_columns_being_dealloced) ;  /* 0x0000000c00207944 */ /* 0x004fea0003c00000 */
.L_x_232:
[----:B------:R-:W-:Y:S01]  /*13b40*/  NOP ;  /* 0x0000000000007918 */ /* 0x000fe20000000000 */
[----:B----4-:R-:W-:Y:S05]  /*13b50*/  EXIT ;  /* 0x000000000000794d */ /* 0x010fea0003800000 */
.L_x_34:
[----:B------:R-:W-:-:S07]  /*13b60*/  MOV R0, UR17 ;  /* 0x0000001100007c02 */ /* 0x000fce0008000f00 */
.L_x_233:
[----:B-1----:R1:W3:Y:S02]  /*13b70*/  SYNCS.PHASECHK.TRANS64.TRYWAIT P0, [R0+URZ+0x10], R3 ;  /* 0x00001003000075a7 */ /* 0x0022e400080011ff */
[----:B---3--:R-:W-:Y:S05]  /*13b80*/  @!P0 NANOSLEEP.SYNCS 0x989680 ;  /* 0x009896800000895d */ /* 0x008fea0003900000 */
[----:B------:R-:W3:Y:S02]  /*13b90*/  @!P0 SYNCS.PHASECHK.TRANS64 P0, [R0+URZ+0x10], R3 ;  /* 0x00001003000085a7 */ /* 0x000ee400080010ff */
[----:B---3--:R-:W-:Y:S05]  /*13ba0*/  @!P0 BRA `(.L_x_233) ;  /* 0xfffffffc00f08947 */ /* 0x008fea000383ffff */
[----:B------:R-:W-:Y:S05]  /*13bb0*/  BRA `(.L_x_33) ;  /* 0xffffff0400d87947 */ /* 0x000fea000383ffff */
.L_x_41:
[----:B-1----:R-:W-:-:S07]  /*13bc0*/  MOV R0, UR9 ;  /* 0x0000000900007c02 */ /* 0x002fce0008000f00 */
.L_x_234:
[----:B-1----:R1:W2:Y:S02]  /*13bd0*/  SYNCS.PHASECHK.TRANS64.TRYWAIT P0, [R0+URZ+0x10], R3 ;  /* 0x00001003000075a7 */ /* 0x0022a400080011ff */
[----:B--2---:R-:W-:Y:S05]  /*13be0*/  @!P0 NANOSLEEP.SYNCS 0x989680 ;  /* 0x009896800000895d */ /* 0x004fea0003900000 */
[----:B------:R-:W2:Y:S02]  /*13bf0*/  @!P0 SYNCS.PHASECHK.TRANS64 P0, [R0+URZ+0x10], R3 ;  /* 0x00001003000085a7 */ /* 0x000ea400080010ff */
[----:B--2---:R-:W-:Y:S05]  /*13c00*/  @!P0 BRA `(.L_x_234) ;  /* 0xfffffffc00f08947 */ /* 0x004fea000383ffff */
[----:B------:R-:W-:Y:S05]  /*13c10*/  BRA `(.L_x_40) ;  /* 0xffffff08009c7947 */ /* 0x000fea000383ffff */
.L_x_47:
[----:B------:R-:W-:-:S07]  /*13c20*/  MOV R0, UR4 ;  /* 0x0000000400007c02 */ /* 0x000fce0008000f00 */
.L_x_235:
[----:B-1----:R1:W2:Y:S02]  /*13c30*/  SYNCS.PHASECHK.TRANS64.TRYWAIT P0, [R0+URZ+0x130], R3 ;  /* 0x00013003000075a7 */ /* 0x0022a400080011ff */
[----:B--2---:R-:W-:Y:S05]  /*13c40*/  @!P0 NANOSLEEP.SYNCS 0x989680 ;  /* 0x009896800000895d */ /* 0x004fea0003900000 */
[----:B------:R-:W2:Y:S02]  /*13c50*/  @!P0 SYNCS.PHASECHK.TRANS64 P0, [R0+URZ+0x130], R3 ;  /* 0x00013003000085a7 */ /* 0x000ea400080010ff */
[----:B--2---:R-:W-:Y:S05]  /*13c60*/  @!P0 BRA `(.L_x_235) ;  /* 0xfffffffc00f08947 */ /* 0x004fea000383ffff */
[----:B------:R-:W-:Y:S05]  /*13c70*/  BRA `(.L_x_236) ;  /* 0xffffff0c004c7947 */ /* 0x000fea000383ffff */
.L_x_50:
[----:B------:R-:W-:-:S07]  /*13c80*/  MOV R0, UR4 ;  /* 0x0000000400007c02 */ /* 0x000fce0008000f00 */
.L_x_237:
[----:B-1----:R1:W2:Y:S02]  /*13c90*/  SYNCS.PHASECHK.TRANS64.TRYWAIT P0, [R0+URZ], R3 ;  /* 0x00000003000075a7 */ /* 0x0022a400080011ff */
[----:B--2---:R-:W-:Y:S05]  /*13ca0*/  @!P0 NANOSLEEP.SYNCS 0x989680 ;  /* 0x009896800000895d */ /* 0x004fea0003900000 */
[----:B------:R-:W2:Y:S02]  /*13cb0*/  @!P0 SYNCS.PHASECHK.TRANS64 P0, [R0+URZ], R3 ;  /* 0x00000003000085a7 */ /* 0x000ea400080010ff */
[----:B--2---:R-:W-:Y:S05]  /*13cc0*/  @!P0 BRA `(.L_x_237) ;  /* 0xfffffffc00f08947 */ /* 0x004fea000383ffff */
[----:B------:R-:W-:Y:S05]  /*13cd0*/  BRA `(.L_x_238) ;  /* 0xffffff0c00b47947 */ /* 0x000fea000383ffff */
.L_x_65:
[----:B------:R-:W-:-:S07]  /*13ce0*/  MOV R16, UR4 ;  /* 0x0000000400107c02 */ /* 0x000fce0008000f00 */
.L_x_239:
[----:B-1----:R1:W2:Y:S02]  /*13cf0*/  SYNCS.PHASECHK.TRANS64.TRYWAIT P0, [R16+URZ+0xb0], R15 ;  /* 0x0000b00f100075a7 */ /* 0x0022a400080011ff */
[----:B--2---:R-:W-:Y:S05]  /*13d00*/  @!P0 NANOSLEEP.SYNCS 0x989680 ;  /* 0x009896800000895d */ /* 0x004fea0003900000 */
[----:B------:R-:W2:Y:S02]  /*13d10*/  @!P0 SYNCS.PHASECHK.TRANS64 P0, [R16+URZ+0xb0], R15 ;  /* 0x0000b00f100085a7 */ /* 0x000ea400080010ff */
[----:B--2---:R-:W-:Y:S05]  /*13d20*/  @!P0 BRA `(.L_x_239) ;  /* 0xfffffffc00f08947 */ /* 0x004fea000383ffff */
[----:B------:R-:W-:Y:S05]  /*13d30*/  BRA `(.L_x_240) ;  /* 0xffffff2800a47947 */ /* 0x000fea000383ffff */
.L_x_81:
[----:B------:R-:W-:-:S07]  /*13d40*/  MOV R11, UR4 ;  /* 0x00000004000b7c02 */ /* 0x000fce0008000f00 */
.L_x_241:
[----:B-1----:R1:W2:Y:S02]  /*13d50*/  SYNCS.PHASECHK.TRANS64.TRYWAIT P0, [R11+URZ+0xb0], R2 ;  /* 0x0000b0020b0075a7 */ /* 0x0022a400080011ff */
[----:B--2---:R-:W-:Y:S05]  /*13d60*/  @!P0 NANOSLEEP.SYNCS 0x989680 ;  /* 0x009896800000895d */ /* 0x004fea0003900000 */
[----:B------:R-:W2:Y:S02]  /*13d70*/  @!P0 SYNCS.PHASECHK.TRANS64 P0, [R11+URZ+0xb0], R2 ;  /* 0x0000b0020b0085a7 */ /* 0x000ea400080010ff */
[----:B--2---:R-:W-:Y:S05]  /*13d80*/  @!P0 BRA `(.L_x_241) ;  /* 0xfffffffc00f08947 */ /* 0x004fea000383ffff */
[----:B------:R-:W-:Y:S05]  /*13d90*/  BRA `(.L_x_242) ;  /* 0xffffff4400947947 */ /* 0x000fea000383ffff */
.L_x_90:
[----:B--2---:R2:W4:Y:S02]  /*13da0*/  SYNCS.PHASECHK.TRANS64.TRYWAIT P0, [R15+URZ+0x68], R6 ;  /* 0x000068060f0075a7 */ /* 0x00452400080011ff */
[----:B----4-:R-:W-:Y:S05]  /*13db0*/  @!P0 NANOSLEEP.SYNCS 0x989680 ;  /* 0x009896800000895d */ /* 0x010fea0003900000 */
[----:B------:R-:W4:Y:S02]  /*13dc0*/  @!P0 SYNCS.PHASECHK.TRANS64 P0, [R15+URZ+0x68], R6 ;  /* 0x000068060f0085a7 */ /* 0x000f2400080010ff */
[----:B----4-:R-:W-:Y:S05]  /*13dd0*/  @!P0 BRA `(.L_x_90) ;  /* 0xfffffffc00f08947 */ /* 0x010fea000383ffff */
[----:B------:R-:W-:Y:S05]  /*13de0*/  BRA `(.L_x_87) ;  /* 0xffffff4c00a87947 */ /* 0x000fea000383ffff */
.L_x_94:
[----:B------:R-:W-:Y:S07]  /*13df0*/  MOV R0, UR24 ;  /* 0x0000001800007c02 */ /* 0x000fee0008000f00 */
.L_x_243:
[----:B------:R1:W1:Y:S02]  /*13e00*/  SYNCS.PHASECHK.TRANS64.TRYWAIT P0, [R0+URZ+0x40], R5 ;  /* 0x00004005000075a7 */ /* 0x00026400080011ff */
[----:B-1----:R-:W-:Y:S05]  /*13e10*/  @!P0 NANOSLEEP.SYNCS 0x989680 ;  /* 0x009896800000895d */ /* 0x002fea0003900000 */
[----:B------:R-:W1:Y:S02]  /*13e20*/  @!P0 SYNCS.PHASECHK.TRANS64 P0, [R0+URZ+0x40], R5 ;  /* 0x00004005000085a7 */ /* 0x000e6400080010ff */
[----:B-1----:R-:W-:Y:S05]  /*13e30*/  @!P0 BRA `(.L_x_243) ;  /* 0xfffffffc00f08947 */ /* 0x002fea000383ffff */
[----:B------:R-:W-:Y:S05]  /*13e40*/  BRA `(.L_x_244) ;  /* 0xffffff50002c7947 */ /* 0x000fea000383ffff */
.L_x_100:
[----:B------:R-:W-:Y:S07]  /*13e50*/  MOV R0, UR24 ;  /* 0x0000001800007c02 */ /* 0x000fee0008000f00 */
.L_x_245:
[----:B-1----:R1:W4:Y:S02]  /*13e60*/  SYNCS.PHASECHK.TRANS64.TRYWAIT P0, [R0+URZ+0x48], R5 ;  /* 0x00004805000075a7 */ /* 0x00232400080011ff */
[----:B----4-:R-:W-:Y:S05]  /*13e70*/  @!P0 NANOSLEEP.SYNCS 0x989680 ;  /* 0x009896800000895d */ /* 0x010fea0003900000 */
[----:B------:R-:W4:Y:S02]  /*13e80*/  @!P0 SYNCS.PHASECHK.TRANS64 P0, [R0+URZ+0x48], R5 ;  /* 0x00004805000085a7 */ /* 0x000f2400080010ff */
[----:B----4-:R-:W-:Y:S05]  /*13e90*/  @!P0 BRA `(.L_x_245) ;  /* 0xfffffffc00f08947 */ /* 0x010fea000383ffff */
[----:B------:R-:W-:Y:S05]  /*13ea0*/  BRA `(.L_x_246) ;  /* 0xffffff50007c7947 */ /* 0x000fea000383ffff */
.L_x_106:
[----:B-1--4-:R-:W-:Y:S07]  /*13eb0*/  MOV R0, UR24 ;  /* 0x0000001800007c02 */ /* 0x012fee0008000f00 */
.L_x_247:
[----:B-1----:R1:W4:Y:S02]  /*13ec0*/  SYNCS.PHASECHK.TRANS64.TRYWAIT P0, [R0+URZ+0x50], R5 ;  /* 0x00005005000075a7 */ /* 0x00232400080011ff */
[----:B----4-:R-:W-:Y:S05]  /*13ed0*/  @!P0 NANOSLEEP.SYNCS 0x989680 ;  /* 0x009896800000895d */ /* 0x010fea0003900000 */
[----:B------:R-:W4:Y:S02]  /*13ee0*/  @!P0 SYNCS.PHASECHK.TRANS64 P0, [R0+URZ+0x50], R5 ;  /* 0x00005005000085a7 */ /* 0x000f2400080010ff */
[----:B----4-:R-:W-:Y:S05]  /*13ef0*/  @!P0 BRA `(.L_x_247) ;  /* 0xfffffffc00f08947 */ /* 0x010fea000383ffff */
[----:B------:R-:W-:Y:S05]  /*13f00*/  BRA `(.L_x_248) ;  /* 0xffffff5000d47947 */ /* 0x000fea000383ffff */
.L_x_112:
[----:B-1--4-:R-:W-:Y:S07]  /*13f10*/  MOV R0, UR24 ;  /* 0x0000001800007c02 */ /* 0x012fee0008000f00 */
.L_x_249:
[----:B-1----:R1:W4:Y:S02]  /*13f20*/  SYNCS.PHASECHK.TRANS64.TRYWAIT P0, [R0+URZ+0x58], R5 ;  /* 0x00005805000075a7 */ /* 0x00232400080011ff */
[----:B----4-:R-:W-:Y:S05]  /*13f30*/  @!P0 NANOSLEEP.SYNCS 0x989680 ;  /* 0x009896800000895d */ /* 0x010fea0003900000 */
[----:B------:R-:W4:Y:S02]  /*13f40*/  @!P0 SYNCS.PHASECHK.TRANS64 P0, [R0+URZ+0x58], R5 ;  /* 0x00005805000085a7 */ /* 0x000f2400080010ff */
[----:B----4-:R-:W-:Y:S05]  /*13f50*/  @!P0 BRA `(.L_x_249) ;  /* 0xfffffffc00f08947 */ /* 0x010fea000383ffff */
[----:B------:R-:W-:Y:S05]  /*13f60*/  BRA `(.L_x_250) ;  /* 0xffffff54002c7947 */ /* 0x000fea000383ffff */
.L_x_118:
[----:B----4-:R-:W-:Y:S07]  /*13f70*/  MOV R0, UR8 ;  /* 0x0000000800007c02 */ /* 0x010fee0008000f00 */
.L_x_251:
[----:B-1----:R1:W4:Y:S02]  /*13f80*/  SYNCS.PHASECHK.TRANS64.TRYWAIT P0, [R0+URZ+0x130], R5 ;  /* 0x00013005000075a7 */ /* 0x00232400080011ff */
[----:B----4-:R-:W-:Y:S05]  /*13f90*/  @!P0 NANOSLEEP.SYNCS 0x989680 ;  /* 0x009896800000895d */ /* 0x010fea0003900000 */
[----:B------:R-:W4:Y:S02]  /*13fa0*/  @!P0 SYNCS.PHASECHK.TRANS64 P0, [R0+URZ+0x130], R5 ;  /* 0x00013005000085a7 */ /* 0x000f2400080010ff */
[----:B----4-:R-:W-:Y:S05]  /*13fb0*/  @!P0 BRA `(.L_x_251) ;  /* 0xfffffffc00f08947 */ /* 0x010fea000383ffff */
[----:B------:R-:W-:Y:S05]  /*13fc0*/  BRA `(.L_x_252) ;  /* 0xffffff5400947947 */ /* 0x000fea000383ffff */
.L_x_122:
[----:B------:R-:W-:-:S07]  /*13fd0*/  MOV R0, UR24 ;  /* 0x0000001800007c02 */ /* 0x000fce0008000f00 */
.L_x_253:
[----:B-1----:R1:W2:Y:S02]  /*13fe0*/  SYNCS.PHASECHK.TRANS64.TRYWAIT P0, [R0+URZ+0x40], R3 ;  /* 0x00004003000075a7 */ /* 0x0022a400080011ff */
[----:B--2---:R-:W-:Y:S05]  /*13ff0*/  @!P0 NANOSLEEP.SYNCS 0x989680 ;  /* 0x009896800000895d */ /* 0x004fea0003900000 */
[----:B------:R-:W2:Y:S02]  /*14000*/  @!P0 SYNCS.PHASECHK.TRANS64 P0, [R0+URZ+0x40], R3 ;  /* 0x00004003000085a7 */ /* 0x000ea400080010ff */
[----:B--2---:R-:W-:Y:S05]  /*14010*/  @!P0 BRA `(.L_x_253) ;  /* 0xfffffffc00f08947 */ /* 0x004fea000383ffff */
[----:B------:R-:W-:Y:S05]  /*14020*/  BRA `(.L_x_254) ;  /* 0xffffff5800007947 */ /* 0x000fea000383ffff */
.L_x_124:
[----:B-1----:R-:W-:-:S07]  /*14030*/  MOV R0, UR24 ;  /* 0x0000001800007c02 */ /* 0x002fce0008000f00 */
.L_x_255:
[----:B-1----:R1:W2:Y:S02]  /*14040*/  SYNCS.PHASECHK.TRANS64.TRYWAIT P0, [R0+URZ+0x48], R3 ;  /* 0x00004803000075a7 */ /* 0x0022a400080011ff */
[----:B--2---:R-:W-:Y:S05]  /*14050*/  @!P0 NANOSLEEP.SYNCS 0x989680 ;  /* 0x009896800000895d */ /* 0x004fea0003900000 */
[----:B------:R-:W2:Y:S02]  /*14060*/  @!P0 SYNCS.PHASECHK.TRANS64 P0, [R0+URZ+0x48], R3 ;  /* 0x00004803000085a7 */ /* 0x000ea400080010ff */
[----:B--2---:R-:W-:Y:S05]  /*14070*/  @!P0 BRA `(.L_x_255) ;  /* 0xfffffffc00f08947 */ /* 0x004fea000383ffff */
[----:B------:R-:W-:Y:S05]  /*14080*/  BRA `(.L_x_256) ;  /* 0xffffff5400f87947 */ /* 0x000fea000383ffff */
.L_x_126:
[----:B-1----:R-:W-:-:S07]  /*14090*/  MOV R0, UR24 ;  /* 0x0000001800007c02 */ /* 0x002fce0008000f00 */
.L_x_257:
[----:B-1----:R1:W2:Y:S02]  /*140a0*/  SYNCS.PHASECHK.TRANS64.TRYWAIT P0, [R0+URZ+0x50], R3 ;  /* 0x00005003000075a7 */ /* 0x0022a400080011ff */
[----:B--2---:R-:W-:Y:S05]  /*140b0*/  @!P0 NANOSLEEP.SYNCS 0x989680 ;  /* 0x009896800000895d */ /* 0x004fea0003900000 */
[----:B------:R-:W2:Y:S02]  /*140c0*/  @!P0 SYNCS.PHASECHK.TRANS64 P0, [R0+URZ+0x50], R3 ;  /* 0x00005003000085a7 */ /* 0x000ea400080010ff */
[----:B--2---:R-:W-:Y:S05]  /*140d0*/  @!P0 BRA `(.L_x_257) ;  /* 0xfffffffc00f08947 */ /* 0x004fea000383ffff */
[----:B------:R-:W-:Y:S05]  /*140e0*/  BRA `(.L_x_258) ;  /* 0xffffff5400f07947 */ /* 0x000fea000383ffff */
.L_x_135:
[----:B------:R-:W-:Y:S07]  /*140f0*/  MOV R0, UR6 ;  /* 0x0000000600007c02 */ /* 0x000fee0008000f00 */
.L_x_259:
[----:B-1----:R1:W3:Y:S02]  /*14100*/  SYNCS.PHASECHK.TRANS64.TRYWAIT P0, [R0+URZ+0x130], R3 ;  /* 0x00013003000075a7 */ /* 0x0022e400080011ff */
[----:B---3--:R-:W-:Y:S05]  /*14110*/  @!P0 NANOSLEEP.SYNCS 0x989680 ;  /* 0x009896800000895d */ /* 0x008fea0003900000 */
[----:B------:R-:W3:Y:S02]  /*14120*/  @!P0 SYNCS.PHASECHK.TRANS64 P0, [R0+URZ+0x130], R3 ;  /* 0x00013003000085a7 */ /* 0x000ee400080010ff */
[----:B---3--:R-:W-:Y:S05]  /*14130*/  @!P0 BRA `(.L_x_259) ;  /* 0xfffffffc00f08947 */ /* 0x008fea000383ffff */
[----:B------:R-:W-:Y:S05]  /*14140*/  BRA `(.L_x_260) ;  /* 0xffffff6000907947 */ /* 0x000fea000383ffff */
.L_x_144:
[----:B------:R-:W-:Y:S07]  /*14150*/  MOV R15, 0xffffffff ;  /* 0xffffffff000f7802 */ /* 0x000fee0000000f00 */
[----:B-1-345:R-:W-:Y:S05]  /*14160*/  WARPSYNC.COLLECTIVE R15, `(.L_x_261) ;  /* 0x000000000f0c7348 */ /* 0x03afea0003c00000 */
[----:B------:R-:W-:Y:S02]  /*14170*/  ELECT P6, UR79, PT ;  /* 0x00000000004f782f */ /* 0x000fe400038c0000 */
[----:B------:R-:W-:Y:S01]  /*14180*/  MOV R14, UR79 ;  /* 0x0000004f000e7c02 */ /* 0x000fe20008000f00 */
[----:B-1-345:R-:W-:Y:S10]  /*14190*/  ENDCOLLECTIVE ;  /* 0x000000000000791b */ /* 0x03aff40003800000 */
.L_x_261:
[----:B------:R-:W-:Y:S05]  /*141a0*/  BRA `(.L_x_262) ;  /* 0xffffff6400a07947 */ /* 0x000fea000383ffff */
.L_x_149:
[----:B--2---:R-:W-:Y:S04]  /*141b0*/  MOV R3, UR43 ;  /* 0x0000002b00037c02 */ /* 0x004fe80008000f00 */
[----:B------:R2:W1:Y:S03]  /*141c0*/  SYNCS.PHASECHK.TRANS64.TRYWAIT P0, [R3+URZ+0x20], R2 ;  /* 0x00002002030075a7 */ /* 0x00046600080011ff */
[----:B-1----:R-:W-:Y:S05]  /*141d0*/  @!P0 NANOSLEEP.SYNCS 0x989680 ;  /* 0x009896800000895d */ /* 0x002fea0003900000 */
[----:B------:R-:W1:Y:S02]  /*141e0*/  @!P0 SYNCS.PHASECHK.TRANS64 P0, [R3+URZ+0x20], R2 ;  /* 0x00002002030085a7 */ /* 0x000e6400080010ff */
[----:B-1----:R-:W-:Y:S05]  /*141f0*/  @!P0 BRA `(.L_x_149) ;  /* 0xfffffffc00ec8947 */ /* 0x002fea000383ffff */
[----:B------:R-:W-:Y:S05]  /*14200*/  BRA `(.L_x_148) ;  /* 0xffffff6800487947 */ /* 0x000fea000383ffff */
.L_x_153:
[----:B-1----:R1:W3:Y:S02]  /*14210*/  SYNCS.PHASECHK.TRANS64.TRYWAIT P1, [R145+URZ+0xf0], R0 ;  /* 0x0000f000910075a7 */ /* 0x0022e400080211ff */
[----:B---3--:R-:W-:Y:S05]  /*14220*/  @!P1 NANOSLEEP.SYNCS 0x989680 ;  /* 0x009896800000995d */ /* 0x008fea0003900000 */
[----:B------:R-:W3:Y:S02]  /*14230*/  @!P1 SYNCS.PHASECHK.TRANS64 P1, [R145+URZ+0xf0], R0 ;  /* 0x0000f000910095a7 */ /* 0x000ee400080210ff */
[----:B---3--:R-:W-:Y:S05]  /*14240*/  @!P1 BRA `(.L_x_153) ;  /* 0xfffffffc00f09947 */ /* 0x008fea000383ffff */
[----:B------:R-:W-:Y:S05]  /*14250*/  BRA `(.L_x_152) ;  /* 0xffffff6c00507947 */ /* 0x000fea000383ffff */
.L_x_160:
[----:B-1----:R-:W-:Y:S04]  /*14260*/  MOV R3, UR43 ;  /* 0x0000002b00037c02 */ /* 0x002fe80008000f00 */
[----:B------:R1:W2:Y:S03]  /*14270*/  SYNCS.PHASECHK.TRANS64.TRYWAIT P1, [R3+URZ+0x28], R0 ;  /* 0x00002800030075a7 */ /* 0x0002a600080211ff */
[----:B--2---:R-:W-:Y:S05]  /*14280*/  @!P1 NANOSLEEP.SYNCS 0x989680 ;  /* 0x009896800000995d */ /* 0x004fea0003900000 */
[----:B------:R-:W2:Y:S02]  /*14290*/  @!P1 SYNCS.PHASECHK.TRANS64 P1, [R3+URZ+0x28], R0 ;  /* 0x00002800030095a7 */ /* 0x000ea400080210ff */
[----:B--2---:R-:W-:Y:S05]  /*142a0*/  @!P1 BRA `(.L_x_160) ;  /* 0xfffffffc00ec9947 */ /* 0x004fea000383ffff */
[----:B------:R-:W-:Y:S05]  /*142b0*/  BRA `(.L_x_159) ;  /* 0xffffff8000387947 */ /* 0x000fea000383ffff */
.L_x_168:
[----:B-1----:R-:W-:Y:S04]  /*142c0*/  MOV R0, UR43 ;  /* 0x0000002b00007c02 */ /* 0x002fe80008000f00 */
[----:B------:R1:W3:Y:S03]  /*142d0*/  SYNCS.PHASECHK.TRANS64.TRYWAIT P1, [R0+URZ+0x30], R3 ;  /* 0x00003003000075a7 */ /* 0x0002e600080211ff */
[----:B---3--:R-:W-:Y:S05]  /*142e0*/  @!P1 NANOSLEEP.SYNCS 0x989680 ;  /* 0x009896800000995d */ /* 0x008fea0003900000 */
[----:B------:R-:W3:Y:S02]  /*142f0*/  @!P1 SYNCS.PHASECHK.TRANS64 P1, [R0+URZ+0x30], R3 ;  /* 0x00003003000095a7 */ /* 0x000ee400080210ff */
[----:B---3--:R-:W-:Y:S05]  /*14300*/  @!P1 BRA `(.L_x_168) ;  /* 0xfffffffc00ec9947 */ /* 0x008fea000383ffff */
[----:B------:R-:W-:Y:S05]  /*14310*/  BRA `(.L_x_167) ;  /* 0xffffff9400c47947 */ /* 0x000fea000383ffff */
.L_x_176:
[----:B--2---:R-:W-:Y:S04]  /*14320*/  MOV R0, UR43 ;  /* 0x0000002b00007c02 */ /* 0x004fe80008000f00 */
[----:B------:R2:W1:Y:S03]  /*14330*/  SYNCS.PHASECHK.TRANS64.TRYWAIT P1, [R0+URZ+0x38], R3 ;  /* 0x00003803000075a7 */ /* 0x00046600080211ff */
[----:B-1----:R-:W-:Y:S05]  /*14340*/  @!P1 NANOSLEEP.SYNCS 0x989680 ;  /* 0x009896800000995d */ /* 0x002fea0003900000 */
[----:B------:R-:W1:Y:S02]  /*14350*/  @!P1 SYNCS.PHASECHK.TRANS64 P1, [R0+URZ+0x38], R3 ;  /* 0x00003803000095a7 */ /* 0x000e6400080210ff */
[----:B-1----:R-:W-:Y:S05]  /*14360*/  @!P1 BRA `(.L_x_176) ;  /* 0xfffffffc00ec9947 */ /* 0x002fea000383ffff */
[----:B------:R-:W-:Y:S05]  /*14370*/  BRA `(.L_x_175) ;  /* 0xffffffac005c7947 */ /* 0x000fea000383ffff */
.L_x_188:
[----:B------:R-:W-:Y:S07]  /*14380*/  MOV R4, UR25 ;  /* 0x0000001900047c02 */ /* 0x000fee0008000f00 */
.L_x_263:
[----:B--2---:R2:W4:Y:S02]  /*14390*/  SYNCS.PHASECHK.TRANS64.TRYWAIT P0, [R4+URZ+0x70], R5 ;  /* 0x00007005040075a7 */ /* 0x00452400080011ff */
[----:B----4-:R-:W-:Y:S05]  /*143a0*/  @!P0 NANOSLEEP.SYNCS 0x989680 ;  /* 0x009896800000895d */ /* 0x010fea0003900000 */
[----:B------:R-:W4:Y:S02]  /*143b0*/  @!P0 SYNCS.PHASECHK.TRANS64 P0, [R4+URZ+0x70], R5 ;  /* 0x00007005040085a7 */ /* 0x000f2400080010ff */
[----:B----4-:R-:W-:Y:S05]  /*143c0*/  @!P0 BRA `(.L_x_263) ;  /* 0xfffffffc00f08947 */ /* 0x010fea000383ffff */
[----:B------:R-:W-:Y:S05]  /*143d0*/  BRA `(.L_x_264) ;  /* 0xffffffcc00947947 */ /* 0x000fea000383ffff */
.L_x_191:
[----:B------:R-:W-:Y:S07]  /*143e0*/  MOV R4, UR25 ;  /* 0x0000001900047c02 */ /* 0x000fee0008000f00 */
.L_x_265:
[----:B-1----:R1:W2:Y:S02]  /*143f0*/  SYNCS.PHASECHK.TRANS64.TRYWAIT P1, [R4+URZ+0x170], R5 ;  /* 0x00017005040075a7 */ /* 0x0022a400080211ff */
[----:B--2---:R-:W-:Y:S05]  /*14400*/  @!P1 NANOSLEEP.SYNCS 0x989680 ;  /* 0x009896800000995d */ /* 0x004fea0003900000 */
[----:B------:R-:W2:Y:S02]  /*14410*/  @!P1 SYNCS.PHASECHK.TRANS64 P1, [R4+URZ+0x170], R5 ;  /* 0x00017005040095a7 */ /* 0x000ea400080210ff */
[----:B--2---:R-:W-:Y:S05]  /*14420*/  @!P1 BRA `(.L_x_265) ;  /* 0xfffffffc00f09947 */ /* 0x004fea000383ffff */
[----:B------:R-:W-:Y:S05]  /*14430*/  BRA `(.L_x_266) ;  /* 0xffffffcc00f07947 */ /* 0x000fea000383ffff */
.L_x_207:
[----:B-1----:R-:W-:-:S04]  /*14440*/  MOV R0, UR6 ;  /* 0x0000000600007c02 */ /* 0x002fc80008000f00 */
[----:B------:R1:W2:Y:S03]  /*14450*/  SYNCS.PHASECHK.TRANS64.TRYWAIT P0, [R0+URZ+0x8], R5 ;  /* 0x00000805000075a7 */ /* 0x0002a600080011ff */
[----:B--2---:R-:W-:Y:S05]  /*14460*/  @!P0 NANOSLEEP.SYNCS 0x989680 ;  /* 0x009896800000895d */ /* 0x004fea0003900000 */
[----:B------:R-:W2:Y:S02]  /*14470*/  @!P0 SYNCS.PHASECHK.TRANS64 P0, [R0+URZ+0x8], R5 ;  /* 0x00000805000085a7 */ /* 0x000ea400080010ff */
[----:B--2---:R-:W-:Y:S05]  /*14480*/  @!P0 BRA `(.L_x_207) ;  /* 0xfffffffc00ec8947 */ /* 0x004fea000383ffff */
[----:B------:R-:W-:Y:S05]  /*14490*/  BRA `(.L_x_206) ;  /* 0xffffffe000e87947 */ /* 0x000fea000383ffff */
.L_x_209:
[----:B------:R-:W-:Y:S01]  /*144a0*/  BSSY B0, `(.L_x_267) ;  /* 0x0000006000007945 */ /* 0x000fe20003800000 */
[----:B------:R-:W-:-:S07]  /*144b0*/  MOV R15, 0xffffffff ;  /* 0xffffffff000f7802 */ /* 0x000fce0000000f00 */
[----:B-12-45:R-:W-:Y:S05]  /*144c0*/  WARPSYNC.COLLECTIVE R15, `(.L_x_268) ;  /* 0x000000000f0c7348 */ /* 0x036fea0003c00000 */
[----:B------:R-:W-:Y:S02]  /*144d0*/  ELECT P6, UR79, PT ;  /* 0x00000000004f782f */ /* 0x000fe400038c0000 */
[----:B------:R-:W-:Y:S01]  /*144e0*/  MOV R14, UR79 ;  /* 0x0000004f000e7c02 */ /* 0x000fe20008000f00 */
[----:B-12-45:R-:W-:Y:S10]  /*144f0*/  ENDCOLLECTIVE ;  /* 0x000000000000791b */ /* 0x036ff40003800000 */
.L_x_268:
[----:B------:R-:W-:Y:S05]  /*14500*/  BSYNC B0 ;  /* 0x0000000000007941 */ /* 0x000fea0003800000 */
.L_x_267:
[----:B------:R-:W-:Y:S05]  /*14510*/  BRA `(.L_x_269) ;  /* 0xffffffe400187947 */ /* 0x000fea000383ffff */
.L_x_211:
[----:B--2---:R-:W-:-:S04]  /*14520*/  MOV R0, UR6 ;  /* 0x0000000600007c02 */ /* 0x004fc80008000f00 */
[----:B------:R2:W3:Y:S03]  /*14530*/  SYNCS.PHASECHK.TRANS64.TRYWAIT P0, [R0+URZ+0x8], R3 ;  /* 0x00000803000075a7 */ /* 0x0004e600080011ff */
[----:B---3--:R-:W-:Y:S05]  /*14540*/  @!P0 NANOSLEEP.SYNCS 0x989680 ;  /* 0x009896800000895d */ /* 0x008fea0003900000 */
[----:B------:R-:W3:Y:S02]  /*14550*/  @!P0 SYNCS.PHASECHK.TRANS64 P0, [R0+URZ+0x8], R3 ;  /* 0x00000803000085a7 */ /* 0x000ee400080010ff */
[----:B---3--:R-:W-:Y:S05]  /*14560*/  @!P0 BRA `(.L_x_211) ;  /* 0xfffffffc00ec8947 */ /* 0x008fea000383ffff */
[----:B------:R-:W-:Y:S05]  /*14570*/  BRA `(.L_x_210) ;  /* 0xffffffe4001c7947 */ /* 0x000fea000383ffff */
.L_x_214:
[----:B-1----:R-:W-:-:S07]  /*14580*/  MOV R3, UR11 ;  /* 0x0000000b00037c02 */ /* 0x002fce0008000f00 */
.L_x_270:
[----:B-1----:R1:W3:Y:S02]  /*14590*/  SYNCS.PHASECHK.TRANS64.TRYWAIT P0, [R3+URZ+0x100], R4 ;  /* 0x00010004030075a7 */ /* 0x0022e400080011ff */
[----:B---3--:R-:W-:Y:S05]  /*145a0*/  @!P0 NANOSLEEP.SYNCS 0x989680 ;  /* 0x009896800000895d */ /* 0x008fea0003900000 */
[----:B------:R-:W3:Y:S02]  /*145b0*/  @!P0 SYNCS.PHASECHK.TRANS64 P0, [R3+URZ+0x100], R4 ;  /* 0x00010004030085a7 */ /* 0x000ee400080010ff */
[----:B---3--:R-:W-:Y:S05]  /*145c0*/  @!P0 BRA `(.L_x_270) ;  /* 0xfffffffc00f08947 */ /* 0x008fea000383ffff */
[----:B------:R-:W-:Y:S05]  /*145d0*/  BRA `(.L_x_271) ;  /* 0xffffffe800047947 */ /* 0x000fea000383ffff */
.L_x_216:
[----:B------:R-:W-:Y:S07]  /*145e0*/  MOV R3, UR14 ;  /* 0x0000000e00037c02 */ /* 0x000fee0008000f00 */
.L_x_272:
[----:B-1----:R1:W2:Y:S02]  /*145f0*/  SYNCS.PHASECHK.TRANS64.TRYWAIT P0, [R3+URZ], R4 ;  /* 0x00000004030075a7 */ /* 0x0022a400080011ff */
[----:B--2---:R-:W-:Y:S05]  /*14600*/  @!P0 NANOSLEEP.SYNCS 0x989680 ;  /* 0x009896800000895d */ /* 0x004fea0003900000 */
[----:B------:R-:W2:Y:S02]  /*14610*/  @!P0 SYNCS.PHASECHK.TRANS64 P0, [R3+URZ], R4 ;  /* 0x00000004030085a7 */ /* 0x000ea400080010ff */
[----:B--2---:R-:W-:Y:S05]  /*14620*/  @!P0 BRA `(.L_x_272) ;  /* 0xfffffffc00f08947 */ /* 0x004fea000383ffff */
[----:B------:R-:W-:Y:S05]  /*14630*/  BRA `(.L_x_215) ;  /* 0xffffffe800647947 */ /* 0x000fea000383ffff */
.L_x_220:
[----:B------:R-:W-:-:S07]  /*14640*/  MOV R3, UR9 ;  /* 0x0000000900037c02 */ /* 0x000fce0008000f00 */
.L_x_273:
[----:B-1----:R1:W2:Y:S02]  /*14650*/  SYNCS.PHASECHK.TRANS64.TRYWAIT P0, [R3+URZ+0x130], R4 ;  /* 0x00013004030075a7 */ /* 0x0022a400080011ff */
[----:B--2---:R-:W-:Y:S05]  /*14660*/  @!P0 NANOSLEEP.SYNCS 0x989680 ;  /* 0x009896800000895d */ /* 0x004fea0003900000 */
[----:B------:R-:W2:Y:S02]  /*14670*/  @!P0 SYNCS.PHASECHK.TRANS64 P0, [R3+URZ+0x130], R4 ;  /* 0x00013004030085a7 */ /* 0x000ea400080010ff */
[----:B--2---:R-:W-:Y:S05]  /*14680*/  @!P0 BRA `(.L_x_273) ;  /* 0xfffffffc00f08947 */ /* 0x004fea000383ffff */
[----:B------:R-:W-:Y:S05]  /*14690*/  BRA `(.L_x_274) ;  /* 0xffffffec00907947 */ /* 0x000fea000383ffff */
.L_x_225:
[----:B-1----:R-:W-:-:S07]  /*146a0*/  MOV R0, UR6 ;  /* 0x0000000600007c02 */ /* 0x002fce0008000f00 */
.L_x_275:
[----:B-1----:R1:W3:Y:S02]  /*146b0*/  SYNCS.PHASECHK.TRANS64.TRYWAIT P0, [R0+URZ+0x100], R3 ;  /* 0x00010003000075a7 */ /* 0x0022e400080011ff */
[----:B---3--:R-:W-:Y:S05]  /*146c0*/  @!P0 NANOSLEEP.SYNCS 0x989680 ;  /* 0x009896800000895d */ /* 0x008fea0003900000 */
[----:B------:R-:W3:Y:S02]  /*146d0*/  @!P0 SYNCS.PHASECHK.TRANS64 P0, [R0+URZ+0x100], R3 ;  /* 0x00010003000085a7 */ /* 0x000ee400080010ff */
[----:B---3--:R-:W-:Y:S05]  /*146e0*/  @!P0 BRA `(.L_x_275) ;  /* 0xfffffffc00f08947 */ /* 0x008fea000383ffff */
[----:B------:R-:W-:Y:S05]  /*146f0*/  BRA `(.L_x_276) ;  /* 0xfffffff000107947 */ /* 0x000fea000383ffff */
.L_x_229:
[----:B------:R-:W-:-:S07]  /*14700*/  MOV R0, UR4 ;  /* 0x0000000400007c02 */ /* 0x000fce0008000f00 */
.L_x_277:
[----:B-1----:R1:W3:Y:S02]  /*14710*/  SYNCS.PHASECHK.TRANS64.TRYWAIT P1, [R0+URZ+0x120], R3 ;  /* 0x00012003000075a7 */ /* 0x0022e400080211ff */
[----:B---3--:R-:W-:Y:S05]  /*14720*/  @!P1 NANOSLEEP.SYNCS 0x989680 ;  /* 0x009896800000995d */ /* 0x008fea0003900000 */
[----:B------:R-:W3:Y:S02]  /*14730*/  @!P1 SYNCS.PHASECHK.TRANS64 P1, [R0+URZ+0x120], R3 ;  /* 0x00012003000095a7 */ /* 0x000ee400080210ff */
[----:B---3--:R-:W-:Y:S05]  /*14740*/  @!P1 BRA `(.L_x_277) ;  /* 0xfffffffc00f09947 */ /* 0x008fea000383ffff */
[----:B------:R-:W-:Y:S05]  /*14750*/  BRA `(.L_x_278) ;  /* 0xfffffff000647947 */ /* 0x000fea000383ffff */
        .weak           $__internal_0_$__cuda_sm10x_tcgen05_guardrail_trap_col_being_dealloced_not_returned_by_alloc
        .type           $__internal_0_$__cuda_sm10x_tcgen05_guardrail_trap_col_being_dealloced_not_returned_by_alloc,@function
        .size           $__internal_0_$__cuda_sm10x_tcgen05_guardrail_trap_col_being_dealloced_not_returned_by_alloc,($__internal_1_$__cuda_sm10x_tcgen05_guardrail_trap_phase_invalid_during_alloc - $__internal_0_$__cuda_sm10x_tcgen05_guardrail_trap_col_being_dealloced_not_returned_by_alloc)
$__internal_0_$__cuda_sm10x_tcgen05_guardrail_trap_col_being_dealloced_not_returned_by_alloc:
[----:B------:R-:W-:Y:S05]  /*14760*/  BPT.TRAP 0x1 ;  /* 0x000000040000795c */ /* 0x000fea0000300000 */
[----:B------:R-:W-:-:S04]  /*14770*/  HFMA2 R3, -RZ, RZ, 0, 0 ;  /* 0x00000000ff037431 */ /* 0x000fc800000001ff */
[----:B------:R-:W-:Y:S05]  /*14780*/  RET.REL.NODEC R2 `(_ZN7cutlass13device_kernelINS_4gemm6kernel13GemmUniversalINS1_17GroupProblemShapeIN4cute5tupleIJiiiEEEEENS1_10collective13CollectiveMmaINS1_40MainloopSm100ArrayTmaUmmaWarpSpecializedILi2ELi8ELi2ENS6_IJNS5_1CILi2EEENSC_ILi1EEESE_EEEEENS6_IJNSC_ILi256EEESH_NSC_ILi128EEEEEENS_10bfloat16_tEPNS6_IJlSE_NSC_ILi0EEEEEESK_SN_NS5_8TiledMMAINS5_8MMA_AtomIJNS5_26SM100_MMA_F16BF16_2x1SM_SSISK_SK_fLi256ELi256ELNS5_4UMMA5MajorE0ELSS_0ELNSR_7ScaleInE0ELST_0EEEEEENS5_6LayoutINS6_IJSE_SE_SE_EEENS6_IJSL_SL_SL_EEEEENS6_IJNS5_10UnderscoreES10_S10_EEEEENS5_18SM100_TMA_2SM_LOADENS5_14ComposedLayoutINS5_7SwizzleILi3ELi4ELi3EEENS5_18smem_ptr_flag_bitsILi16EEENSW_INS6_IJNSC_ILi8EEENSC_ILi64EEEEEENS6_IJS1A_SE_EEEEEEEvNS5_8identityES13_S1E_vS1F_EENS_8epilogue10collective18CollectiveEpilogueINS1H_31Sm100PtrArrayTmaWarpSpecializedILi4ELi2ELi64ELb1ELb0EEEJNS6_IJSI_SH_SI_EEENS6_IJNSW_ISI_SE_EENSW_IS1A_SE_EEEEENS_6half_tEPNS6_IJSE_lSL_EEES1Q_S1S_NS1H_6fusion15FusionCallbacksIS1L_NS1T_17LinearCombinationIS1Q_fS1Q_fLNS_15FloatRoundStyleE2EEES1M_S1P_JEEENS5_5SM1004TMEM4LOAD26SM100_TMEM_LOAD_16dp256b8xENS5_13SM90_TMA_LOADENS14_IS16_S18_NSW_INS6_IJS1A_S19_EEENS6_IJSE_S1A_EEEEEEENS5_17SM75_U16x8_LDSM_TENS5_14SM90_TMA_STOREES27_NS5_17SM90_U16x8_STSM_TENS5_39AutoVectorizingCopyWithAssumedAlignmentILi128EEEEEEvvEEEEvNT_6ParamsE) ;  /* 0xfffffeb8021c7950 */ /* 0x000fea0003c3ffff */
        .weak           $__internal_1_$__cuda_sm10x_tcgen05_guardrail_trap_phase_invalid_during_alloc
        .type           $__internal_1_$__cuda_sm10x_tcgen05_guardrail_trap_phase_invalid_during_alloc,@function
        .size           $__internal_1_$__cuda_sm10x_tcgen05_guardrail_trap_phase_invalid_during_alloc,($__internal_2_$__cuda_sm10x_tcgen05_guardrail_trap_unallocated_columns_being_dealloced - $__internal_1_$__cuda_sm10x_tcgen05_guardrail_trap_phase_invalid_during_alloc)
$__internal_1_$__cuda_sm10x_tcgen05_guardrail_trap_phase_invalid_during_alloc:
[----:B------:R-:W-:Y:S05]  /*14790*/  BPT.TRAP 0x1 ;  /* 0x000000040000795c */ /* 0x000fea0000300000 */
[----:B------:R-:W-:-:S04]  /*147a0*/  MOV R3, 0x0 ;  /* 0x0000000000037802 */ /* 0x000fc80000000f00 */
[----:B------:R-:W-:Y:S05]  /*147b0*/  RET.REL.NODEC R2 `(_ZN7cutlass13device_kernelINS_4gemm6kernel13GemmUniversalINS1_17GroupProblemShapeIN4cute5tupleIJiiiEEEEENS1_10collective13CollectiveMmaINS1_40MainloopSm100ArrayTmaUmmaWarpSpecializedILi2ELi8ELi2ENS6_IJNS5_1CILi2EEENSC_ILi1EEESE_EEEEENS6_IJNSC_ILi256EEESH_NSC_ILi128EEEEEENS_10bfloat16_tEPNS6_IJlSE_NSC_ILi0EEEEEESK_SN_NS5_8TiledMMAINS5_8MMA_AtomIJNS5_26SM100_MMA_F16BF16_2x1SM_SSISK_SK_fLi256ELi256ELNS5_4UMMA5MajorE0ELSS_0ELNSR_7ScaleInE0ELST_0EEEEEENS5_6LayoutINS6_IJSE_SE_SE_EEENS6_IJSL_SL_SL_EEEEENS6_IJNS5_10UnderscoreES10_S10_EEEEENS5_18SM100_TMA_2SM_LOADENS5_14ComposedLayoutINS5_7SwizzleILi3ELi4ELi3EEENS5_18smem_ptr_flag_bitsILi16EEENSW_INS6_IJNSC_ILi8EEENSC_ILi64EEEEEENS6_IJS1A_SE_EEEEEEEvNS5_8identityES13_S1E_vS1F_EENS_8epilogue10collective18CollectiveEpilogueINS1H_31Sm100PtrArrayTmaWarpSpecializedILi4ELi2ELi64ELb1ELb0EEEJNS6_IJSI_SH_SI_EEENS6_IJNSW_ISI_SE_EENSW_IS1A_SE_EEEEENS_6half_tEPNS6_IJSE_lSL_EEES1Q_S1S_NS1H_6fusion15FusionCallbacksIS1L_NS1T_17LinearCombinationIS1Q_fS1Q_fLNS_15FloatRoundStyleE2EEES1M_S1P_JEEENS5_5SM1004TMEM4LOAD26SM100_TMEM_LOAD_16dp256b8xENS5_13SM90_TMA_LOADENS14_IS16_S18_NSW_INS6_IJS1A_S19_EEENS6_IJSE_S1A_EEEEEEENS5_17SM75_U16x8_LDSM_TENS5_14SM90_TMA_STOREES27_NS5_17SM90_U16x8_STSM_TENS5_39AutoVectorizingCopyWithAssumedAlignmentILi128EEEEEEvvEEEEvNT_6ParamsE) ;  /* 0xfffffeb802107950 */ /* 0x000fea0003c3ffff */
        .weak           $__internal_2_$__cuda_sm10x_tcgen05_guardrail_trap_unallocated_columns_being_dealloced
        .type           $__internal_2_$__cuda_sm10x_tcgen05_guardrail_trap_unallocated_columns_being_dealloced,@function
        .size           $__internal_2_$__cuda_sm10x_tcgen05_guardrail_trap_unallocated_columns_being_dealloced,($__internal_3_$__cuda_sm20_div_u64 - $__internal_2_$__cuda_sm10x_tcgen05_guardrail_trap_unallocated_columns_being_dealloced)
$__internal_2_$__cuda_sm10x_tcgen05_guardrail_trap_unallocated_columns_being_dealloced:
[----:B------:R-:W-:Y:S05]  /*147c0*/  BPT.TRAP 0x1 ;  /* 0x000000040000795c */ /* 0x000fea0000300000 */
[----:B------:R-:W-:-:S04]  /*147d0*/  HFMA2 R3, -RZ, RZ, 0, 0 ;  /* 0x00000000ff037431 */ /* 0x000fc800000001ff */
[----:B------:R-:W-:Y:S05]  /*147e0*/  RET.REL.NODEC R2 `(_ZN7cutlass13device_kernelINS_4gemm6kernel13GemmUniversalINS1_17GroupProblemShapeIN4cute5tupleIJiiiEEEEENS1_10collective13CollectiveMmaINS1_40MainloopSm100ArrayTmaUmmaWarpSpecializedILi2ELi8ELi2ENS6_IJNS5_1CILi2EEENSC_ILi1EEESE_EEEEENS6_IJNSC_ILi256EEESH_NSC_ILi128EEEEEENS_10bfloat16_tEPNS6_IJlSE_NSC_ILi0EEEEEESK_SN_NS5_8TiledMMAINS5_8MMA_AtomIJNS5_26SM100_MMA_F16BF16_2x1SM_SSISK_SK_fLi256ELi256ELNS5_4UMMA5MajorE0ELSS_0ELNSR_7ScaleInE0ELST_0EEEEEENS5_6LayoutINS6_IJSE_SE_SE_EEENS6_IJSL_SL_SL_EEEEENS6_IJNS5_10UnderscoreES10_S10_EEEEENS5_18SM100_TMA_2SM_LOADENS5_14ComposedLayoutINS5_7SwizzleILi3ELi4ELi3EEENS5_18smem_ptr_flag_bitsILi16EEENSW_INS6_IJNSC_ILi8EEENSC_ILi64EEEEEENS6_IJS1A_SE_EEEEEEEvNS5_8identityES13_S1E_vS1F_EENS_8epilogue10collective18CollectiveEpilogueINS1H_31Sm100PtrArrayTmaWarpSpecializedILi4ELi2ELi64ELb1ELb0EEEJNS6_IJSI_SH_SI_EEENS6_IJNSW_ISI_SE_EENSW_IS1A_SE_EEEEENS_6half_tEPNS6_IJSE_lSL_EEES1Q_S1S_NS1H_6fusion15FusionCallbacksIS1L_NS1T_17LinearCombinationIS1Q_fS1Q_fLNS_15FloatRoundStyleE2EEES1M_S1P_JEEENS5_5SM1004TMEM4LOAD26SM100_TMEM_LOAD_16dp256b8xENS5_13SM90_TMA_LOADENS14_IS16_S18_NSW_INS6_IJS1A_S19_EEENS6_IJSE_S1A_EEEEEEENS5_17SM75_U16x8_LDSM_TENS5_14SM90_TMA_STOREES27_NS5_17SM90_U16x8_STSM_TENS5_39AutoVectorizingCopyWithAssumedAlignmentILi128EEEEEEvvEEEEvNT_6ParamsE) ;  /* 0xfffffeb802047950 */ /* 0x000fea0003c3ffff */
        .weak           $__internal_3_$__cuda_sm20_div_u64
        .type           $__internal_3_$__cuda_sm20_div_u64,@function
        .size           $__internal_3_$__cuda_sm20_div_u64,(.L_x_63 - $__internal_3_$__cuda_sm20_div_u64)
$__internal_3_$__cuda_sm20_div_u64:
[----:B------:R-:W1:Y:S08]  /*147f0*/  I2F.U64.RP R11, UR4 ;  /* 0x00000004000b7d12 */ /* 0x000e700008309000 */
[----:B-1----:R-:W1:Y:S02]  /*14800*/  MUFU.RCP R3, R11 ;  /* 0x0000000b00037308 */ /* 0x002e640000001000 */
[----:B-1----:R-:W-:-:S06]  /*14810*/  VIADD R3, R3, 0x1ffffffe ;  /* 0x1ffffffe03037836 */ /* 0x002fcc0000000000 */
[----:B------:R-:W1:Y:S02]  /*14820*/  F2I.U64.TRUNC R16, R3 ;  /* 0x0000000300107311 */ /* 0x000e64000020d800 */
[----:B-1----:R-:W-:Y:S01]  /*14830*/  R2UR UR12, R16 ;  /* 0x00000000100c72ca */ /* 0x002fe200000e0000 */
[----:B------:R-:W-:Y:S01]  /*14840*/  IMAD.MOV.U32 R3, RZ, RZ, 0x0 ;  /* 0x00000000ff037424 */ /* 0x000fe200078e00ff */
[----:B------:R-:W-:-:S11]  /*14850*/  R2UR UR13, R17 ;  /* 0x00000000110d72ca */ /* 0x000fd600000e0000 */
[----:B------:R-:W-:-:S04]  /*14860*/  UIMAD.WIDE.U32 UR14, UR12, UR4, URZ ;  /* 0x000000040c0e72a5 */ /* 0x000fc8000f8e00ff */
[----:B------:R-:W-:Y:S02]  /*14870*/  UIADD3 UR11, UP0, UPT, URZ, -UR14, URZ ;  /* 0x8000000eff0b7290 */ /* 0x000fe4000ff1e0ff */
[----:B------:R-:W-:Y:S02]  /*14880*/  UIMAD UR10, UR12, UR5, UR15 ;  /* 0x000000050c0a72a4 */ /* 0x000fe4000f8e020f */
[----:B------:R-:W-:Y:S02]  /*14890*/  UIMAD.WIDE.U32 UR14, UR12, UR11, URZ ;  /* 0x0000000b0c0e72a5 */ /* 0x000fe4000f8e00ff */
[----:B------:R-:W-:-:S04]  /*148a0*/  UIMAD UR10, UR13, UR4, UR10 ;  /* 0x000000040d0a72a4 */ /* 0x000fc8000f8e020a */
[----:B------:R-:W-:Y:S01]  /*148b0*/  UIADD3.X UR10, UPT, UPT, URZ, ~UR10, URZ, UP0, !UPT ;  /* 0x8000000aff0a7290 */ /* 0x000fe200087fe4ff */
[----:B------:R-:W-:Y:S01]  /*148c0*/  UMOV UR14, UR15 ;  /* 0x0000000f000e7c82 */ /* 0x000fe20008000000 */
[----:B------:R-:W-:Y:S02]  /*148d0*/  UMOV UR15, UR12 ;  /* 0x0000000c000f7c82 */ /* 0x000fe40008000000 */
[----:B------:R-:W-:Y:S02]  /*148e0*/  UIMAD.WIDE.U32 UR18, UR13, UR10, URZ ;  /* 0x0000000a0d1272a5 */ /* 0x000fe4000f8e00ff */
[----:B------:R-:W-:Y:S02]  /*148f0*/  UIMAD.WIDE.U32 UR14, UP2, UR12, UR10, UR14 ;  /* 0x0000000a0c0e72a5 */ /* 0x000fe4000f84000e */
[----:B------:R-:W-:Y:S02]  /*14900*/  UIMAD UR10, UR13, UR10, URZ ;  /* 0x0000000a0d0a72a4 */ /* 0x000fe4000f8e02ff */
[----:B------:R-:W-:-:S03]  /*14910*/  UIMAD.WIDE.U32 UR14, UP1, UR13, UR11, UR14 ;  /* 0x0000000b0d0e72a5 */ /* 0x000fc6000f82000e */
[----:B------:R-:W-:Y:S01]  /*14920*/  UMOV UR11, UR19 ;  /* 0x00000013000b7c82 */ /* 0x000fe20008000000 */
[----:B------:R-:W-:Y:S02]  /*14930*/  UIADD3 UR15, UP0, UPT, UR10, UR15, URZ ;  /* 0x0000000f0a0f7290 */ /* 0x000fe4000ff1e0ff */
[----:B------:R-:W-:Y:S02]  /*14940*/  UIADD3.X UR11, UPT, UPT, UR11, UR13, URZ, UP2, !UPT ;  /* 0x0000000d0b0b7290 */ /* 0x000fe400097fe4ff */
[----:B------:R-:W-:Y:S02]  /*14950*/  UIMAD.WIDE.U32 UR18, UR15, UR4, URZ ;  /* 0x000000040f1272a5 */ /* 0x000fe4000f8e00ff */
[----:B------:R-:W-:Y:S02]  /*14960*/  UIADD3.X UR12, UPT, UPT, URZ, URZ, UR11, UP0, UP1 ;  /* 0x000000ffff0c7290 */ /* 0x000fe400087e240b */
[----:B------:R-:W-:Y:S02]  /*14970*/  UIADD3 UR10, UP0, UPT, URZ, -UR18, URZ ;  /* 0x80000012ff0a7290 */ /* 0x000fe4000ff1e0ff */
[----:B------:R-:W-:-:S02]  /*14980*/  UIMAD UR11, UR15, UR5, UR19 ;  /* 0x000000050f0b72a4 */ /* 0x000fc4000f8e0213 */
[----:B------:R-:W-:Y:S02]  /*14990*/  UIMAD.WIDE.U32 UR18, UR15, UR10, URZ ;  /* 0x0000000a0f1272a5 */ /* 0x000fe4000f8e00ff */
[----:B------:R-:W-:-:S04]  /*149a0*/  UIMAD UR11, UR12, UR4, UR11 ;  /* 0x000000040c0b72a4 */ /* 0x000fc8000f8e020b */
[----:B------:R-:W-:Y:S01]  /*149b0*/  UIADD3.X UR11, UPT, UPT, URZ, ~UR11, URZ, UP0, !UPT ;  /* 0x8000000bff0b7290 */ /* 0x000fe200087fe4ff */
[----:B------:R-:W-:-:S03]  /*149c0*/  UMOV UR14, UR19 ;  /* 0x00000013000e7c82 */ /* 0x000fc60008000000 */
[----:B------:R-:W-:Y:S02]  /*149d0*/  UIMAD.WIDE.U32 UR18, UP2, UR15, UR11, UR14 ;  /* 0x0000000b0f1272a5 */ /* 0x000fe4000f84000e */
[----:B------:R-:W-:Y:S02]  /*149e0*/  UIMAD.WIDE.U32 UR14, UR12, UR11, URZ ;  /* 0x0000000b0c0e72a5 */ /* 0x000fe4000f8e00ff */
[----:B------:R-:W-:Y:S02]  /*149f0*/  UIMAD.WIDE.U32 UR18, UP1, UR12, UR10, UR18 ;  /* 0x0000000a0c1272a5 */ /* 0x000fe4000f820012 */
[----:B------:R-:W-:-:S05]  /*14a00*/  UIMAD UR10, UR12, UR11, URZ ;  /* 0x0000000b0c0a72a4 */ /* 0x000fca000f8e02ff */
[----:B------:R-:W-:Y:S02]  /*14a10*/  UMOV UR11, UR19 ;  /* 0x00000013000b7c82 */ /* 0x000fe40008000000 */
[----:B------:R-:W-:-:S03]  /*14a20*/  UIADD3 UR10, UP0, UPT, UR10, UR11, URZ ;  /* 0x0000000b0a0a7290 */ /* 0x000fc6000ff1e0ff */
[----:B------:R-:W-:Y:S01]  /*14a30*/  UMOV UR11, UR15 ;  /* 0x0000000f000b7c82 */ /* 0x000fe20008000000 */
[----:B------:R-:W-:Y:S02]  /*14a40*/  UIMAD.WIDE.U32 UR18, UR10, UR6, URZ ;  /* 0x000000060a1272a5 */ /* 0x000fe4000f8e00ff */
[----:B------:R-:W-:-:S04]  /*14a50*/  UIADD3.X UR11, UPT, UPT, UR11, UR12, URZ, UP2, !UPT ;  /* 0x0000000c0b0b7290 */ /* 0x000fc800097fe4ff */
[----:B------:R-:W-:Y:S01]  /*14a60*/  UIADD3.X UR14, UPT, UPT, URZ, URZ, UR11, UP0, UP1 ;  /* 0x000000ffff0e7290 */ /* 0x000fe200087e240b */
[----:B------:R-:W-:Y:S01]  /*14a70*/  UMOV UR18, UR19 ;  /* 0x0000001300127c82 */ /* 0x000fe20008000000 */
[----:B------:R-:W-:Y:S02]  /*14a80*/  UMOV UR19, URZ ;  /* 0x000000ff00137c82 */ /* 0x000fe40008000000 */
[----:B------:R-:W-:Y:S02]  /*14a90*/  UIMAD.WIDE.U32 UR12, UR14, UR9, URZ ;  /* 0x000000090e0c72a5 */ /* 0x000fe4000f8e00ff */
[----:B------:R-:W-:-:S04]  /*14aa0*/  UIMAD.WIDE.U32 UR10, UR10, UR9, UR18 ;  /* 0x000000090a0a72a5 */ /* 0x000fc8000f8e0012 */
[----:B------:R-:W-:Y:S02]  /*14ab0*/  UIMAD.WIDE.U32 UR10, UP1, UR14, UR6, UR10 ;  /* 0x000000060e0a72a5 */ /* 0x000fe4000f82000a */
[----:B------:R-:W-:-:S04]  /*14ac0*/  UIMAD UR14, UR14, UR9, URZ ;  /* 0x000000090e0e72a4 */ /* 0x000fc8000f8e02ff */
[----:B------:R-:W-:-:S03]  /*14ad0*/  UIADD3 UR14, UP0, UPT, UR14, UR11, URZ ;  /* 0x0000000b0e0e7290 */ /* 0x000fc6000ff1e0ff */
[----:B------:R-:W-:Y:S01]  /*14ae0*/  UMOV UR11, UR13 ;  /* 0x0000000d000b7c82 */ /* 0x000fe20008000000 */
[----:B------:R-:W-:Y:S02]  /*14af0*/  UIMAD.WIDE.U32 UR18, UR14, UR4, URZ ;  /* 0x000000040e1272a5 */ /* 0x000fe4000f8e00ff */
[----:B------:R-:W-:Y:S02]  /*14b00*/  UIADD3.X UR11, UPT, UPT, UR11, URZ, URZ, UP1, !UPT ;  /* 0x000000ff0b0b7290 */ /* 0x000fe40008ffe4ff */
[----:B------:R-:W-:Y:S02]  /*14b10*/  UIADD3 UR13, UPT, UPT, UR14, 0x1, URZ ;  /* 0x000000010e0d7890 */ /* 0x000fe4000fffe0ff */
[----:B------:R-:W-:Y:S02]  /*14b20*/  UIADD3.X UR12, UPT, UPT, URZ, UR11, URZ, UP0, !UPT ;  /* 0x0000000bff0c7290 */ /* 0x000fe400087fe4ff */
[----:B------:R-:W-:Y:S02]  /*14b30*/  UIMAD UR11, UR14, UR5, UR19 ;  /* 0x000000050e0b72a4 */ /* 0x000fe4000f8e0213 */
[----:B------:R-:W-:-:S02]  /*14b40*/  UIADD3 UR10, UP0, UPT, -UR18, UR6, URZ ;  /* 0x00000006120a7290 */ /* 0x000fc4000ff1e1ff */
[----:B------:R-:W-:Y:S02]  /*14b50*/  UIMAD UR11, UR12, UR4, UR11 ;  /* 0x000000040c0b72a4 */ /* 0x000fe4000f8e020b */
[----:B------:R-:W-:Y:S02]  /*14b60*/  UISETP.GE.U32.AND UP1, UPT, UR10, UR4, UPT ;  /* 0x000000040a00728c */ /* 0x000fe4000bf26070 */
[----:B------:R-:W-:Y:S02]  /*14b70*/  UIADD3.X UR9, UPT, UPT, ~UR11, UR9, URZ, UP0, !UPT ;  /* 0x000000090b097290 */ /* 0x000fe400087fe5ff */
[----:B------:R-:W-:Y:S02]  /*14b80*/  UIADD3 UR12, UP0, UPT, -UR4, UR10, URZ ;  /* 0x0000000a040c7290 */ /* 0x000fe4000ff1e1ff */
[----:B------:R-:W-:Y:S02]  /*14b90*/  UISETP.GE.U32.AND.EX UP1, UPT, UR9, UR5, UPT, UP1 ;  /* 0x000000050900728c */ /* 0x000fe4000bf26110 */
[----:B------:R-:W-:-:S02]  /*14ba0*/  UIADD3.X UR11, UPT, UPT, ~UR5, UR9, URZ, UP0, !UPT ;  /* 0x00000009050b7290 */ /* 0x000fc400087fe5ff */
[----:B------:R-:W-:Y:S02]  /*14bb0*/  USEL UR12, UR12, UR10, UP1 ;  /* 0x0000000a0c0c7287 */ /* 0x000fe40008800000 */
[----:B------:R-:W-:Y:S02]  /*14bc0*/  USEL UR11, UR11, UR9, UP1 ;  /* 0x000000090b0b7287 */ /* 0x000fe40008800000 */
[----:B------:R-:W-:Y:S02]  /*14bd0*/  USEL UR13, UR13, UR14, UP1 ;  /* 0x0000000e0d0d7287 */ /* 0x000fe40008800000 */
[----:B------:R-:W-:Y:S02]  /*14be0*/  UISETP.GE.U32.AND UP1, UPT, UR12, UR4, UPT ;  /* 0x000000040c00728c */ /* 0x000fe4000bf26070 */
[----:B------:R-:W-:Y:S02]  /*14bf0*/  UISETP.NE.U32.AND UP0, UPT, UR4, URZ, UPT ;  /* 0x000000ff0400728c */ /* 0x000fe4000bf05070 */
[----:B------:R-:W-:-:S02]  /*14c00*/  UIADD3 UR9, UPT, UPT, UR13, 0x1, URZ ;  /* 0x000000010d097890 */ /* 0x000fc4000fffe0ff */
[----:B------:R-:W-:Y:S02]  /*14c10*/  UISETP.GE.U32.AND.EX UP1, UPT, UR11, UR5, UPT, UP1 ;  /* 0x000000050b00728c */ /* 0x000fe4000bf26110 */
[----:B------:R-:W-:Y:S02]  /*14c20*/  UISETP.NE.AND.EX UP0, UPT, UR5, URZ, UPT, UP0 ;  /* 0x000000ff0500728c */ /* 0x000fe4000bf05300 */
[----:B------:R-:W-:-:S04]  /*14c30*/  USEL UR9, UR9, UR13, UP1 ;  /* 0x0000000d09097287 */ /* 0x000fc80008800000 */
[----:B------:R-:W-:Y:S01]  /*14c40*/  USEL UR12, UR9, 0xffffffff, UP0 ;  /* 0xffffffff090c7887 */ /* 0x000fe20008000000 */
[----:B------:R-:W-:Y:S11]  /*14c50*/  RET.REL.NODEC R2 `(_ZN7cutlass13device_kernelINS_4gemm6kernel13GemmUniversalINS1_17GroupProblemShapeIN4cute5tupleIJiiiEEEEENS1_10collective13CollectiveMmaINS1_40MainloopSm100ArrayTmaUmmaWarpSpecializedILi2ELi8ELi2ENS6_IJNS5_1CILi2EEENSC_ILi1EEESE_EEEEENS6_IJNSC_ILi256EEESH_NSC_ILi128EEEEEENS_10bfloat16_tEPNS6_IJlSE_NSC_ILi0EEEEEESK_SN_NS5_8TiledMMAINS5_8MMA_AtomIJNS5_26SM100_MMA_F16BF16_2x1SM_SSISK_SK_fLi256ELi256ELNS5_4UMMA5MajorE0ELSS_0ELNSR_7ScaleInE0ELST_0EEEEEENS5_6LayoutINS6_IJSE_SE_SE_EEENS6_IJSL_SL_SL_EEEEENS6_IJNS5_10UnderscoreES10_S10_EEEEENS5_18SM100_TMA_2SM_LOADENS5_14ComposedLayoutINS5_7SwizzleILi3ELi4ELi3EEENS5_18smem_ptr_flag_bitsILi16EEENSW_INS6_IJNSC_ILi8EEENSC_ILi64EEEEEENS6_IJS1A_SE_EEEEEEEvNS5_8identityES13_S1E_vS1F_EENS_8epilogue10collective18CollectiveEpilogueINS1H_31Sm100PtrArrayTmaWarpSpecializedILi4ELi2ELi64ELb1ELb0EEEJNS6_IJSI_SH_SI_EEENS6_IJNSW_ISI_SE_EENSW_IS1A_SE_EEEEENS_6half_tEPNS6_IJSE_lSL_EEES1Q_S1S_NS1H_6fusion15FusionCallbacksIS1L_NS1T_17LinearCombinationIS1Q_fS1Q_fLNS_15FloatRoundStyleE2EEES1M_S1P_JEEENS5_5SM1004TMEM4LOAD26SM100_TMEM_LOAD_16dp256b8xENS5_13SM90_TMA_LOADENS14_IS16_S18_NSW_INS6_IJS1A_S19_EEENS6_IJSE_S1A_EEEEEEENS5_17SM75_U16x8_LDSM_TENS5_14SM90_TMA_STOREES27_NS5_17SM90_U16x8_STSM_TENS5_39AutoVectorizingCopyWithAssumedAlignmentILi128EEEEEEvvEEEEvNT_6ParamsE) ;  /* 0xfffffeb002e87950 */ /* 0x000ff60003c3ffff */
.L_x_63:
[----:B------:R-:W-:Y:S01]  /*14c60*/  MOV R28, R20 ;  /* 0x00000014001c7202 */ /* 0x000fe20000000f00 */
[----:B------:R-:W-:-:S05]  /*14c70*/  IMAD.MOV.U32 R29, RZ, RZ, R3 ;  /* 0x000000ffff1d7224 */ /* 0x000fca00078e0003 */
[----:B------:R-:W1:Y:S08]  /*14c80*/  I2F.U64.RP R28, R28 ;  /* 0x0000001c001c7312 */ /* 0x000e700000309000 */
[----:B-1----:R-:W1:Y:S02]  /*14c90*/  MUFU.RCP R22, R28 ;  /* 0x0000001c00167308 */ /* 0x002e640000001000 */
[----:B-1----:R-:W-:-:S06]  /*14ca0*/  IADD3 R22, PT, PT, R22, 0x1ffffffe, RZ ;  /* 0x1ffffffe16167810 */ /* 0x002fcc0007ffe0ff */
[----:B------:R-:W1:Y:S02]  /*14cb0*/  F2I.U64.TRUNC R22, R22 ;  /* 0x0000001600167311 */ /* 0x000e64000020d800 */
[----:B-1----:R-:W-:Y:S01]  /*14cc0*/  IMAD.WIDE.U32 R24, R22, R20, RZ ;  /* 0x0000001416187225 */ /* 0x002fe200078e00ff */
[----:B------:R-:W-:-:S03]  /*14cd0*/  MOV R27, R22 ;  /* 0x00000016001b7202 */ /* 0x000fc60000000f00 */
[----:B------:R-:W-:Y:S01]  /*14ce0*/  IMAD R21, R22, R3, R25 ;  /* 0x0000000316157224 */ /* 0x000fe200078e0219 */
[----:B------:R-:W-:-:S03]  /*14cf0*/  IADD3 R25, P0, PT, RZ, -R24, RZ ;  /* 0x80000018ff197210 */ /* 0x000fc60007f1e0ff */
[----:B------:R-:W-:Y:S02]  /*14d00*/  IMAD R21, R23, R20, R21 ;  /* 0x0000001417157224 */ /* 0x000fe400078e0215 */
[----:B------:R-:W-:-:S04]  /*14d10*/  IMAD.HI.U32 R26, R22, R25, RZ ;  /* 0x00000019161a7227 */ /* 0x000fc800078e00ff */
[----:B------:R-:W-:-:S04]  /*14d20*/  IMAD.X R21, RZ, RZ, ~R21, P0 ;  /* 0x000000ffff157224 */ /* 0x000fc800000e0e15 */
[----:B------:R-:W-:-:S04]  /*14d30*/  IMAD.WIDE.U32 R26, P2, R22, R21, R26 ;  /* 0x00000015161a7225 */ /* 0x000fc8000784001a */
[C---:B------:R-:W-:Y:S02]  /*14d40*/  IMAD R24, R23.reuse, R21, RZ ;  /* 0x0000001517187224 */ /* 0x040fe400078e02ff */
[----:B------:R-:W-:-:S04]  /*14d50*/  IMAD.HI.U32 R25, P1, R23, R25, R26 ;  /* 0x0000001917197227 */ /* 0x000fc8000782001a */
[----:B------:R-:W-:Y:S01]  /*14d60*/  IMAD.HI.U32 R21, R23, R21, RZ ;  /* 0x0000001517157227 */ /* 0x000fe200078e00ff */
[----:B------:R-:W-:-:S03]  /*14d70*/  IADD3 R25, P0, PT, R24, R25, RZ ;  /* 0x0000001918197210 */ /* 0x000fc60007f1e0ff */
[----:B------:R-:W-:Y:S02]  /*14d80*/  IMAD.X R23, R21, 0x1, R23, P2 ;  /* 0x0000000115177824 */ /* 0x000fe400010e0617 */
[----:B------:R-:W-:-:S03]  /*14d90*/  IMAD.WIDE.U32 R26, R25, R20, RZ ;  /* 0x00000014191a7225 */ /* 0x000fc600078e00ff */
[----:B------:R-:W-:Y:S01]  /*14da0*/  IADD3.X R23, PT, PT, RZ, RZ, R23, P0, P1 ;  /* 0x000000ffff177210 */ /* 0x000fe200007e2417 */
[----:B------:R-:W-:Y:S01]  /*14db0*/  IMAD R21, R25, R3, R27 ;  /* 0x0000000319157224 */ /* 0x000fe200078e021b */
[----:B------:R-:W-:-:S03]  /*14dc0*/  IADD3 R22, P0, PT, RZ, -R26, RZ ;  /* 0x8000001aff167210 */ /* 0x000fc60007f1e0ff */
[----:B------:R-:W-:Y:S02]  /*14dd0*/  IMAD R21, R23, R20, R21 ;  /* 0x0000001417157224 */ /* 0x000fe400078e0215 */
[----:B------:R-:W-:-:S03]  /*14de0*/  IMAD.HI.U32 R24, R25, R22, RZ ;  /* 0x0000001619187227 */ /* 0x000fc600078e00ff */
[----:B------:R-:W-:-:S05]  /*14df0*/  IADD3.X R21, PT, PT, RZ, ~R21, RZ, P0, !PT ;  /* 0x80000015ff157210 */ /* 0x000fca00007fe4ff */
[----:B------:R-:W-:-:S04]  /*14e00*/  IMAD.WIDE.U32 R26, P2, R25, R21, R24 ;  /* 0x00000015191a7225 */ /* 0x000fc80007840018 */
[C---:B------:R-:W-:Y:S02]  /*14e10*/  IMAD R24, R23.reuse, R21, RZ ;  /* 0x0000001517187224 */ /* 0x040fe400078e02ff */
[----:B------:R-:W-:-:S04]  /*14e20*/  IMAD.HI.U32 R25, P1, R23, R22, R26 ;  /* 0x0000001617197227 */ /* 0x000fc8000782001a */
[----:B------:R-:W-:Y:S02]  /*14e30*/  HFMA2 R27, -RZ, RZ, 0, 0 ;  /* 0x00000000ff1b7431 */ /* 0x000fe400000001ff */
[----:B------:R-:W-:Y:S01]  /*14e40*/  IMAD.HI.U32 R22, R23, R21, RZ ;  /* 0x0000001517167227 */ /* 0x000fe200078e00ff */
[----:B------:R-:W-:-:S03]  /*14e50*/  IADD3 R24, P0, PT, R24, R25, RZ ;  /* 0x0000001918187210 */ /* 0x000fc60007f1e0ff */
[----:B------:R-:W-:Y:S02]  /*14e60*/  IMAD.X R22, R22, 0x1, R23, P2 ;  /* 0x0000000116167824 */ /* 0x000fe400010e0617 */
[----:B------:R-:W-:-:S03]  /*14e70*/  IMAD.HI.U32 R26, R24, R17, RZ ;  /* 0x00000011181a7227 */ /* 0x000fc600078e00ff */
[----:B------:R-:W-:Y:S01]  /*14e80*/  IADD3.X R22, PT, PT, RZ, RZ, R22, P0, P1 ;  /* 0x000000ffff167210 */ /* 0x000fe200007e2416 */
[----:B------:R-:W-:-:S04]  /*14e90*/  IMAD.WIDE.U32 R24, R24, R15, R26 ;  /* 0x0000000f18187225 */ /* 0x000fc800078e001a */
[C---:B------:R-:W-:Y:S02]  /*14ea0*/  IMAD R21, R22.reuse, R15, RZ ;  /* 0x0000000f16157224 */ /* 0x040fe400078e02ff */
[----:B------:R-:W-:-:S04]  /*14eb0*/  IMAD.HI.U32 R24, P1, R22, R17, R24 ;  /* 0x0000001116187227 */ /* 0x000fc80007820018 */
[----:B------:R-:W-:Y:S01]  /*14ec0*/  IMAD.HI.U32 R22, R22, R15, RZ ;  /* 0x0000000f16167227 */ /* 0x000fe200078e00ff */
[----:B------:R-:W-:-:S04]  /*14ed0*/  IADD3 R21, P0, PT, R21, R24, RZ ;  /* 0x0000001815157210 */ /* 0x000fc80007f1e0ff */
[----:B------:R-:W-:Y:S01]  /*14ee0*/  IADD3.X R22, PT, PT, R22, RZ, RZ, P1, !PT ;  /* 0x000000ff16167210 */ /* 0x000fe20000ffe4ff */
[----:B------:R-:W-:-:S04]  /*14ef0*/  IMAD.WIDE.U32 R24, R21, R20, RZ ;  /* 0x0000001415187225 */ /* 0x000fc800078e00ff */
[----:B------:R-:W-:Y:S01]  /*14f00*/  IMAD.X R22, RZ, RZ, R22, P0 ;  /* 0x000000ffff167224 */ /* 0x000fe200000e0616 */
[----:B------:R-:W-:Y:S01]  /*14f10*/  IADD3 R17, P0, PT, -R24, R17, RZ ;  /* 0x0000001118117210 */ /* 0x000fe20007f1e1ff */
[C---:B------:R-:W-:Y:S02]  /*14f20*/  IMAD R23, R21.reuse, R3, R25 ;  /* 0x0000000315177224 */ /* 0x040fe400078e0219 */
[----:B------:R-:W-:Y:S01]  /*14f30*/  VIADD R26, R21, 0x1 ;  /* 0x00000001151a7836 */ /* 0x000fe20000000000 */
[-C--:B------:R-:W-:Y:S01]  /*14f40*/  ISETP.GE.U32.AND P2, PT, R17, R20.reuse, PT ;  /* 0x000000141100720c */ /* 0x080fe20003f46070 */
[----:B------:R-:W-:Y:S01]  /*14f50*/  IMAD R22, R22, R20, R23 ;  /* 0x0000001416167224 */ /* 0x000fe200078e0217 */
[----:B------:R-:W-:-:S04]  /*14f60*/  IADD3 R24, P1, PT, -R20, R17, RZ ;  /* 0x0000001114187210 */ /* 0x000fc80007f3e1ff */
[----:B------:R-:W-:-:S04]  /*14f70*/  IADD3.X R22, PT, PT, ~R22, R15, RZ, P0, !PT ;  /* 0x0000000f16167210 */ /* 0x000fc800007fe5ff */
[----:B------:R-:W-:Y:S02]  /*14f80*/  ISETP.GE.U32.AND.EX P0, PT, R22, R3, PT, P2 ;  /* 0x000000031600720c */ /* 0x000fe40003f06120 */
[-C--:B------:R-:W-:Y:S02]  /*14f90*/  IADD3.X R15, PT, PT, ~R3, R22.reuse, RZ, P1, !PT ;  /* 0x00000016030f7210 */ /* 0x080fe40000ffe5ff */
[----:B------:R-:W-:Y:S02]  /*14fa0*/  SEL R17, R24, R17, P0 ;  /* 0x0000001118117207 */ /* 0x000fe40000000000 */
[----:B------:R-:W-:Y:S02]  /*14fb0*/  SEL R22, R15, R22, P0 ;  /* 0x000000160f167207 */ /* 0x000fe40000000000 */
[----:B------:R-:W-:Y:S02]  /*14fc0*/  SEL R26, R26, R21, P0 ;  /* 0x000000151a1a7207 */ /* 0x000fe40000000000 */
[----:B------:R-:W-:-:S02]  /*14fd0*/  ISETP.GE.U32.AND P1, PT, R17, R20, PT ;  /* 0x000000141100720c */ /* 0x000fc40003f26070 */
[----:B------:R-:W-:Y:S02]  /*14fe0*/  ISETP.NE.U32.AND P0, PT, R20, RZ, PT ;  /* 0x000000ff1400720c */ /* 0x000fe40003f05070 */
[----:B------:R-:W-:Y:S02]  /*14ff0*/  IADD3 R15, PT, PT, R26, 0x1, RZ ;  /* 0x000000011a0f7810 */ /* 0x000fe40007ffe0ff */
[----:B------:R-:W-:Y:S02]  /*15000*/  ISETP.GE.U32.AND.EX P1, PT, R22, R3, PT, P1 ;  /* 0x000000031600720c */ /* 0x000fe40003f26110 */
[----:B------:R-:W-:Y:S02]  /*15010*/  ISETP.NE.AND.EX P0, PT, R3, RZ, PT, P0 ;  /* 0x000000ff0300720c */ /* 0x000fe40003f05300 */
[----:B------:R-:W-:Y:S02]  /*15020*/  MOV R3, 0x0 ;  /* 0x0000000000037802 */ /* 0x000fe40000000f00 */
[----:B------:R-:W-:-:S04]  /*15030*/  SEL R15, R15, R26, P1 ;  /* 0x0000001a0f0f7207 */ /* 0x000fc80000800000 */
[----:B------:R-:W-:Y:S01]  /*15040*/  SEL R15, R15, 0xffffffff, P0 ;  /* 0xffffffff0f0f7807 */ /* 0x000fe20000000000 */
[----:B------:R-:W-:Y:S06]  /*15050*/  RET.REL.NODEC R2 `(_ZN7cutlass13device_kernelINS_4gemm6kernel13GemmUniversalINS1_17GroupProblemShapeIN4cute5tupleIJiiiEEEEENS1_10collective13CollectiveMmaINS1_40MainloopSm100ArrayTmaUmmaWarpSpecializedILi2ELi8ELi2ENS6_IJNS5_1CILi2EEENSC_ILi1EEESE_EEEEENS6_IJNSC_ILi256EEESH_NSC_ILi128EEEEEENS_10bfloat16_tEPNS6_IJlSE_NSC_ILi0EEEEEESK_SN_NS5_8TiledMMAINS5_8MMA_AtomIJNS5_26SM100_MMA_F16BF16_2x1SM_SSISK_SK_fLi256ELi256ELNS5_4UMMA5MajorE0ELSS_0ELNSR_7ScaleInE0ELST_0EEEEEENS5_6LayoutINS6_IJSE_SE_SE_EEENS6_IJSL_SL_SL_EEEEENS6_IJNS5_10UnderscoreES10_S10_EEEEENS5_18SM100_TMA_2SM_LOADENS5_14ComposedLayoutINS5_7SwizzleILi3ELi4ELi3EEENS5_18smem_ptr_flag_bitsILi16EEENSW_INS6_IJNSC_ILi8EEENSC_ILi64EEEEEENS6_IJS1A_SE_EEEEEEEvNS5_8identityES13_S1E_vS1F_EENS_8epilogue10collective18CollectiveEpilogueINS1H_31Sm100PtrArrayTmaWarpSpecializedILi4ELi2ELi64ELb1ELb0EEEJNS6_IJSI_SH_SI_EEENS6_IJNSW_ISI_SE_EENSW_IS1A_SE_EEEEENS_6half_tEPNS6_IJSE_lSL_EEES1Q_S1S_NS1H_6fusion15FusionCallbacksIS1L_NS1T_17LinearCombinationIS1Q_fS1Q_fLNS_15FloatRoundStyleE2EEES1M_S1P_JEEENS5_5SM1004TMEM4LOAD26SM100_TMEM_LOAD_16dp256b8xENS5_13SM90_TMA_LOADENS14_IS16_S18_NSW_INS6_IJS1A_S19_EEENS6_IJSE_S1A_EEEEEEENS5_17SM75_U16x8_LDSM_TENS5_14SM90_TMA_STOREES27_NS5_17SM90_U16x8_STSM_TENS5_39AutoVectorizingCopyWithAssumedAlignmentILi128EEEEEEvvEEEEvNT_6ParamsE) ;  /* 0xfffffeac02e87950 */ /* 0x000fec0003c3ffff */
.L_x_279:
[----:B------:R-:W-:-:S00]  /*15060*/  BRA `(.L_x_279) ;  /* 0xfffffffc00fc7947 */ /* 0x000fc0000383ffff */
[----:B------:R-:W-:-:S00]  /*15070*/  NOP ;  /* 0x0000000000007918 */ /* 0x000fc00000000000 */
        /* <DEDUP_REMOVED lines=8> */
.L_x_291:


//--------------------- .nv.global.init           --------------------------
	.section	.nv.global.init,"aw",@progbits
.nv.global.init:
	.type		$str$26,@object
	.size		$str$26,($str$27 - $str$26)
$str$26:
        /*0000*/ 	.byte	0x28, 0x61, 0x64, 0x64, 0x72, 0x65, 0x73, 0x73, 0x20, 0x26, 0x20, 0x6d, 0x61, 0x73, 0x6b, 0x29
        /*0010*/ 	.byte	0x20, 0x3d, 0x3d, 0x20, 0x30, 0x00
	.type		$str$27,@object
	.size		$str$27,($str$25 - $str$27)
$str$27:
        /*0016*/ 	.byte	0x2f, 0x74, 0x6d, 0x70, 0x2f, 0x63, 0x75, 0x74, 0x6c, 0x61, 0x73, 0x73, 0x5f, 0x73, 0x77, 0x65
        /*0026*/ 	.byte	0x65, 0x70, 0x5f, 0x73, 0x72, 0x63, 0x2f, 0x69, 0x6e, 0x63, 0x6c, 0x75, 0x64, 0x65, 0x2f, 0x63
        /*0036*/ 	.byte	0x75, 0x74, 0x65, 0x2f, 0x70, 0x6f, 0x69, 0x6e, 0x74, 0x65, 0x72, 0x5f, 0x66, 0x6c, 0x61, 0x67
        /*0046*/ 	.byte	0x67, 0x65, 0x64, 0x2e, 0x68, 0x70, 0x70, 0x00
	.type		$str$25,@object
	.size		$str$25,($str$24 - $str$25)
$str$25:
        /*004e*/ 	.byte	0x2f, 0x74, 0x6d, 0x70, 0x2f, 0x63, 0x75, 0x74, 0x6c, 0x61, 0x73, 0x73, 0x5f, 0x73, 0x77, 0x65
        /*005e*/ 	.byte	0x65, 0x70, 0x5f, 0x73, 0x72, 0x63, 0x2f, 0x69, 0x6e, 0x63, 0x6c, 0x75, 0x64, 0x65, 0x2f, 0x63
        /*006e*/ 	.byte	0x75, 0x74, 0x65, 0x2f, 0x61, 0x74, 0x6f, 0x6d, 0x2f, 0x63, 0x6f, 0x70, 0x79, 0x5f, 0x74, 0x72
        /*007e*/ 	.byte	0x61, 0x69, 0x74, 0x73, 0x5f, 0x73, 0x6d, 0x31, 0x30, 0x30, 0x2e, 0x68, 0x70, 0x70, 0x00
	.type		$str$24,@object
	.size		$str$24,(__unnamed_1 - $str$24)
$str$24:
        /*008d*/ 	.byte	0x28, 0x28, 0x75, 0x69, 0x6e, 0x74, 0x33, 0x32, 0x5f, 0x74, 0x28, 0x74, 0x68, 0x72, 0x65, 0x61
        /*009d*/ 	.byte	0x64, 0x49, 0x64, 0x78, 0x2e, 0x78, 0x29, 0x20, 0x2f, 0x20, 0x33, 0x32, 0x29, 0x20, 0x25, 0x20
        /*00ad*/ 	.byte	0x34, 0x29, 0x20, 0x3d, 0x3d, 0x20, 0x28, 0x28, 0x28, 0x74, 0x6d, 0x65, 0x6d, 0x5f, 0x61, 0x64
        /*00bd*/ 	.byte	0x64, 0x72, 0x20, 0x3e, 0x3e, 0x20, 0x31, 0x36, 0x29, 0x20, 0x2f, 0x20, 0x33, 0x32, 0x29, 0x20
        /*00cd*/ 	.byte	0x25, 0x20, 0x34, 0x29, 0x00
	.type		__unnamed_1,@object
	.size		__unnamed_1,(__unnamed_2 - __unnamed_1)
__unnamed_1:
        /*00d2*/ 	.byte	0x61, 0x75, 0x74, 0x6f, 0x20, 0x63, 0x75, 0x74, 0x65, 0x3a, 0x3a, 0x61, 0x73, 0x5f, 0x70, 0x6f
        /* <DEDUP_REMOVED lines=24> */
        /*0262*/ 	.byte	0x39, 0x32, 0x3e, 0x3e, 0x3e, 0x3e, 0x5d, 0x00
	.type		__unnamed_2,@object
	.size		__unnamed_2,(.L_2 - __unnamed_2)
__unnamed_2:
        /* <DEDUP_REMOVED lines=42> */
        /*050a*/ 	.byte	0x3e, 0x5d, 0x00
.L_2:


//--------------------- .nv.shared._ZN7cutlass13device_kernelINS_4gemm6kernel13GemmUniversalINS1_17GroupProblemShapeIN4cute5tupleIJiiiEEEEENS1_10collective13CollectiveMmaINS1_40MainloopSm100ArrayTmaUmmaWarpSpecializedILi2ELi8ELi2ENS6_IJNS5_1CILi2EEENSC_ILi1EEESE_EEEEENS6_IJNSC_ILi256EEESH_NSC_ILi128EEEEEENS_10bfloat16_tEPNS6_IJlSE_NSC_ILi0EEEEEESK_SN_NS5_8TiledMMAINS5_8MMA_AtomIJNS5_26SM100_MMA_F16BF16_2x1SM_SSISK_SK_fLi256ELi256ELNS5_4UMMA5MajorE0ELSS_0ELNSR_7ScaleInE0ELST_0EEEEEENS5_6LayoutINS6_IJSE_SE_SE_EEENS6_IJSL_SL_SL_EEEEENS6_IJNS5_10UnderscoreES10_S10_EEEEENS5_18SM100_TMA_2SM_LOADENS5_14ComposedLayoutINS5_7SwizzleILi3ELi4ELi3EEENS5_18smem_ptr_flag_bitsILi16EEENSW_INS6_IJNSC_ILi8EEENSC_ILi64EEEEEENS6_IJS1A_SE_EEEEEEEvNS5_8identityES13_S1E_vS1F_EENS_8epilogue10collective18CollectiveEpilogueINS1H_31Sm100PtrArrayTmaWarpSpecializedILi4ELi2ELi64ELb1ELb0EEEJNS6_IJSI_SH_SI_EEENS6_IJNSW_ISI_SE_EENSW_IS1A_SE_EEEEENS_6half_tEPNS6_IJSE_lSL_EEES1Q_S1S_NS1H_6fusion15FusionCallbacksIS1L_NS1T_17LinearCombinationIS1Q_fS1Q_fLNS_15FloatRoundStyleE2EEES1M_S1P_JEEENS5_5SM1004TMEM4LOAD26SM100_TMEM_LOAD_16dp256b8xENS5_13SM90_TMA_LOADENS14_IS16_S18_NSW_INS6_IJS1A_S19_EEENS6_IJSE_S1A_EEEEEEENS5_17SM75_U16x8_LDSM_TENS5_14SM90_TMA_STOREES27_NS5_17SM90_U16x8_STSM_TENS5_39AutoVectorizingCopyWithAssumedAlignmentILi128EEEEEEvvEEEEvNT_6ParamsE --------------------------
	.section	.nv.shared._ZN7cutlass13device_kernelINS_4gemm6kernel13GemmUniversalINS1_17GroupProblemShapeIN4cute5tupleIJiiiEEEEENS1_10collective13CollectiveMmaINS1_40MainloopSm100ArrayTmaUmmaWarpSpecializedILi2ELi8ELi2ENS6_IJNS5_1CILi2EEENSC_ILi1EEESE_EEEEENS6_IJNSC_ILi256EEESH_NSC_ILi128EEEEEENS_10bfloat16_tEPNS6_IJlSE_NSC_ILi0EEEEEESK_SN_NS5_8TiledMMAINS5_8MMA_AtomIJNS5_26SM100_MMA_F16BF16_2x1SM_SSISK_SK_fLi256ELi256ELNS5_4UMMA5MajorE0ELSS_0ELNSR_7ScaleInE0ELST_0EEEEEENS5_6LayoutINS6_IJSE_SE_SE_EEENS6_IJSL_SL_SL_EEEEENS6_IJNS5_10UnderscoreES10_S10_EEEEENS5_18SM100_TMA_2SM_LOADENS5_14ComposedLayoutINS5_7SwizzleILi3ELi4ELi3EEENS5_18smem_ptr_flag_bitsILi16EEENSW_INS6_IJNSC_ILi8EEENSC_ILi64EEEEEENS6_IJS1A_SE_EEEEEEEvNS5_8identityES13_S1E_vS1F_EENS_8epilogue10collective18CollectiveEpilogueINS1H_31Sm100PtrArrayTmaWarpSpecializedILi4ELi2ELi64ELb1ELb0EEEJNS6_IJSI_SH_SI_EEENS6_IJNSW_ISI_SE_EENSW_IS1A_SE_EEEEENS_6half_tEPNS6_IJSE_lSL_EEES1Q_S1S_NS1H_6fusion15FusionCallbacksIS1L_NS1T_17LinearCombinationIS1Q_fS1Q_fLNS_15FloatRoundStyleE2EEES1M_S1P_JEEENS5_5SM1004TMEM4LOAD26SM100_TMEM_LOAD_16dp256b8xENS5_13SM90_TMA_LOADENS14_IS16_S18_NSW_INS6_IJS1A_S19_EEENS6_IJSE_S1A_EEEEEEENS5_17SM75_U16x8_LDSM_TENS5_14SM90_TMA_STOREES27_NS5_17SM90_U16x8_STSM_TENS5_39AutoVectorizingCopyWithAssumedAlignmentILi128EEEEEEvvEEEEvNT_6ParamsE,"aw",@nobits
	.sectionflags	@""
	.align	16
	.zero		1024


//--------------------- .nv.shared.reserved.0     --------------------------
	.section	.nv.shared.reserved.0,"aw",@nobits
	.weak		__nv_reservedSMEM_offset_0_alias
	.size		__nv_reservedSMEM_offset_0_alias, 0, 64
	.other		__nv_reservedSMEM_offset_0_alias,@"STO_CUDA_RESERVED_SHARED STV_DEFAULT"
__nv_reservedSMEM_offset_0_alias:
	.zero		0
.nv.shared.reserved.0:
	.zero		64
	.weak		__nv_reservedSMEM_tcgen05_partition
	.type		__nv_reservedSMEM_tcgen05_partition,@object
	.size		__nv_reservedSMEM_tcgen05_partition,(.L_0 - __nv_reservedSMEM_tcgen05_partition)
__nv_reservedSMEM_tcgen05_partition:
	.zero		32
.L_0:


//--------------------- .nv.global                --------------------------
	.section	.nv.global,"aw",@nobits
.nv.global:
	.type		_ZN39_INTERNAL_8022cddd_4_k_cu_d06f5c7d_41204cute1_E,@object
	.size		_ZN39_INTERNAL_8022cddd_4_k_cu_d06f5c7d_41204cute1_E,(_ZN39_INTERNAL_8022cddd_4_k_cu_d06f5c7d_41204cuda3std3__45__cpo6cbeginE - _ZN39_INTERNAL_8022cddd_4_k_cu_d06f5c7d_41204cute1_E)
_ZN39_INTERNAL_8022cddd_4_k_cu_d06f5c7d_41204cute1_E:
	.zero		1
	.type		_ZN39_INTERNAL_8022cddd_4_k_cu_d06f5c7d_41204cuda3std3__45__cpo6cbeginE,@object
	.size		_ZN39_INTERNAL_8022cddd_4_k_cu_d06f5c7d_41204cuda3std3__45__cpo6cbeginE,(_ZN39_INTERNAL_8022cddd_4_k_cu_d06f5c7d_41204cuda3std3__48in_placeE - _ZN39_INTERNAL_8022cddd_4_k_cu_d06f5c7d_41204cuda3std3__45__cpo6cbeginE)
_ZN39_INTERNAL_8022cddd_4_k_cu_d06f5c7d_41204cuda3std3__45__cpo6cbeginE:
	.zero		1
	.type		_ZN39_INTERNAL_8022cddd_4_k_cu_d06f5c7d_41204cuda3std3__48in_placeE,@object
	.size		_ZN39_INTERNAL_8022cddd_4_k_cu_d06f5c7d_41204cuda3std3__48in_placeE,(_ZN39_INTERNAL_8022cddd_4_k_cu_d06f5c7d_41204cuda3std6ranges3__45__cpo9iter_moveE - _ZN39_INTERNAL_8022cddd_4_k_cu_d06f5c7d_41204cuda3std3__48in_placeE)
_ZN39_INTERNAL_8022cddd_4_k_cu_d06f5c7d_41204cuda3std3__48in_placeE:
	.zero		1
	.type		_ZN39_INTERNAL_8022cddd_4_k_cu_d06f5c7d_41204cuda3std6ranges3__45__cpo9iter_moveE,@object
	.size		_ZN39_INTERNAL_8022cddd_4_k_cu_d06f5c7d_41204cuda3std6ranges3__45__cpo9iter_moveE,(_ZN39_INTERNAL_8022cddd_4_k_cu_d06f5c7d_41204cuda3std3__45__cpo5beginE - _ZN39_INTERNAL_8022cddd_4_k_cu_d06f5c7d_41204cuda3std6ranges3__45__cpo9iter_moveE)
_ZN39_INTERNAL_8022cddd_4_k_cu_d06f5c7d_41204cuda3std6ranges3__45__cpo9iter_moveE:
	.zero		1
	.type		_ZN39_INTERNAL_8022cddd_4_k_cu_d06f5c7d_41204cuda3std3__45__cpo5beginE,@object
	.size		_ZN39_INTERNAL_8022cddd_4_k_cu_d06f5c7d_41204cuda3std3__45__cpo5beginE,(_ZN39_INTERNAL_8022cddd_4_k_cu_d06f5c7d_41204cuda3std3__441_GLOBAL__N__8022cddd_4_k_cu_d06f5c7d_41206ignoreE - _ZN39_INTERNAL_8022cddd_4_k_cu_d06f5c7d_41204cuda3std3__45__cpo5beginE)
_ZN39_INTERNAL_8022cddd_4_k_cu_d06f5c7d_41204cuda3std3__45__cpo5beginE:
	.zero		1
	.type		_ZN39_INTERNAL_8022cddd_4_k_cu_d06f5c7d_41204cuda3std3__441_GLOBAL__N__8022cddd_4_k_cu_d06f5c7d_41206ignoreE,@object
	.size		_ZN39_INTERNAL_8022cddd_4_k_cu_d06f5c7d_41204cuda3std3__441_GLOBAL__N__8022cddd_4_k_cu_d06f5c7d_41206ignoreE,(_ZN39_INTERNAL_8022cddd_4_k_cu_d06f5c7d_41204cute7productE - _ZN39_INTERNAL_8022cddd_4_k_cu_d06f5c7d_41204cuda3std3__441_GLOBAL__N__8022cddd_4_k_cu_d06f5c7d_41206ignoreE)
_ZN39_INTERNAL_8022cddd_4_k_cu_d06f5c7d_41204cuda3std3__441_GLOBAL__N__8022cddd_4_k_cu_d06f5c7d_41206ignoreE:
	.zero		1
	.type		_ZN39_INTERNAL_8022cddd_4_k_cu_d06f5c7d_41204cute7productE,@object
	.size		_ZN39_INTERNAL_8022cddd_4_k_cu_d06f5c7d_41204cute7productE,(_ZN39_INTERNAL_8022cddd_4_k_cu_d06f5c7d_41204cuda3std3__45__cpo3endE - _ZN39_INTERNAL_8022cddd_4_k_cu_d06f5c7d_41204cute7productE)
_ZN39_INTERNAL_8022cddd_4_k_cu_d06f5c7d_41204cute7productE:
	.zero		1
	.type		_ZN39_INTERNAL_8022cddd_4_k_cu_d06f5c7d_41204cuda3std3__45__cpo3endE,@object
	.size		_ZN39_INTERNAL_8022cddd_4_k_cu_d06f5c7d_41204cuda3std3__45__cpo3endE,(_ZN39_INTERNAL_8022cddd_4_k_cu_d06f5c7d_41204cuda3std3__419piecewise_constructE - _ZN39_INTERNAL_8022cddd_4_k_cu_d06f5c7d_41204cuda3std3__45__cpo3endE)
_ZN39_INTERNAL_8022cddd_4_k_cu_d06f5c7d_41204cuda3std3__45__cpo3endE:
	.zero		1
	.type		_ZN39_INTERNAL_8022cddd_4_k_cu_d06f5c7d_41204cuda3std3__419piecewise_constructE,@object
	.size		_ZN39_INTERNAL_8022cddd_4_k_cu_d06f5c7d_41204cuda3std3__419piecewise_constructE,(_ZN39_INTERNAL_8022cddd_4_k_cu_d06f5c7d_41204cuda3std3__45__cpo4cendE - _ZN39_INTERNAL_8022cddd_4_k_cu_d06f5c7d_41204cuda3std3__419piecewise_constructE)
_ZN39_INTERNAL_8022cddd_4_k_cu_d06f5c7d_41204cuda3std3__419piecewise_constructE:
	.zero		1
	.type		_ZN39_INTERNAL_8022cddd_4_k_cu_d06f5c7d_41204cuda3std3__45__cpo4cendE,@object
	.size		_ZN39_INTERNAL_8022cddd_4_k_cu_d06f5c7d_41204cuda3std3__45__cpo4cendE,(_ZN39_INTERNAL_8022cddd_4_k_cu_d06f5c7d_41204cuda3std6ranges3__45__cpo4swapE - _ZN39_INTERNAL_8022cddd_4_k_cu_d06f5c7d_41204cuda3std3__45__cpo4cendE)
_ZN39_INTERNAL_8022cddd_4_k_cu_d06f5c7d_41204cuda3std3__45__cpo4cendE:
	.zero		1
	.type		_ZN39_INTERNAL_8022cddd_4_k_cu_d06f5c7d_41204cuda3std6ranges3__45__cpo4swapE,@object
	.size		_ZN39_INTERNAL_8022cddd_4_k_cu_d06f5c7d_41204cuda3std6ranges3__45__cpo4swapE,(.L_10 - _ZN39_INTERNAL_8022cddd_4_k_cu_d06f5c7d_41204cuda3std6ranges3__45__cpo4swapE)
_ZN39_INTERNAL_8022cddd_4_k_cu_d06f5c7d_41204cuda3std6ranges3__45__cpo4swapE:
	.zero		1
.L_10:


//--------------------- .nv.constant0._ZN7cutlass13device_kernelINS_4gemm6kernel13GemmUniversalINS1_17GroupProblemShapeIN4cute5tupleIJiiiEEEEENS1_10collective13CollectiveMmaINS1_40MainloopSm100ArrayTmaUmmaWarpSpecializedILi2ELi8ELi2ENS6_IJNS5_1CILi2EEENSC_ILi1EEESE_EEEEENS6_IJNSC_ILi256EEESH_NSC_ILi128EEEEEENS_10bfloat16_tEPNS6_IJlSE_NSC_ILi0EEEEEESK_SN_NS5_8TiledMMAINS5_8MMA_AtomIJNS5_26SM100_MMA_F16BF16_2x1SM_SSISK_SK_fLi256ELi256ELNS5_4UMMA5MajorE0ELSS_0ELNSR_7ScaleInE0ELST_0EEEEEENS5_6LayoutINS6_IJSE_SE_SE_EEENS6_IJSL_SL_SL_EEEEENS6_IJNS5_10UnderscoreES10_S10_EEEEENS5_18SM100_TMA_2SM_LOADENS5_14ComposedLayoutINS5_7SwizzleILi3ELi4ELi3EEENS5_18smem_ptr_flag_bitsILi16EEENSW_INS6_IJNSC_ILi8EEENSC_ILi64EEEEEENS6_IJS1A_SE_EEEEEEEvNS5_8identityES13_S1E_vS1F_EENS_8epilogue10collective18CollectiveEpilogueINS1H_31Sm100PtrArrayTmaWarpSpecializedILi4ELi2ELi64ELb1ELb0EEEJNS6_IJSI_SH_SI_EEENS6_IJNSW_ISI_SE_EENSW_IS1A_SE_EEEEENS_6half_tEPNS6_IJSE_lSL_EEES1Q_S1S_NS1H_6fusion15FusionCallbacksIS1L_NS1T_17LinearCombinationIS1Q_fS1Q_fLNS_15FloatRoundStyleE2EEES1M_S1P_JEEENS5_5SM1004TMEM4LOAD26SM100_TMEM_LOAD_16dp256b8xENS5_13SM90_TMA_LOADENS14_IS16_S18_NSW_INS6_IJS1A_S19_EEENS6_IJSE_S1A_EEEEEEENS5_17SM75_U16x8_LDSM_TENS5_14SM90_TMA_STOREES27_NS5_17SM90_U16x8_STSM_TENS5_39AutoVectorizingCopyWithAssumedAlignmentILi128EEEEEEvvEEEEvNT_6ParamsE --------------------------
	.section	.nv.constant0._ZN7cutlass13device_kernelINS_4gemm6kernel13GemmUniversalINS1_17GroupProblemShapeIN4cute5tupleIJiiiEEEEENS1_10collective13CollectiveMmaINS1_40MainloopSm100ArrayTmaUmmaWarpSpecializedILi2ELi8ELi2ENS6_IJNS5_1CILi2EEENSC_ILi1EEESE_EEEEENS6_IJNSC_ILi256EEESH_NSC_ILi128EEEEEENS_10bfloat16_tEPNS6_IJlSE_NSC_ILi0EEEEEESK_SN_NS5_8TiledMMAINS5_8MMA_AtomIJNS5_26SM100_MMA_F16BF16_2x1SM_SSISK_SK_fLi256ELi256ELNS5_4UMMA5MajorE0ELSS_0ELNSR_7ScaleInE0ELST_0EEEEEENS5_6LayoutINS6_IJSE_SE_SE_EEENS6_IJSL_SL_SL_EEEEENS6_IJNS5_10UnderscoreES10_S10_EEEEENS5_18SM100_TMA_2SM_LOADENS5_14ComposedLayoutINS5_7SwizzleILi3ELi4ELi3EEENS5_18smem_ptr_flag_bitsILi16EEENSW_INS6_IJNSC_ILi8EEENSC_ILi64EEEEEENS6_IJS1A_SE_EEEEEEEvNS5_8identityES13_S1E_vS1F_EENS_8epilogue10collective18CollectiveEpilogueINS1H_31Sm100PtrArrayTmaWarpSpecializedILi4ELi2ELi64ELb1ELb0EEEJNS6_IJSI_SH_SI_EEENS6_IJNSW_ISI_SE_EENSW_IS1A_SE_EEEEENS_6half_tEPNS6_IJSE_lSL_EEES1Q_S1S_NS1H_6fusion15FusionCallbacksIS1L_NS1T_17LinearCombinationIS1Q_fS1Q_fLNS_15FloatRoundStyleE2EEES1M_S1P_JEEENS5_5SM1004TMEM4LOAD26SM100_TMEM_LOAD_16dp256b8xENS5_13SM90_TMA_LOADENS14_IS16_S18_NSW_INS6_IJS1A_S19_EEENS6_IJSE_S1A_EEEEEEENS5_17SM75_U16x8_LDSM_TENS5_14SM90_TMA_STOREES27_NS5_17SM90_U16x8_STSM_TENS5_39AutoVectorizingCopyWithAssumedAlignmentILi128EEEEEEvvEEEEvNT_6ParamsE,"a",@progbits
	.sectionflags	@""
	.align	4
.nv.constant0._ZN7cutlass13device_kernelINS_4gemm6kernel13GemmUniversalINS1_17GroupProblemShapeIN4cute5tupleIJiiiEEEEENS1_10collective13CollectiveMmaINS1_40MainloopSm100ArrayTmaUmmaWarpSpecializedILi2ELi8ELi2ENS6_IJNS5_1CILi2EEENSC_ILi1EEESE_EEEEENS6_IJNSC_ILi256EEESH_NSC_ILi128EEEEEENS_10bfloat16_tEPNS6_IJlSE_NSC_ILi0EEEEEESK_SN_NS5_8TiledMMAINS5_8MMA_AtomIJNS5_26SM100_MMA_F16BF16_2x1SM_SSISK_SK_fLi256ELi256ELNS5_4UMMA5MajorE0ELSS_0ELNSR_7ScaleInE0ELST_0EEEEEENS5_6LayoutINS6_IJSE_SE_SE_EEENS6_IJSL_SL_SL_EEEEENS6_IJNS5_10UnderscoreES10_S10_EEEEENS5_18SM100_TMA_2SM_LOADENS5_14ComposedLayoutINS5_7SwizzleILi3ELi4ELi3EEENS5_18smem_ptr_flag_bitsILi16EEENSW_INS6_IJNSC_ILi8EEENSC_ILi64EEEEEENS6_IJS1A_SE_EEEEEEEvNS5_8identityES13_S1E_vS1F_EENS_8epilogue10collective18CollectiveEpilogueINS1H_31Sm100PtrArrayTmaWarpSpecializedILi4ELi2ELi64ELb1ELb0EEEJNS6_IJSI_SH_SI_EEENS6_IJNSW_ISI_SE_EENSW_IS1A_SE_EEEEENS_6half_tEPNS6_IJSE_lSL_EEES1Q_S1S_NS1H_6fusion15FusionCallbacksIS1L_NS1T_17LinearCombinationIS1Q_fS1Q_fLNS_15FloatRoundStyleE2EEES1M_S1P_JEEENS5_5SM1004TMEM4LOAD26SM100_TMEM_LOAD_16dp256b8xENS5_13SM90_TMA_LOADENS14_IS16_S18_NSW_INS6_IJS1A_S19_EEENS6_IJSE_S1A_EEEEEEENS5_17SM75_U16x8_LDSM_TENS5_14SM90_TMA_STOREES27_NS5_17SM90_U16x8_STSM_TENS5_39AutoVectorizingCopyWithAssumedAlignmentILi128EEEEEEvvEEEEvNT_6ParamsE:
	.zero		3200


//--------------------- SYMBOLS --------------------------

	.type		.nv.reservedSmem.offset0,@object
	.size		.nv.reservedSmem.offset0,0x4
	.type		.nv.reservedSmem.cap,@object
	.size		.nv.reservedSmem.cap,0x4
	.type		__assertfail,@function
